//
// Generated by NVIDIA NVVM Compiler
//
// Compiler Build ID: CL-36424714
// Cuda compilation tools, release 13.0, V13.0.88
// Based on NVVM 20.0.0
//

.version 9.0
.target sm_100
.address_size 64

.extern .func  (.param .b64 func_retval0) malloc
(
	.param .b64 malloc_param_0
)
;
.extern .func free
(
	.param .b64 free_param_0
)
;
.extern .shared .align 16 .b8 sdata[];
.global .align 4 .b8 __cudart_i2opi_f[24] = {65, 144, 67, 60, 153, 149, 98, 219, 192, 221, 52, 245, 209, 87, 39, 252, 41, 21, 68, 78, 110, 131, 249, 162};

.func  (.param .b32 func_retval0) IsAccuratePredictionForCategoricalCrossentropyWithHierarchy(
	.param .b64 IsAccuratePredictionForCategoricalCrossentropyWithHierarchy_param_0,
	.param .b64 IsAccuratePredictionForCategoricalCrossentropyWithHierarchy_param_1,
	.param .b32 IsAccuratePredictionForCategoricalCrossentropyWithHierarchy_param_2,
	.param .b64 IsAccuratePredictionForCategoricalCrossentropyWithHierarchy_param_3,
	.param .b32 IsAccuratePredictionForCategoricalCrossentropyWithHierarchy_param_4
)
{
	.reg .pred 	%p<18>;
	.reg .b16 	%rs<22>;
	.reg .b32 	%r<43>;
	.reg .b32 	%f<16>;
	.reg .b64 	%rd<12>;

	ld.param.u64 	%rd5, [IsAccuratePredictionForCategoricalCrossentropyWithHierarchy_param_0];
	ld.param.u64 	%rd6, [IsAccuratePredictionForCategoricalCrossentropyWithHierarchy_param_1];
	ld.param.u32 	%r17, [IsAccuratePredictionForCategoricalCrossentropyWithHierarchy_param_2];
	ld.param.u64 	%rd7, [IsAccuratePredictionForCategoricalCrossentropyWithHierarchy_param_3];
	ld.param.u32 	%r18, [IsAccuratePredictionForCategoricalCrossentropyWithHierarchy_param_4];
	cvta.to.local.u64 	%rd1, %rd7;
	setp.lt.s32 	%p4, %r18, 1;
	mov.pred 	%p17, -1;
	mov.b32 	%r34, -1;
	mov.u32 	%r33, %r34;
	@%p4 bra 	$L__BB0_11;
	cvta.to.global.u64 	%rd2, %rd5;
	cvta.to.global.u64 	%rd3, %rd6;
	mov.b32 	%r35, 0;
	mov.b32 	%r33, -1;
	mov.f32 	%f12, 0fBF800000;
	mov.b16 	%rs2, 1;
	mov.b16 	%rs16, 0;
	mov.f32 	%f13, %f12;
	mov.u32 	%r34, %r33;
$L__BB0_2:
	ld.local.u32 	%r4, [%rd1];
	setp.ge.s32 	%p5, %r4, %r17;
	@%p5 bra 	$L__BB0_10;
	cvt.s64.s32 	%rd4, %r4;
	mul.wide.s32 	%rd8, %r4, 4;
	add.s64 	%rd9, %rd2, %rd8;
	ld.global.f32 	%f3, [%rd9];
	abs.f32 	%f4, %f3;
	setp.geu.f32 	%p6, %f4, 0f41180000;
	@%p6 bra 	$L__BB0_5;
	shl.b64 	%rd10, %rd4, 2;
	add.s64 	%rd11, %rd3, %rd10;
	ld.global.f32 	%f11, [%rd11];
	add.s32 	%r5, %r35, 1;
	setp.gt.f32 	%p12, %f3, %f12;
	selp.b32 	%r33, %r35, %r33, %p12;
	selp.f32 	%f12, %f3, %f12, %p12;
	setp.gt.f32 	%p13, %f11, %f13;
	selp.b32 	%r34, %r35, %r34, %p13;
	selp.f32 	%f13, %f11, %f13, %p13;
	add.s32 	%r31, %r4, 1;
	st.local.u32 	[%rd1], %r31;
	mov.b16 	%rs16, 1;
	mov.u32 	%r35, %r5;
	bra.uni 	$L__BB0_9;
$L__BB0_5:
	add.f32 	%f10, %f4, 0f3F000000;
	cvt.rzi.s32.f32 	%r22, %f10;
	mul.hi.s32 	%r23, %r22, 1717986919;
	shr.u32 	%r24, %r23, 31;
	shr.s32 	%r25, %r23, 2;
	add.s32 	%r8, %r25, %r24;
	setp.geu.f32 	%p7, %f3, 0f00000000;
	@%p7 bra 	$L__BB0_7;
	add.s32 	%r29, %r4, %r8;
	st.local.u32 	[%rd1], %r29;
	bra.uni 	$L__BB0_8;
$L__BB0_7:
	add.s32 	%r26, %r4, 1;
	st.local.u32 	[%rd1], %r26;
	{ // callseq 0, 0
	.param .b64 param0;
	st.param.b64 	[param0], %rd5;
	.param .b64 param1;
	st.param.b64 	[param1], %rd6;
	.param .b32 param2;
	st.param.b32 	[param2], %r17;
	.param .b64 param3;
	st.param.b64 	[param3], %rd7;
	.param .b32 param4;
	st.param.b32 	[param4], %r8;
	.param .b32 retval0;
	call.uni (retval0), 
	IsAccuratePredictionForCategoricalCrossentropyWithHierarchy, 
	(
	param0, 
	param1, 
	param2, 
	param3, 
	param4
	);
	ld.param.b32 	%r27, [retval0];
	} // callseq 0
	cvt.u16.u32 	%rs10, %r27;
	setp.ne.s16 	%p8, %rs10, 0;
	and.b16  	%rs11, %rs2, 255;
	setp.ne.s16 	%p9, %rs11, 0;
	and.pred  	%p10, %p8, %p9;
	selp.u16 	%rs2, 1, 0, %p10;
$L__BB0_8:
	and.b16  	%rs13, %rs16, 255;
	setp.eq.s16 	%p11, %rs13, 0;
	selp.u32 	%r30, 1, 0, %p11;
	add.s32 	%r35, %r35, %r30;
	mov.b16 	%rs16, 0;
$L__BB0_9:
	setp.lt.s32 	%p14, %r35, %r18;
	@%p14 bra 	$L__BB0_2;
$L__BB0_10:
	and.b16  	%rs15, %rs2, 255;
	setp.ne.s16 	%p17, %rs15, 0;
$L__BB0_11:
	setp.eq.s32 	%p15, %r33, %r34;
	and.pred  	%p16, %p15, %p17;
	selp.u32 	%r32, 1, 0, %p16;
	st.param.b32 	[func_retval0], %r32;
	ret;

}
.func SoftmaxWithHierarchy(
	.param .b64 SoftmaxWithHierarchy_param_0,
	.param .b64 SoftmaxWithHierarchy_param_1,
	.param .b32 SoftmaxWithHierarchy_param_2,
	.param .b64 SoftmaxWithHierarchy_param_3
)
{
	.local .align 8 .b8 	__local_depot1[40];
	.reg .b64 	%SP;
	.reg .b64 	%SPL;
	.reg .pred 	%p<42>;
	.reg .b16 	%rs<45>;
	.reg .b32 	%r<119>;
	.reg .b32 	%f<154>;
	.reg .b64 	%rd<93>;

	mov.u64 	%SPL, __local_depot1;
	cvta.local.u64 	%SP, %SPL;
	ld.param.u64 	%rd24, [SoftmaxWithHierarchy_param_0];
	ld.param.u64 	%rd25, [SoftmaxWithHierarchy_param_1];
	ld.param.u32 	%r39, [SoftmaxWithHierarchy_param_2];
	ld.param.u64 	%rd26, [SoftmaxWithHierarchy_param_3];
	cvta.to.global.u64 	%rd1, %rd25;
	cvta.to.global.u64 	%rd2, %rd24;
	cvta.to.local.u64 	%rd3, %rd26;
	ld.local.u32 	%r40, [%rd3];
	mul.wide.s32 	%rd28, %r40, 4;
	add.s64 	%rd29, %rd2, %rd28;
	ld.global.f32 	%f29, [%rd29];
	add.s64 	%rd30, %rd1, %rd28;
	st.global.f32 	[%rd30], %f29;
	abs.f32 	%f30, %f29;
	add.f32 	%f31, %f30, 0f3F000000;
	cvt.rzi.s32.f32 	%r41, %f31;
	mul.hi.s32 	%r42, %r41, 1717986919;
	shr.u32 	%r43, %r42, 31;
	shr.s32 	%r44, %r42, 2;
	add.s32 	%r45, %r44, %r43;
	cvt.rn.f32.s32 	%f32, %r45;
	cvt.rzi.s32.f32 	%r1, %f32;
	add.s32 	%r46, %r40, 1;
	st.local.u32 	[%rd3], %r46;
	setp.lt.s32 	%p3, %r1, 11;
	add.u64 	%rd86, %SP, 0;
	@%p3 bra 	$L__BB1_2;
	mul.wide.u32 	%rd31, %r1, 4;
	{ // callseq 1, 0
	.param .b64 param0;
	st.param.b64 	[param0], %rd31;
	.param .b64 retval0;
	call.uni (retval0), 
	malloc, 
	(
	param0
	);
	ld.param.b64 	%rd86, [retval0];
	} // callseq 1
$L__BB1_2:
	setp.lt.s32 	%p5, %r1, 1;
	mov.pred 	%p41, -1;
	mov.f32 	%f142, 0fCE6E6B28;
	@%p5 bra 	$L__BB1_40;
	and.b32  	%r2, %r1, 3;
	setp.lt.u32 	%p6, %r1, 4;
	mov.f32 	%f142, 0fCE6E6B28;
	mov.b16 	%rs39, 0;
	mov.b32 	%r111, 0;
	@%p6 bra 	$L__BB1_30;
	and.b32  	%r111, %r1, 2147483644;
	neg.s32 	%r110, %r111;
	add.s64 	%rd87, %rd86, 8;
	mov.f32 	%f142, 0fCE6E6B28;
	mov.b16 	%rs39, 0;
$L__BB1_5:
	ld.local.u32 	%r6, [%rd3];
	mul.wide.s32 	%rd33, %r6, 4;
	add.s64 	%rd34, %rd2, %rd33;
	ld.global.f32 	%f37, [%rd34];
	abs.f32 	%f38, %f37;
	setp.geu.f32 	%p7, %f38, 0f40A00000;
	@%p7 bra 	$L__BB1_10;
	add.s64 	%rd36, %rd1, %rd33;
	ld.global.f32 	%f39, [%rd36];
	max.f32 	%f142, %f142, %f39;
	st.u32 	[%rd87+-8], %r6;
	ld.local.u32 	%r7, [%rd3];
	add.s32 	%r48, %r7, 1;
	st.local.u32 	[%rd3], %r48;
	setp.ge.s32 	%p8, %r48, %r39;
	mov.b16 	%rs39, 1;
	@%p8 bra 	$L__BB1_11;
	mul.wide.s32 	%rd37, %r7, 4;
	add.s64 	%rd38, %rd2, %rd37;
	ld.global.f32 	%f3, [%rd38+4];
	setp.leu.f32 	%p9, %f3, 0f40A00000;
	@%p9 bra 	$L__BB1_11;
	add.f32 	%f40, %f3, 0f3DCCCCCD;
	cvt.rzi.s32.f32 	%r49, %f40;
	mul.hi.s32 	%r50, %r49, 1717986919;
	shr.u32 	%r51, %r50, 31;
	shr.s32 	%r52, %r50, 2;
	add.s32 	%r53, %r52, %r51;
	mul.lo.s32 	%r54, %r53, 10;
	sub.s32 	%r55, %r49, %r54;
	setp.ne.s32 	%p10, %r55, 1;
	@%p10 bra 	$L__BB1_11;
	{ // callseq 3, 0
	.param .b64 param0;
	st.param.b64 	[param0], %rd24;
	.param .b64 param1;
	st.param.b64 	[param1], %rd25;
	.param .b32 param2;
	st.param.b32 	[param2], %r39;
	.param .b64 param3;
	st.param.b64 	[param3], %rd26;
	call.uni 
	SoftmaxWithHierarchy, 
	(
	param0, 
	param1, 
	param2, 
	param3
	);
	} // callseq 3
	bra.uni 	$L__BB1_11;
$L__BB1_10:
	{ // callseq 2, 0
	.param .b64 param0;
	st.param.b64 	[param0], %rd24;
	.param .b64 param1;
	st.param.b64 	[param1], %rd25;
	.param .b32 param2;
	st.param.b32 	[param2], %r39;
	.param .b64 param3;
	st.param.b64 	[param3], %rd26;
	call.uni 
	SoftmaxWithHierarchy, 
	(
	param0, 
	param1, 
	param2, 
	param3
	);
	} // callseq 2
$L__BB1_11:
	ld.local.u32 	%r8, [%rd3];
	mul.wide.s32 	%rd39, %r8, 4;
	add.s64 	%rd40, %rd2, %rd39;
	ld.global.f32 	%f41, [%rd40];
	abs.f32 	%f42, %f41;
	setp.lt.f32 	%p11, %f42, 0f40A00000;
	@%p11 bra 	$L__BB1_13;
	{ // callseq 4, 0
	.param .b64 param0;
	st.param.b64 	[param0], %rd24;
	.param .b64 param1;
	st.param.b64 	[param1], %rd25;
	.param .b32 param2;
	st.param.b32 	[param2], %r39;
	.param .b64 param3;
	st.param.b64 	[param3], %rd26;
	call.uni 
	SoftmaxWithHierarchy, 
	(
	param0, 
	param1, 
	param2, 
	param3
	);
	} // callseq 4
	bra.uni 	$L__BB1_17;
$L__BB1_13:
	add.s64 	%rd42, %rd1, %rd39;
	ld.global.f32 	%f43, [%rd42];
	max.f32 	%f142, %f142, %f43;
	st.u32 	[%rd87+-4], %r8;
	ld.local.u32 	%r9, [%rd3];
	add.s32 	%r56, %r9, 1;
	st.local.u32 	[%rd3], %r56;
	setp.ge.s32 	%p12, %r56, %r39;
	mov.b16 	%rs39, 1;
	@%p12 bra 	$L__BB1_17;
	mul.wide.s32 	%rd43, %r9, 4;
	add.s64 	%rd44, %rd2, %rd43;
	ld.global.f32 	%f6, [%rd44+4];
	setp.leu.f32 	%p13, %f6, 0f40A00000;
	@%p13 bra 	$L__BB1_17;
	add.f32 	%f44, %f6, 0f3DCCCCCD;
	cvt.rzi.s32.f32 	%r57, %f44;
	mul.hi.s32 	%r58, %r57, 1717986919;
	shr.u32 	%r59, %r58, 31;
	shr.s32 	%r60, %r58, 2;
	add.s32 	%r61, %r60, %r59;
	mul.lo.s32 	%r62, %r61, 10;
	sub.s32 	%r63, %r57, %r62;
	setp.ne.s32 	%p14, %r63, 1;
	@%p14 bra 	$L__BB1_17;
	{ // callseq 5, 0
	.param .b64 param0;
	st.param.b64 	[param0], %rd24;
	.param .b64 param1;
	st.param.b64 	[param1], %rd25;
	.param .b32 param2;
	st.param.b32 	[param2], %r39;
	.param .b64 param3;
	st.param.b64 	[param3], %rd26;
	call.uni 
	SoftmaxWithHierarchy, 
	(
	param0, 
	param1, 
	param2, 
	param3
	);
	} // callseq 5
$L__BB1_17:
	ld.local.u32 	%r10, [%rd3];
	mul.wide.s32 	%rd45, %r10, 4;
	add.s64 	%rd46, %rd2, %rd45;
	ld.global.f32 	%f45, [%rd46];
	abs.f32 	%f46, %f45;
	setp.lt.f32 	%p15, %f46, 0f40A00000;
	@%p15 bra 	$L__BB1_19;
	{ // callseq 6, 0
	.param .b64 param0;
	st.param.b64 	[param0], %rd24;
	.param .b64 param1;
	st.param.b64 	[param1], %rd25;
	.param .b32 param2;
	st.param.b32 	[param2], %r39;
	.param .b64 param3;
	st.param.b64 	[param3], %rd26;
	call.uni 
	SoftmaxWithHierarchy, 
	(
	param0, 
	param1, 
	param2, 
	param3
	);
	} // callseq 6
	bra.uni 	$L__BB1_23;
$L__BB1_19:
	add.s64 	%rd48, %rd1, %rd45;
	ld.global.f32 	%f47, [%rd48];
	max.f32 	%f142, %f142, %f47;
	st.u32 	[%rd87], %r10;
	ld.local.u32 	%r11, [%rd3];
	add.s32 	%r64, %r11, 1;
	st.local.u32 	[%rd3], %r64;
	setp.ge.s32 	%p16, %r64, %r39;
	mov.b16 	%rs39, 1;
	@%p16 bra 	$L__BB1_23;
	mul.wide.s32 	%rd49, %r11, 4;
	add.s64 	%rd50, %rd2, %rd49;
	ld.global.f32 	%f9, [%rd50+4];
	setp.leu.f32 	%p17, %f9, 0f40A00000;
	@%p17 bra 	$L__BB1_23;
	add.f32 	%f48, %f9, 0f3DCCCCCD;
	cvt.rzi.s32.f32 	%r65, %f48;
	mul.hi.s32 	%r66, %r65, 1717986919;
	shr.u32 	%r67, %r66, 31;
	shr.s32 	%r68, %r66, 2;
	add.s32 	%r69, %r68, %r67;
	mul.lo.s32 	%r70, %r69, 10;
	sub.s32 	%r71, %r65, %r70;
	setp.ne.s32 	%p18, %r71, 1;
	@%p18 bra 	$L__BB1_23;
	{ // callseq 7, 0
	.param .b64 param0;
	st.param.b64 	[param0], %rd24;
	.param .b64 param1;
	st.param.b64 	[param1], %rd25;
	.param .b32 param2;
	st.param.b32 	[param2], %r39;
	.param .b64 param3;
	st.param.b64 	[param3], %rd26;
	call.uni 
	SoftmaxWithHierarchy, 
	(
	param0, 
	param1, 
	param2, 
	param3
	);
	} // callseq 7
$L__BB1_23:
	ld.local.u32 	%r12, [%rd3];
	mul.wide.s32 	%rd51, %r12, 4;
	add.s64 	%rd52, %rd2, %rd51;
	ld.global.f32 	%f49, [%rd52];
	abs.f32 	%f50, %f49;
	setp.lt.f32 	%p19, %f50, 0f40A00000;
	@%p19 bra 	$L__BB1_25;
	{ // callseq 8, 0
	.param .b64 param0;
	st.param.b64 	[param0], %rd24;
	.param .b64 param1;
	st.param.b64 	[param1], %rd25;
	.param .b32 param2;
	st.param.b32 	[param2], %r39;
	.param .b64 param3;
	st.param.b64 	[param3], %rd26;
	call.uni 
	SoftmaxWithHierarchy, 
	(
	param0, 
	param1, 
	param2, 
	param3
	);
	} // callseq 8
	bra.uni 	$L__BB1_29;
$L__BB1_25:
	add.s64 	%rd54, %rd1, %rd51;
	ld.global.f32 	%f51, [%rd54];
	max.f32 	%f142, %f142, %f51;
	st.u32 	[%rd87+4], %r12;
	ld.local.u32 	%r13, [%rd3];
	add.s32 	%r72, %r13, 1;
	st.local.u32 	[%rd3], %r72;
	setp.ge.s32 	%p20, %r72, %r39;
	mov.b16 	%rs39, 1;
	@%p20 bra 	$L__BB1_29;
	mul.wide.s32 	%rd55, %r13, 4;
	add.s64 	%rd56, %rd2, %rd55;
	ld.global.f32 	%f12, [%rd56+4];
	setp.leu.f32 	%p21, %f12, 0f40A00000;
	@%p21 bra 	$L__BB1_29;
	add.f32 	%f52, %f12, 0f3DCCCCCD;
	cvt.rzi.s32.f32 	%r73, %f52;
	mul.hi.s32 	%r74, %r73, 1717986919;
	shr.u32 	%r75, %r74, 31;
	shr.s32 	%r76, %r74, 2;
	add.s32 	%r77, %r76, %r75;
	mul.lo.s32 	%r78, %r77, 10;
	sub.s32 	%r79, %r73, %r78;
	setp.ne.s32 	%p22, %r79, 1;
	@%p22 bra 	$L__BB1_29;
	{ // callseq 9, 0
	.param .b64 param0;
	st.param.b64 	[param0], %rd24;
	.param .b64 param1;
	st.param.b64 	[param1], %rd25;
	.param .b32 param2;
	st.param.b32 	[param2], %r39;
	.param .b64 param3;
	st.param.b64 	[param3], %rd26;
	call.uni 
	SoftmaxWithHierarchy, 
	(
	param0, 
	param1, 
	param2, 
	param3
	);
	} // callseq 9
$L__BB1_29:
	add.s32 	%r110, %r110, 4;
	add.s64 	%rd87, %rd87, 16;
	setp.ne.s32 	%p23, %r110, 0;
	@%p23 bra 	$L__BB1_5;
$L__BB1_30:
	setp.eq.s32 	%p24, %r2, 0;
	@%p24 bra 	$L__BB1_39;
	mul.wide.u32 	%rd57, %r111, 4;
	add.s64 	%rd88, %rd86, %rd57;
	neg.s32 	%r112, %r2;
$L__BB1_32:
	.pragma "nounroll";
	ld.local.u32 	%r18, [%rd3];
	mul.wide.s32 	%rd58, %r18, 4;
	add.s64 	%rd59, %rd2, %rd58;
	ld.global.f32 	%f53, [%rd59];
	abs.f32 	%f54, %f53;
	setp.lt.f32 	%p25, %f54, 0f40A00000;
	@%p25 bra 	$L__BB1_34;
	{ // callseq 10, 0
	.param .b64 param0;
	st.param.b64 	[param0], %rd24;
	.param .b64 param1;
	st.param.b64 	[param1], %rd25;
	.param .b32 param2;
	st.param.b32 	[param2], %r39;
	.param .b64 param3;
	st.param.b64 	[param3], %rd26;
	call.uni 
	SoftmaxWithHierarchy, 
	(
	param0, 
	param1, 
	param2, 
	param3
	);
	} // callseq 10
	bra.uni 	$L__BB1_38;
$L__BB1_34:
	add.s64 	%rd61, %rd1, %rd58;
	ld.global.f32 	%f55, [%rd61];
	max.f32 	%f142, %f142, %f55;
	st.u32 	[%rd88], %r18;
	ld.local.u32 	%r19, [%rd3];
	add.s32 	%r80, %r19, 1;
	st.local.u32 	[%rd3], %r80;
	setp.ge.s32 	%p26, %r80, %r39;
	mov.b16 	%rs39, 1;
	@%p26 bra 	$L__BB1_38;
	mul.wide.s32 	%rd62, %r19, 4;
	add.s64 	%rd63, %rd2, %rd62;
	ld.global.f32 	%f18, [%rd63+4];
	setp.leu.f32 	%p27, %f18, 0f40A00000;
	@%p27 bra 	$L__BB1_38;
	add.f32 	%f56, %f18, 0f3DCCCCCD;
	cvt.rzi.s32.f32 	%r81, %f56;
	mul.hi.s32 	%r82, %r81, 1717986919;
	shr.u32 	%r83, %r82, 31;
	shr.s32 	%r84, %r82, 2;
	add.s32 	%r85, %r84, %r83;
	mul.lo.s32 	%r86, %r85, 10;
	sub.s32 	%r87, %r81, %r86;
	setp.ne.s32 	%p28, %r87, 1;
	@%p28 bra 	$L__BB1_38;
	{ // callseq 11, 0
	.param .b64 param0;
	st.param.b64 	[param0], %rd24;
	.param .b64 param1;
	st.param.b64 	[param1], %rd25;
	.param .b32 param2;
	st.param.b32 	[param2], %r39;
	.param .b64 param3;
	st.param.b64 	[param3], %rd26;
	call.uni 
	SoftmaxWithHierarchy, 
	(
	param0, 
	param1, 
	param2, 
	param3
	);
	} // callseq 11
$L__BB1_38:
	add.s64 	%rd88, %rd88, 4;
	add.s32 	%r112, %r112, 1;
	setp.ne.s32 	%p29, %r112, 0;
	@%p29 bra 	$L__BB1_32;
$L__BB1_39:
	and.b16  	%rs34, %rs39, 255;
	setp.eq.s16 	%p41, %rs34, 0;
$L__BB1_40:
	@%p41 bra 	$L__BB1_55;
	setp.lt.s32 	%p30, %r1, 1;
	mov.f32 	%f152, 0f00000000;
	@%p30 bra 	$L__BB1_48;
	and.b32  	%r21, %r1, 3;
	setp.lt.u32 	%p31, %r1, 4;
	mov.f32 	%f152, 0f00000000;
	mov.b32 	%r113, 0;
	@%p31 bra 	$L__BB1_45;
	and.b32  	%r113, %r1, 2147483644;
	neg.s32 	%r115, %r113;
	add.s64 	%rd90, %rd86, 8;
	mov.f32 	%f152, 0f00000000;
$L__BB1_44:
	ld.u32 	%r89, [%rd90+-8];
	mul.wide.s32 	%rd64, %r89, 4;
	add.s64 	%rd65, %rd1, %rd64;
	ld.global.f32 	%f61, [%rd65];
	sub.f32 	%f62, %f61, %f142;
	fma.rn.f32 	%f63, %f62, 0f3BBB989D, 0f3F000000;
	cvt.sat.f32.f32 	%f64, %f63;
	mov.f32 	%f65, 0f4B400001;
	mov.f32 	%f66, 0f437C0000;
	fma.rm.f32 	%f67, %f64, %f66, %f65;
	add.f32 	%f68, %f67, 0fCB40007F;
	neg.f32 	%f69, %f68;
	fma.rn.f32 	%f70, %f62, 0f3FB8AA3B, %f69;
	fma.rn.f32 	%f71, %f62, 0f32A57060, %f70;
	mov.b32 	%r90, %f67;
	shl.b32 	%r91, %r90, 23;
	mov.b32 	%f72, %r91;
	ex2.approx.ftz.f32 	%f73, %f71;
	mul.f32 	%f74, %f73, %f72;
	add.f32 	%f75, %f152, %f74;
	st.global.f32 	[%rd65], %f74;
	ld.u32 	%r92, [%rd90+-4];
	mul.wide.s32 	%rd66, %r92, 4;
	add.s64 	%rd67, %rd1, %rd66;
	ld.global.f32 	%f76, [%rd67];
	sub.f32 	%f77, %f76, %f142;
	fma.rn.f32 	%f78, %f77, 0f3BBB989D, 0f3F000000;
	cvt.sat.f32.f32 	%f79, %f78;
	fma.rm.f32 	%f80, %f79, %f66, %f65;
	add.f32 	%f81, %f80, 0fCB40007F;
	neg.f32 	%f82, %f81;
	fma.rn.f32 	%f83, %f77, 0f3FB8AA3B, %f82;
	fma.rn.f32 	%f84, %f77, 0f32A57060, %f83;
	mov.b32 	%r93, %f80;
	shl.b32 	%r94, %r93, 23;
	mov.b32 	%f85, %r94;
	ex2.approx.ftz.f32 	%f86, %f84;
	mul.f32 	%f87, %f86, %f85;
	add.f32 	%f88, %f75, %f87;
	st.global.f32 	[%rd67], %f87;
	ld.u32 	%r95, [%rd90];
	mul.wide.s32 	%rd68, %r95, 4;
	add.s64 	%rd69, %rd1, %rd68;
	ld.global.f32 	%f89, [%rd69];
	sub.f32 	%f90, %f89, %f142;
	fma.rn.f32 	%f91, %f90, 0f3BBB989D, 0f3F000000;
	cvt.sat.f32.f32 	%f92, %f91;
	fma.rm.f32 	%f93, %f92, %f66, %f65;
	add.f32 	%f94, %f93, 0fCB40007F;
	neg.f32 	%f95, %f94;
	fma.rn.f32 	%f96, %f90, 0f3FB8AA3B, %f95;
	fma.rn.f32 	%f97, %f90, 0f32A57060, %f96;
	mov.b32 	%r96, %f93;
	shl.b32 	%r97, %r96, 23;
	mov.b32 	%f98, %r97;
	ex2.approx.ftz.f32 	%f99, %f97;
	mul.f32 	%f100, %f99, %f98;
	add.f32 	%f101, %f88, %f100;
	st.global.f32 	[%rd69], %f100;
	ld.u32 	%r98, [%rd90+4];
	mul.wide.s32 	%rd70, %r98, 4;
	add.s64 	%rd71, %rd1, %rd70;
	ld.global.f32 	%f102, [%rd71];
	sub.f32 	%f103, %f102, %f142;
	fma.rn.f32 	%f104, %f103, 0f3BBB989D, 0f3F000000;
	cvt.sat.f32.f32 	%f105, %f104;
	fma.rm.f32 	%f106, %f105, %f66, %f65;
	add.f32 	%f107, %f106, 0fCB40007F;
	neg.f32 	%f108, %f107;
	fma.rn.f32 	%f109, %f103, 0f3FB8AA3B, %f108;
	fma.rn.f32 	%f110, %f103, 0f32A57060, %f109;
	mov.b32 	%r99, %f106;
	shl.b32 	%r100, %r99, 23;
	mov.b32 	%f111, %r100;
	ex2.approx.ftz.f32 	%f112, %f110;
	mul.f32 	%f113, %f112, %f111;
	add.f32 	%f152, %f101, %f113;
	st.global.f32 	[%rd71], %f113;
	add.s32 	%r115, %r115, 4;
	add.s64 	%rd90, %rd90, 16;
	setp.eq.s32 	%p32, %r115, 0;
	@%p32 bra 	$L__BB1_45;
	bra.uni 	$L__BB1_44;
$L__BB1_45:
	setp.eq.s32 	%p33, %r21, 0;
	@%p33 bra 	$L__BB1_48;
	mul.wide.u32 	%rd72, %r113, 4;
	add.s64 	%rd89, %rd86, %rd72;
	neg.s32 	%r114, %r21;
$L__BB1_47:
	.pragma "nounroll";
	ld.u32 	%r101, [%rd89];
	mul.wide.s32 	%rd73, %r101, 4;
	add.s64 	%rd74, %rd1, %rd73;
	ld.global.f32 	%f114, [%rd74];
	sub.f32 	%f115, %f114, %f142;
	fma.rn.f32 	%f116, %f115, 0f3BBB989D, 0f3F000000;
	cvt.sat.f32.f32 	%f117, %f116;
	mov.f32 	%f118, 0f4B400001;
	mov.f32 	%f119, 0f437C0000;
	fma.rm.f32 	%f120, %f117, %f119, %f118;
	add.f32 	%f121, %f120, 0fCB40007F;
	neg.f32 	%f122, %f121;
	fma.rn.f32 	%f123, %f115, 0f3FB8AA3B, %f122;
	fma.rn.f32 	%f124, %f115, 0f32A57060, %f123;
	mov.b32 	%r102, %f120;
	shl.b32 	%r103, %r102, 23;
	mov.b32 	%f125, %r103;
	ex2.approx.ftz.f32 	%f126, %f124;
	mul.f32 	%f127, %f126, %f125;
	add.f32 	%f152, %f152, %f127;
	st.global.f32 	[%rd74], %f127;
	add.s64 	%rd89, %rd89, 4;
	add.s32 	%r114, %r114, 1;
	setp.ne.s32 	%p34, %r114, 0;
	@%p34 bra 	$L__BB1_47;
$L__BB1_48:
	setp.lt.s32 	%p35, %r1, 1;
	@%p35 bra 	$L__BB1_55;
	and.b32  	%r28, %r1, 3;
	setp.lt.u32 	%p36, %r1, 4;
	mov.b32 	%r117, 0;
	@%p36 bra 	$L__BB1_52;
	and.b32  	%r117, %r1, 2147483644;
	neg.s32 	%r116, %r117;
	add.s64 	%rd91, %rd86, 8;
$L__BB1_51:
	ld.u32 	%r105, [%rd91+-8];
	mul.wide.s32 	%rd75, %r105, 4;
	add.s64 	%rd76, %rd1, %rd75;
	ld.global.f32 	%f128, [%rd76];
	div.rn.f32 	%f129, %f128, %f152;
	st.global.f32 	[%rd76], %f129;
	ld.u32 	%r106, [%rd91+-4];
	mul.wide.s32 	%rd77, %r106, 4;
	add.s64 	%rd78, %rd1, %rd77;
	ld.global.f32 	%f130, [%rd78];
	div.rn.f32 	%f131, %f130, %f152;
	st.global.f32 	[%rd78], %f131;
	ld.u32 	%r107, [%rd91];
	mul.wide.s32 	%rd79, %r107, 4;
	add.s64 	%rd80, %rd1, %rd79;
	ld.global.f32 	%f132, [%rd80];
	div.rn.f32 	%f133, %f132, %f152;
	st.global.f32 	[%rd80], %f133;
	ld.u32 	%r108, [%rd91+4];
	mul.wide.s32 	%rd81, %r108, 4;
	add.s64 	%rd82, %rd1, %rd81;
	ld.global.f32 	%f134, [%rd82];
	div.rn.f32 	%f135, %f134, %f152;
	st.global.f32 	[%rd82], %f135;
	add.s32 	%r116, %r116, 4;
	add.s64 	%rd91, %rd91, 16;
	setp.ne.s32 	%p37, %r116, 0;
	@%p37 bra 	$L__BB1_51;
$L__BB1_52:
	setp.eq.s32 	%p38, %r28, 0;
	@%p38 bra 	$L__BB1_55;
	mul.wide.u32 	%rd83, %r117, 4;
	add.s64 	%rd92, %rd86, %rd83;
	neg.s32 	%r118, %r28;
$L__BB1_54:
	.pragma "nounroll";
	ld.u32 	%r109, [%rd92];
	mul.wide.s32 	%rd84, %r109, 4;
	add.s64 	%rd85, %rd1, %rd84;
	ld.global.f32 	%f136, [%rd85];
	div.rn.f32 	%f137, %f136, %f152;
	st.global.f32 	[%rd85], %f137;
	add.s64 	%rd92, %rd92, 4;
	add.s32 	%r118, %r118, 1;
	setp.ne.s32 	%p39, %r118, 0;
	@%p39 bra 	$L__BB1_54;
$L__BB1_55:
	setp.lt.s32 	%p40, %r1, 11;
	@%p40 bra 	$L__BB1_57;
	{ // callseq 12, 0
	.param .b64 param0;
	st.param.b64 	[param0], %rd86;
	call.uni 
	free, 
	(
	param0
	);
	} // callseq 12
$L__BB1_57:
	ret;

}
	// .globl	Sum
.visible .entry Sum(
	.param .u32 Sum_param_0,
	.param .u64 .ptr .align 1 Sum_param_1,
	.param .u64 .ptr .align 1 Sum_param_2,
	.param .u64 .ptr .align 1 Sum_param_3
)
{
	.reg .pred 	%p<3>;
	.reg .b32 	%r<11>;
	.reg .b32 	%f<4>;
	.reg .b64 	%rd<11>;

	ld.param.u32 	%r6, [Sum_param_0];
	ld.param.u64 	%rd4, [Sum_param_1];
	ld.param.u64 	%rd5, [Sum_param_2];
	ld.param.u64 	%rd6, [Sum_param_3];
	mov.u32 	%r7, %ctaid.x;
	mov.u32 	%r1, %ntid.x;
	mov.u32 	%r8, %tid.x;
	mad.lo.s32 	%r10, %r7, %r1, %r8;
	setp.ge.s32 	%p1, %r10, %r6;
	@%p1 bra 	$L__BB2_3;
	mov.u32 	%r9, %nctaid.x;
	mul.lo.s32 	%r3, %r1, %r9;
	cvta.to.global.u64 	%rd1, %rd4;
	cvta.to.global.u64 	%rd2, %rd5;
	cvta.to.global.u64 	%rd3, %rd6;
$L__BB2_2:
	mul.wide.s32 	%rd7, %r10, 4;
	add.s64 	%rd8, %rd1, %rd7;
	ld.global.nc.f32 	%f1, [%rd8];
	add.s64 	%rd9, %rd2, %rd7;
	ld.global.nc.f32 	%f2, [%rd9];
	add.f32 	%f3, %f1, %f2;
	add.s64 	%rd10, %rd3, %rd7;
	st.global.f32 	[%rd10], %f3;
	add.s32 	%r10, %r10, %r3;
	setp.lt.s32 	%p2, %r10, %r6;
	@%p2 bra 	$L__BB2_2;
$L__BB2_3:
	ret;

}
	// .globl	UpdateAdamOptimizer
.visible .entry UpdateAdamOptimizer(
	.param .u32 UpdateAdamOptimizer_param_0,
	.param .f32 UpdateAdamOptimizer_param_1,
	.param .f32 UpdateAdamOptimizer_param_2,
	.param .f32 UpdateAdamOptimizer_param_3,
	.param .f32 UpdateAdamOptimizer_param_4,
	.param .f32 UpdateAdamOptimizer_param_5,
	.param .u64 .ptr .align 1 UpdateAdamOptimizer_param_6,
	.param .u64 .ptr .align 1 UpdateAdamOptimizer_param_7,
	.param .u64 .ptr .align 1 UpdateAdamOptimizer_param_8,
	.param .u64 .ptr .align 1 UpdateAdamOptimizer_param_9
)
{
	.reg .pred 	%p<3>;
	.reg .b32 	%r<11>;
	.reg .b32 	%f<24>;
	.reg .b64 	%rd<14>;

	ld.param.u32 	%r6, [UpdateAdamOptimizer_param_0];
	ld.param.f32 	%f3, [UpdateAdamOptimizer_param_1];
	ld.param.f32 	%f4, [UpdateAdamOptimizer_param_2];
	ld.param.f32 	%f5, [UpdateAdamOptimizer_param_3];
	ld.param.f32 	%f6, [UpdateAdamOptimizer_param_4];
	ld.param.f32 	%f7, [UpdateAdamOptimizer_param_5];
	ld.param.u64 	%rd5, [UpdateAdamOptimizer_param_6];
	ld.param.u64 	%rd6, [UpdateAdamOptimizer_param_7];
	ld.param.u64 	%rd7, [UpdateAdamOptimizer_param_8];
	ld.param.u64 	%rd8, [UpdateAdamOptimizer_param_9];
	mov.u32 	%r7, %ctaid.x;
	mov.u32 	%r1, %ntid.x;
	mov.u32 	%r8, %tid.x;
	mad.lo.s32 	%r10, %r7, %r1, %r8;
	setp.ge.s32 	%p1, %r10, %r6;
	@%p1 bra 	$L__BB3_3;
	mov.f32 	%f8, 0f3F800000;
	sub.f32 	%f1, %f8, %f3;
	sub.f32 	%f2, %f8, %f4;
	mov.u32 	%r9, %nctaid.x;
	mul.lo.s32 	%r3, %r1, %r9;
	cvta.to.global.u64 	%rd1, %rd5;
	cvta.to.global.u64 	%rd2, %rd7;
	cvta.to.global.u64 	%rd3, %rd8;
	cvta.to.global.u64 	%rd4, %rd6;
$L__BB3_2:
	mul.wide.s32 	%rd9, %r10, 4;
	add.s64 	%rd10, %rd1, %rd9;
	ld.global.nc.f32 	%f9, [%rd10];
	add.s64 	%rd11, %rd2, %rd9;
	ld.global.f32 	%f10, [%rd11];
	mul.f32 	%f11, %f3, %f10;
	fma.rn.f32 	%f12, %f1, %f9, %f11;
	st.global.f32 	[%rd11], %f12;
	add.s64 	%rd12, %rd3, %rd9;
	ld.global.f32 	%f13, [%rd12];
	mul.f32 	%f14, %f4, %f13;
	mul.f32 	%f15, %f2, %f9;
	fma.rn.f32 	%f16, %f9, %f15, %f14;
	st.global.f32 	[%rd12], %f16;
	mul.f32 	%f17, %f7, %f12;
	sqrt.rn.f32 	%f18, %f16;
	add.f32 	%f19, %f5, %f18;
	div.rn.f32 	%f20, %f17, %f19;
	add.s64 	%rd13, %rd4, %rd9;
	ld.global.f32 	%f21, [%rd13];
	fma.rn.f32 	%f22, %f6, %f21, %f20;
	sub.f32 	%f23, %f21, %f22;
	st.global.f32 	[%rd13], %f23;
	add.s32 	%r10, %r10, %r3;
	setp.lt.s32 	%p2, %r10, %r6;
	@%p2 bra 	$L__BB3_2;
$L__BB3_3:
	ret;

}
	// .globl	StandardizeInPlaceByRow
.visible .entry StandardizeInPlaceByRow(
	.param .u32 StandardizeInPlaceByRow_param_0,
	.param .u32 StandardizeInPlaceByRow_param_1,
	.param .u32 StandardizeInPlaceByRow_param_2,
	.param .u32 StandardizeInPlaceByRow_param_3,
	.param .u64 .ptr .align 1 StandardizeInPlaceByRow_param_4,
	.param .u64 .ptr .align 1 StandardizeInPlaceByRow_param_5,
	.param .u64 .ptr .align 1 StandardizeInPlaceByRow_param_6,
	.param .f32 StandardizeInPlaceByRow_param_7
)
{
	.reg .pred 	%p<7>;
	.reg .b32 	%r<40>;
	.reg .b32 	%f<28>;
	.reg .b64 	%rd<14>;

	ld.param.u32 	%r20, [StandardizeInPlaceByRow_param_0];
	ld.param.u32 	%r17, [StandardizeInPlaceByRow_param_1];
	ld.param.u32 	%r18, [StandardizeInPlaceByRow_param_2];
	ld.param.u32 	%r19, [StandardizeInPlaceByRow_param_3];
	ld.param.u64 	%rd5, [StandardizeInPlaceByRow_param_4];
	ld.param.u64 	%rd3, [StandardizeInPlaceByRow_param_5];
	ld.param.u64 	%rd4, [StandardizeInPlaceByRow_param_6];
	ld.param.f32 	%f3, [StandardizeInPlaceByRow_param_7];
	cvta.to.global.u64 	%rd1, %rd5;
	mov.u32 	%r21, %ctaid.x;
	mov.u32 	%r22, %ntid.x;
	mov.u32 	%r23, %tid.x;
	mad.lo.s32 	%r1, %r21, %r22, %r23;
	setp.ge.s32 	%p1, %r1, %r20;
	@%p1 bra 	$L__BB4_8;
	cvta.to.global.u64 	%rd6, %rd4;
	cvta.to.global.u64 	%rd7, %rd3;
	div.s32 	%r24, %r1, %r19;
	mul.lo.s32 	%r25, %r24, %r19;
	sub.s32 	%r26, %r1, %r25;
	mul.lo.s32 	%r27, %r26, %r18;
	mad.lo.s32 	%r37, %r24, %r17, %r27;
	cvt.rn.f32.s32 	%f4, %r37;
	add.s32 	%r28, %r18, -1;
	cvt.rn.f32.s32 	%f5, %r28;
	not.b32 	%r29, %r27;
	add.s32 	%r30, %r17, %r29;
	cvt.rn.f32.s32 	%f6, %r30;
	min.f32 	%f7, %f5, %f6;
	add.f32 	%f8, %f7, %f4;
	cvt.rzi.s32.f32 	%r3, %f8;
	mul.wide.s32 	%rd8, %r24, 4;
	add.s64 	%rd9, %rd6, %rd8;
	ld.global.nc.f32 	%f9, [%rd9];
	add.f32 	%f10, %f3, %f9;
	sqrt.rn.f32 	%f11, %f10;
	rcp.rn.f32 	%f1, %f11;
	add.s64 	%rd2, %rd7, %rd8;
	setp.lt.s32 	%p2, %r3, %r37;
	@%p2 bra 	$L__BB4_8;
	ld.global.nc.f32 	%f12, [%rd2];
	mul.f32 	%f2, %f12, %f1;
	sub.s32 	%r31, %r3, %r37;
	add.s32 	%r32, %r31, 1;
	and.b32  	%r4, %r32, 3;
	setp.eq.s32 	%p3, %r4, 0;
	@%p3 bra 	$L__BB4_5;
	neg.s32 	%r35, %r4;
$L__BB4_4:
	.pragma "nounroll";
	mul.wide.s32 	%rd10, %r37, 4;
	add.s64 	%rd11, %rd1, %rd10;
	ld.global.f32 	%f13, [%rd11];
	mul.f32 	%f14, %f1, %f13;
	sub.f32 	%f15, %f14, %f2;
	st.global.f32 	[%rd11], %f15;
	add.s32 	%r37, %r37, 1;
	add.s32 	%r35, %r35, 1;
	setp.ne.s32 	%p4, %r35, 0;
	@%p4 bra 	$L__BB4_4;
$L__BB4_5:
	setp.lt.u32 	%p5, %r31, 3;
	@%p5 bra 	$L__BB4_8;
	sub.s32 	%r39, %r37, %r3;
	add.s32 	%r38, %r37, -1;
$L__BB4_7:
	add.s32 	%r34, %r38, 1;
	mul.wide.s32 	%rd12, %r34, 4;
	add.s64 	%rd13, %rd1, %rd12;
	ld.global.f32 	%f16, [%rd13];
	mul.f32 	%f17, %f1, %f16;
	sub.f32 	%f18, %f17, %f2;
	st.global.f32 	[%rd13], %f18;
	ld.global.f32 	%f19, [%rd13+4];
	mul.f32 	%f20, %f1, %f19;
	sub.f32 	%f21, %f20, %f2;
	st.global.f32 	[%rd13+4], %f21;
	ld.global.f32 	%f22, [%rd13+8];
	mul.f32 	%f23, %f1, %f22;
	sub.f32 	%f24, %f23, %f2;
	st.global.f32 	[%rd13+8], %f24;
	ld.global.f32 	%f25, [%rd13+12];
	mul.f32 	%f26, %f1, %f25;
	sub.f32 	%f27, %f26, %f2;
	st.global.f32 	[%rd13+12], %f27;
	add.s32 	%r39, %r39, 4;
	add.s32 	%r38, %r38, 4;
	setp.ne.s32 	%p6, %r39, 1;
	@%p6 bra 	$L__BB4_7;
$L__BB4_8:
	ret;

}
	// .globl	StandardizeRowsInPlaceBroadcastGammasBetas
.visible .entry StandardizeRowsInPlaceBroadcastGammasBetas(
	.param .u32 StandardizeRowsInPlaceBroadcastGammasBetas_param_0,
	.param .u32 StandardizeRowsInPlaceBroadcastGammasBetas_param_1,
	.param .u32 StandardizeRowsInPlaceBroadcastGammasBetas_param_2,
	.param .u32 StandardizeRowsInPlaceBroadcastGammasBetas_param_3,
	.param .u64 .ptr .align 1 StandardizeRowsInPlaceBroadcastGammasBetas_param_4,
	.param .u64 .ptr .align 1 StandardizeRowsInPlaceBroadcastGammasBetas_param_5,
	.param .u64 .ptr .align 1 StandardizeRowsInPlaceBroadcastGammasBetas_param_6,
	.param .f32 StandardizeRowsInPlaceBroadcastGammasBetas_param_7,
	.param .u64 .ptr .align 1 StandardizeRowsInPlaceBroadcastGammasBetas_param_8,
	.param .u64 .ptr .align 1 StandardizeRowsInPlaceBroadcastGammasBetas_param_9
)
{
	.reg .pred 	%p<7>;
	.reg .b32 	%r<48>;
	.reg .b32 	%f<43>;
	.reg .b64 	%rd<26>;

	ld.param.u32 	%r26, [StandardizeRowsInPlaceBroadcastGammasBetas_param_0];
	ld.param.u32 	%r23, [StandardizeRowsInPlaceBroadcastGammasBetas_param_1];
	ld.param.u32 	%r24, [StandardizeRowsInPlaceBroadcastGammasBetas_param_2];
	ld.param.u32 	%r25, [StandardizeRowsInPlaceBroadcastGammasBetas_param_3];
	ld.param.u64 	%rd9, [StandardizeRowsInPlaceBroadcastGammasBetas_param_4];
	ld.param.u64 	%rd7, [StandardizeRowsInPlaceBroadcastGammasBetas_param_5];
	ld.param.u64 	%rd8, [StandardizeRowsInPlaceBroadcastGammasBetas_param_6];
	ld.param.f32 	%f3, [StandardizeRowsInPlaceBroadcastGammasBetas_param_7];
	ld.param.u64 	%rd10, [StandardizeRowsInPlaceBroadcastGammasBetas_param_8];
	ld.param.u64 	%rd11, [StandardizeRowsInPlaceBroadcastGammasBetas_param_9];
	cvta.to.global.u64 	%rd1, %rd11;
	cvta.to.global.u64 	%rd2, %rd9;
	cvta.to.global.u64 	%rd3, %rd10;
	mov.u32 	%r27, %ctaid.x;
	mov.u32 	%r28, %ntid.x;
	mov.u32 	%r29, %tid.x;
	mad.lo.s32 	%r1, %r27, %r28, %r29;
	setp.ge.s32 	%p1, %r1, %r26;
	@%p1 bra 	$L__BB5_8;
	cvta.to.global.u64 	%rd12, %rd8;
	cvta.to.global.u64 	%rd13, %rd7;
	div.s32 	%r30, %r1, %r25;
	mul.lo.s32 	%r31, %r30, %r25;
	sub.s32 	%r32, %r1, %r31;
	mul.lo.s32 	%r44, %r32, %r24;
	mad.lo.s32 	%r43, %r30, %r23, %r44;
	cvt.rn.f32.s32 	%f4, %r43;
	add.s32 	%r33, %r24, -1;
	cvt.rn.f32.s32 	%f5, %r33;
	not.b32 	%r34, %r44;
	add.s32 	%r35, %r23, %r34;
	cvt.rn.f32.s32 	%f6, %r35;
	min.f32 	%f7, %f5, %f6;
	add.f32 	%f8, %f7, %f4;
	cvt.rzi.s32.f32 	%r4, %f8;
	mul.wide.s32 	%rd14, %r30, 4;
	add.s64 	%rd15, %rd12, %rd14;
	ld.global.nc.f32 	%f9, [%rd15];
	add.f32 	%f10, %f3, %f9;
	sqrt.rn.f32 	%f11, %f10;
	rcp.rn.f32 	%f1, %f11;
	add.s64 	%rd4, %rd13, %rd14;
	setp.lt.s32 	%p2, %r4, %r43;
	@%p2 bra 	$L__BB5_8;
	ld.global.nc.f32 	%f12, [%rd4];
	mul.f32 	%f2, %f12, %f1;
	sub.s32 	%r36, %r4, %r43;
	add.s32 	%r37, %r36, 1;
	and.b32  	%r5, %r37, 3;
	setp.eq.s32 	%p3, %r5, 0;
	@%p3 bra 	$L__BB5_5;
	neg.s32 	%r40, %r5;
$L__BB5_4:
	.pragma "nounroll";
	mul.wide.s32 	%rd16, %r43, 4;
	add.s64 	%rd17, %rd2, %rd16;
	mul.wide.s32 	%rd18, %r44, 4;
	add.s64 	%rd19, %rd1, %rd18;
	add.s64 	%rd20, %rd3, %rd18;
	ld.global.nc.f32 	%f13, [%rd20];
	ld.global.f32 	%f14, [%rd17];
	mul.f32 	%f15, %f1, %f14;
	sub.f32 	%f16, %f15, %f2;
	ld.global.nc.f32 	%f17, [%rd19];
	fma.rn.f32 	%f18, %f13, %f16, %f17;
	st.global.f32 	[%rd17], %f18;
	add.s32 	%r44, %r44, 1;
	add.s32 	%r43, %r43, 1;
	add.s32 	%r40, %r40, 1;
	setp.ne.s32 	%p4, %r40, 0;
	@%p4 bra 	$L__BB5_4;
$L__BB5_5:
	setp.lt.u32 	%p5, %r36, 3;
	@%p5 bra 	$L__BB5_8;
	sub.s32 	%r46, %r43, %r4;
	add.s32 	%r45, %r43, -1;
	add.s64 	%rd5, %rd3, 8;
	add.s64 	%rd6, %rd1, 8;
$L__BB5_7:
	add.s32 	%r39, %r45, 1;
	mul.wide.s32 	%rd21, %r44, 4;
	add.s64 	%rd22, %rd5, %rd21;
	add.s64 	%rd23, %rd6, %rd21;
	ld.global.nc.f32 	%f19, [%rd22+-8];
	mul.wide.s32 	%rd24, %r39, 4;
	add.s64 	%rd25, %rd2, %rd24;
	ld.global.f32 	%f20, [%rd25];
	mul.f32 	%f21, %f1, %f20;
	sub.f32 	%f22, %f21, %f2;
	ld.global.nc.f32 	%f23, [%rd23+-8];
	fma.rn.f32 	%f24, %f19, %f22, %f23;
	st.global.f32 	[%rd25], %f24;
	ld.global.nc.f32 	%f25, [%rd22+-4];
	ld.global.f32 	%f26, [%rd25+4];
	mul.f32 	%f27, %f1, %f26;
	sub.f32 	%f28, %f27, %f2;
	ld.global.nc.f32 	%f29, [%rd23+-4];
	fma.rn.f32 	%f30, %f25, %f28, %f29;
	st.global.f32 	[%rd25+4], %f30;
	ld.global.nc.f32 	%f31, [%rd22];
	ld.global.f32 	%f32, [%rd25+8];
	mul.f32 	%f33, %f1, %f32;
	sub.f32 	%f34, %f33, %f2;
	ld.global.nc.f32 	%f35, [%rd23];
	fma.rn.f32 	%f36, %f31, %f34, %f35;
	st.global.f32 	[%rd25+8], %f36;
	ld.global.nc.f32 	%f37, [%rd22+4];
	ld.global.f32 	%f38, [%rd25+12];
	mul.f32 	%f39, %f1, %f38;
	sub.f32 	%f40, %f39, %f2;
	ld.global.nc.f32 	%f41, [%rd23+4];
	fma.rn.f32 	%f42, %f37, %f40, %f41;
	st.global.f32 	[%rd25+12], %f42;
	add.s32 	%r44, %r44, 4;
	add.s32 	%r46, %r46, 4;
	add.s32 	%r45, %r45, 4;
	setp.ne.s32 	%p6, %r46, 1;
	@%p6 bra 	$L__BB5_7;
$L__BB5_8:
	ret;

}
	// .globl	numpy_sum_ColByCol
.visible .entry numpy_sum_ColByCol(
	.param .u32 numpy_sum_ColByCol_param_0,
	.param .u32 numpy_sum_ColByCol_param_1,
	.param .u64 .ptr .align 1 numpy_sum_ColByCol_param_2,
	.param .u64 .ptr .align 1 numpy_sum_ColByCol_param_3
)
{
	.reg .pred 	%p<11>;
	.reg .b32 	%r<38>;
	.reg .b32 	%f<83>;
	.reg .b64 	%rd<43>;

	ld.param.u32 	%r23, [numpy_sum_ColByCol_param_0];
	ld.param.u32 	%r24, [numpy_sum_ColByCol_param_1];
	ld.param.u64 	%rd3, [numpy_sum_ColByCol_param_2];
	ld.param.u64 	%rd2, [numpy_sum_ColByCol_param_3];
	cvta.to.global.u64 	%rd1, %rd3;
	mov.u32 	%r25, %ctaid.x;
	mov.u32 	%r26, %ntid.x;
	mov.u32 	%r27, %tid.x;
	mad.lo.s32 	%r1, %r25, %r26, %r27;
	setp.ge.s32 	%p1, %r1, %r23;
	@%p1 bra 	$L__BB6_15;
	setp.lt.s32 	%p2, %r24, 1;
	mov.f32 	%f82, 0f00000000;
	@%p2 bra 	$L__BB6_14;
	and.b32  	%r2, %r24, 15;
	setp.lt.u32 	%p3, %r24, 16;
	mov.f32 	%f82, 0f00000000;
	mov.b32 	%r34, 0;
	@%p3 bra 	$L__BB6_5;
	and.b32  	%r34, %r24, 2147483632;
	neg.s32 	%r32, %r34;
	shl.b32 	%r5, %r23, 4;
	mov.f32 	%f82, 0f00000000;
	mul.wide.s32 	%rd6, %r23, 4;
	mov.u32 	%r31, %r1;
$L__BB6_4:
	.pragma "nounroll";
	mul.wide.s32 	%rd4, %r31, 4;
	add.s64 	%rd5, %rd1, %rd4;
	ld.global.nc.f32 	%f18, [%rd5];
	add.f32 	%f19, %f82, %f18;
	add.s64 	%rd7, %rd5, %rd6;
	ld.global.nc.f32 	%f20, [%rd7];
	add.f32 	%f21, %f19, %f20;
	add.s64 	%rd8, %rd7, %rd6;
	ld.global.nc.f32 	%f22, [%rd8];
	add.f32 	%f23, %f21, %f22;
	add.s64 	%rd9, %rd8, %rd6;
	ld.global.nc.f32 	%f24, [%rd9];
	add.f32 	%f25, %f23, %f24;
	add.s64 	%rd10, %rd9, %rd6;
	ld.global.nc.f32 	%f26, [%rd10];
	add.f32 	%f27, %f25, %f26;
	add.s64 	%rd11, %rd10, %rd6;
	ld.global.nc.f32 	%f28, [%rd11];
	add.f32 	%f29, %f27, %f28;
	add.s64 	%rd12, %rd11, %rd6;
	ld.global.nc.f32 	%f30, [%rd12];
	add.f32 	%f31, %f29, %f30;
	add.s64 	%rd13, %rd12, %rd6;
	ld.global.nc.f32 	%f32, [%rd13];
	add.f32 	%f33, %f31, %f32;
	add.s64 	%rd14, %rd13, %rd6;
	ld.global.nc.f32 	%f34, [%rd14];
	add.f32 	%f35, %f33, %f34;
	add.s64 	%rd15, %rd14, %rd6;
	ld.global.nc.f32 	%f36, [%rd15];
	add.f32 	%f37, %f35, %f36;
	add.s64 	%rd16, %rd15, %rd6;
	ld.global.nc.f32 	%f38, [%rd16];
	add.f32 	%f39, %f37, %f38;
	add.s64 	%rd17, %rd16, %rd6;
	ld.global.nc.f32 	%f40, [%rd17];
	add.f32 	%f41, %f39, %f40;
	add.s64 	%rd18, %rd17, %rd6;
	ld.global.nc.f32 	%f42, [%rd18];
	add.f32 	%f43, %f41, %f42;
	add.s64 	%rd19, %rd18, %rd6;
	ld.global.nc.f32 	%f44, [%rd19];
	add.f32 	%f45, %f43, %f44;
	add.s64 	%rd20, %rd19, %rd6;
	ld.global.nc.f32 	%f46, [%rd20];
	add.f32 	%f47, %f45, %f46;
	add.s64 	%rd21, %rd20, %rd6;
	ld.global.nc.f32 	%f48, [%rd21];
	add.f32 	%f82, %f47, %f48;
	add.s32 	%r32, %r32, 16;
	add.s32 	%r31, %r31, %r5;
	setp.ne.s32 	%p4, %r32, 0;
	@%p4 bra 	$L__BB6_4;
$L__BB6_5:
	setp.eq.s32 	%p5, %r2, 0;
	@%p5 bra 	$L__BB6_14;
	and.b32  	%r11, %r24, 7;
	setp.lt.u32 	%p6, %r2, 8;
	@%p6 bra 	$L__BB6_8;
	mad.lo.s32 	%r29, %r34, %r23, %r1;
	mul.wide.s32 	%rd22, %r29, 4;
	add.s64 	%rd23, %rd1, %rd22;
	ld.global.nc.f32 	%f50, [%rd23];
	add.f32 	%f51, %f82, %f50;
	mul.wide.s32 	%rd24, %r23, 4;
	add.s64 	%rd25, %rd23, %rd24;
	ld.global.nc.f32 	%f52, [%rd25];
	add.f32 	%f53, %f51, %f52;
	add.s64 	%rd26, %rd25, %rd24;
	ld.global.nc.f32 	%f54, [%rd26];
	add.f32 	%f55, %f53, %f54;
	add.s64 	%rd27, %rd26, %rd24;
	ld.global.nc.f32 	%f56, [%rd27];
	add.f32 	%f57, %f55, %f56;
	add.s64 	%rd28, %rd27, %rd24;
	ld.global.nc.f32 	%f58, [%rd28];
	add.f32 	%f59, %f57, %f58;
	add.s64 	%rd29, %rd28, %rd24;
	ld.global.nc.f32 	%f60, [%rd29];
	add.f32 	%f61, %f59, %f60;
	add.s64 	%rd30, %rd29, %rd24;
	ld.global.nc.f32 	%f62, [%rd30];
	add.f32 	%f63, %f61, %f62;
	add.s64 	%rd31, %rd30, %rd24;
	ld.global.nc.f32 	%f64, [%rd31];
	add.f32 	%f82, %f63, %f64;
	add.s32 	%r34, %r34, 8;
$L__BB6_8:
	setp.eq.s32 	%p7, %r11, 0;
	@%p7 bra 	$L__BB6_14;
	and.b32  	%r14, %r24, 3;
	setp.lt.u32 	%p8, %r11, 4;
	@%p8 bra 	$L__BB6_11;
	mad.lo.s32 	%r30, %r34, %r23, %r1;
	mul.wide.s32 	%rd32, %r30, 4;
	add.s64 	%rd33, %rd1, %rd32;
	ld.global.nc.f32 	%f66, [%rd33];
	add.f32 	%f67, %f82, %f66;
	mul.wide.s32 	%rd34, %r23, 4;
	add.s64 	%rd35, %rd33, %rd34;
	ld.global.nc.f32 	%f68, [%rd35];
	add.f32 	%f69, %f67, %f68;
	add.s64 	%rd36, %rd35, %rd34;
	ld.global.nc.f32 	%f70, [%rd36];
	add.f32 	%f71, %f69, %f70;
	add.s64 	%rd37, %rd36, %rd34;
	ld.global.nc.f32 	%f72, [%rd37];
	add.f32 	%f82, %f71, %f72;
	add.s32 	%r34, %r34, 4;
$L__BB6_11:
	setp.eq.s32 	%p9, %r14, 0;
	@%p9 bra 	$L__BB6_14;
	mad.lo.s32 	%r37, %r34, %r23, %r1;
	neg.s32 	%r36, %r14;
$L__BB6_13:
	.pragma "nounroll";
	mul.wide.s32 	%rd38, %r37, 4;
	add.s64 	%rd39, %rd1, %rd38;
	ld.global.nc.f32 	%f73, [%rd39];
	add.f32 	%f82, %f82, %f73;
	add.s32 	%r37, %r37, %r23;
	add.s32 	%r36, %r36, 1;
	setp.ne.s32 	%p10, %r36, 0;
	@%p10 bra 	$L__BB6_13;
$L__BB6_14:
	cvta.to.global.u64 	%rd40, %rd2;
	mul.wide.s32 	%rd41, %r1, 4;
	add.s64 	%rd42, %rd40, %rd41;
	st.global.f32 	[%rd42], %f82;
$L__BB6_15:
	ret;

}
	// .globl	numpy_sum_RowByRow
.visible .entry numpy_sum_RowByRow(
	.param .u32 numpy_sum_RowByRow_param_0,
	.param .u32 numpy_sum_RowByRow_param_1,
	.param .u64 .ptr .align 1 numpy_sum_RowByRow_param_2,
	.param .u64 .ptr .align 1 numpy_sum_RowByRow_param_3
)
{
	.reg .pred 	%p<11>;
	.reg .b32 	%r<34>;
	.reg .b32 	%f<83>;
	.reg .b64 	%rd<16>;

	ld.param.u32 	%r22, [numpy_sum_RowByRow_param_0];
	ld.param.u32 	%r21, [numpy_sum_RowByRow_param_1];
	ld.param.u64 	%rd4, [numpy_sum_RowByRow_param_2];
	ld.param.u64 	%rd3, [numpy_sum_RowByRow_param_3];
	cvta.to.global.u64 	%rd1, %rd4;
	mov.u32 	%r23, %ctaid.x;
	mov.u32 	%r24, %ntid.x;
	mov.u32 	%r25, %tid.x;
	mad.lo.s32 	%r1, %r23, %r24, %r25;
	setp.ge.s32 	%p1, %r1, %r22;
	@%p1 bra 	$L__BB7_15;
	mul.lo.s32 	%r29, %r21, %r1;
	setp.lt.s32 	%p2, %r21, 1;
	mov.f32 	%f82, 0f00000000;
	@%p2 bra 	$L__BB7_14;
	and.b32  	%r3, %r21, 15;
	setp.lt.u32 	%p3, %r21, 16;
	mov.f32 	%f82, 0f00000000;
	@%p3 bra 	$L__BB7_5;
	and.b32  	%r26, %r21, 2147483632;
	neg.s32 	%r27, %r26;
	add.s64 	%rd2, %rd1, 32;
	mov.f32 	%f82, 0f00000000;
$L__BB7_4:
	.pragma "nounroll";
	mul.wide.s32 	%rd5, %r29, 4;
	add.s64 	%rd6, %rd2, %rd5;
	ld.global.nc.f32 	%f18, [%rd6+-32];
	add.f32 	%f19, %f82, %f18;
	ld.global.nc.f32 	%f20, [%rd6+-28];
	add.f32 	%f21, %f19, %f20;
	ld.global.nc.f32 	%f22, [%rd6+-24];
	add.f32 	%f23, %f21, %f22;
	ld.global.nc.f32 	%f24, [%rd6+-20];
	add.f32 	%f25, %f23, %f24;
	ld.global.nc.f32 	%f26, [%rd6+-16];
	add.f32 	%f27, %f25, %f26;
	ld.global.nc.f32 	%f28, [%rd6+-12];
	add.f32 	%f29, %f27, %f28;
	ld.global.nc.f32 	%f30, [%rd6+-8];
	add.f32 	%f31, %f29, %f30;
	ld.global.nc.f32 	%f32, [%rd6+-4];
	add.f32 	%f33, %f31, %f32;
	ld.global.nc.f32 	%f34, [%rd6];
	add.f32 	%f35, %f33, %f34;
	ld.global.nc.f32 	%f36, [%rd6+4];
	add.f32 	%f37, %f35, %f36;
	ld.global.nc.f32 	%f38, [%rd6+8];
	add.f32 	%f39, %f37, %f38;
	ld.global.nc.f32 	%f40, [%rd6+12];
	add.f32 	%f41, %f39, %f40;
	ld.global.nc.f32 	%f42, [%rd6+16];
	add.f32 	%f43, %f41, %f42;
	ld.global.nc.f32 	%f44, [%rd6+20];
	add.f32 	%f45, %f43, %f44;
	ld.global.nc.f32 	%f46, [%rd6+24];
	add.f32 	%f47, %f45, %f46;
	ld.global.nc.f32 	%f48, [%rd6+28];
	add.f32 	%f82, %f47, %f48;
	add.s32 	%r29, %r29, 16;
	add.s32 	%r27, %r27, 16;
	setp.ne.s32 	%p4, %r27, 0;
	@%p4 bra 	$L__BB7_4;
$L__BB7_5:
	setp.eq.s32 	%p5, %r3, 0;
	@%p5 bra 	$L__BB7_14;
	and.b32  	%r10, %r21, 7;
	setp.lt.u32 	%p6, %r3, 8;
	@%p6 bra 	$L__BB7_8;
	mul.wide.s32 	%rd7, %r29, 4;
	add.s64 	%rd8, %rd1, %rd7;
	ld.global.nc.f32 	%f50, [%rd8];
	add.f32 	%f51, %f82, %f50;
	ld.global.nc.f32 	%f52, [%rd8+4];
	add.f32 	%f53, %f51, %f52;
	ld.global.nc.f32 	%f54, [%rd8+8];
	add.f32 	%f55, %f53, %f54;
	ld.global.nc.f32 	%f56, [%rd8+12];
	add.f32 	%f57, %f55, %f56;
	ld.global.nc.f32 	%f58, [%rd8+16];
	add.f32 	%f59, %f57, %f58;
	ld.global.nc.f32 	%f60, [%rd8+20];
	add.f32 	%f61, %f59, %f60;
	ld.global.nc.f32 	%f62, [%rd8+24];
	add.f32 	%f63, %f61, %f62;
	ld.global.nc.f32 	%f64, [%rd8+28];
	add.f32 	%f82, %f63, %f64;
	add.s32 	%r29, %r29, 8;
$L__BB7_8:
	setp.eq.s32 	%p7, %r10, 0;
	@%p7 bra 	$L__BB7_14;
	and.b32  	%r13, %r21, 3;
	setp.lt.u32 	%p8, %r10, 4;
	@%p8 bra 	$L__BB7_11;
	mul.wide.s32 	%rd9, %r29, 4;
	add.s64 	%rd10, %rd1, %rd9;
	ld.global.nc.f32 	%f66, [%rd10];
	add.f32 	%f67, %f82, %f66;
	ld.global.nc.f32 	%f68, [%rd10+4];
	add.f32 	%f69, %f67, %f68;
	ld.global.nc.f32 	%f70, [%rd10+8];
	add.f32 	%f71, %f69, %f70;
	ld.global.nc.f32 	%f72, [%rd10+12];
	add.f32 	%f82, %f71, %f72;
	add.s32 	%r29, %r29, 4;
$L__BB7_11:
	setp.eq.s32 	%p9, %r13, 0;
	@%p9 bra 	$L__BB7_14;
	neg.s32 	%r32, %r13;
$L__BB7_13:
	.pragma "nounroll";
	mul.wide.s32 	%rd11, %r29, 4;
	add.s64 	%rd12, %rd1, %rd11;
	ld.global.nc.f32 	%f73, [%rd12];
	add.f32 	%f82, %f82, %f73;
	add.s32 	%r29, %r29, 1;
	add.s32 	%r32, %r32, 1;
	setp.ne.s32 	%p10, %r32, 0;
	@%p10 bra 	$L__BB7_13;
$L__BB7_14:
	cvta.to.global.u64 	%rd13, %rd3;
	mul.wide.s32 	%rd14, %r1, 4;
	add.s64 	%rd15, %rd13, %rd14;
	st.global.f32 	[%rd15], %f82;
$L__BB7_15:
	ret;

}
	// .globl	LayerNormalizationBackward_dmean_dvariance
.visible .entry LayerNormalizationBackward_dmean_dvariance(
	.param .u32 LayerNormalizationBackward_dmean_dvariance_param_0,
	.param .u32 LayerNormalizationBackward_dmean_dvariance_param_1,
	.param .u64 .ptr .align 1 LayerNormalizationBackward_dmean_dvariance_param_2,
	.param .u64 .ptr .align 1 LayerNormalizationBackward_dmean_dvariance_param_3,
	.param .u64 .ptr .align 1 LayerNormalizationBackward_dmean_dvariance_param_4,
	.param .u64 .ptr .align 1 LayerNormalizationBackward_dmean_dvariance_param_5,
	.param .u64 .ptr .align 1 LayerNormalizationBackward_dmean_dvariance_param_6,
	.param .f32 LayerNormalizationBackward_dmean_dvariance_param_7,
	.param .u64 .ptr .align 1 LayerNormalizationBackward_dmean_dvariance_param_8,
	.param .u64 .ptr .align 1 LayerNormalizationBackward_dmean_dvariance_param_9
)
{
	.reg .pred 	%p<21>;
	.reg .b32 	%r<43>;
	.reg .b32 	%f<252>;
	.reg .b64 	%rd<43>;

	ld.param.u32 	%r17, [LayerNormalizationBackward_dmean_dvariance_param_0];
	ld.param.u32 	%r16, [LayerNormalizationBackward_dmean_dvariance_param_1];
	ld.param.u64 	%rd11, [LayerNormalizationBackward_dmean_dvariance_param_2];
	ld.param.u64 	%rd12, [LayerNormalizationBackward_dmean_dvariance_param_3];
	ld.param.u64 	%rd13, [LayerNormalizationBackward_dmean_dvariance_param_4];
	ld.param.u64 	%rd7, [LayerNormalizationBackward_dmean_dvariance_param_5];
	ld.param.u64 	%rd8, [LayerNormalizationBackward_dmean_dvariance_param_6];
	ld.param.f32 	%f44, [LayerNormalizationBackward_dmean_dvariance_param_7];
	ld.param.u64 	%rd9, [LayerNormalizationBackward_dmean_dvariance_param_8];
	ld.param.u64 	%rd10, [LayerNormalizationBackward_dmean_dvariance_param_9];
	cvta.to.global.u64 	%rd1, %rd11;
	cvta.to.global.u64 	%rd2, %rd13;
	cvta.to.global.u64 	%rd3, %rd12;
	mov.u32 	%r18, %ctaid.x;
	mov.u32 	%r19, %ntid.x;
	mov.u32 	%r20, %tid.x;
	mad.lo.s32 	%r1, %r18, %r19, %r20;
	setp.ge.s32 	%p1, %r1, %r17;
	@%p1 bra 	$L__BB8_21;
	cvta.to.global.u64 	%rd14, %rd7;
	cvta.to.global.u64 	%rd15, %rd8;
	mul.wide.s32 	%rd16, %r1, 4;
	add.s64 	%rd17, %rd14, %rd16;
	ld.global.nc.f32 	%f1, [%rd17];
	add.s64 	%rd18, %rd15, %rd16;
	ld.global.nc.f32 	%f46, [%rd18];
	add.f32 	%f2, %f44, %f46;
	mul.lo.s32 	%r2, %r16, %r1;
	setp.lt.s32 	%p2, %r16, 1;
	mov.f32 	%f248, 0f00000000;
	mov.f32 	%f249, %f248;
	mov.f32 	%f250, %f248;
	@%p2 bra 	$L__BB8_13;
	and.b32  	%r3, %r16, 7;
	setp.lt.u32 	%p3, %r16, 8;
	mov.f32 	%f250, 0f00000000;
	mov.b32 	%r41, 0;
	mov.f32 	%f249, %f250;
	mov.f32 	%f248, %f250;
	@%p3 bra 	$L__BB8_5;
	and.b32  	%r41, %r16, 2147483640;
	neg.s32 	%r39, %r41;
	add.s64 	%rd42, %rd2, 16;
	mov.f32 	%f250, 0f00000000;
	mov.u32 	%r38, %r2;
$L__BB8_4:
	.pragma "nounroll";
	mul.wide.s32 	%rd19, %r38, 4;
	add.s64 	%rd20, %rd3, %rd19;
	add.s64 	%rd21, %rd1, %rd19;
	ld.global.nc.f32 	%f50, [%rd20];
	ld.global.nc.f32 	%f51, [%rd42+-16];
	mul.f32 	%f52, %f50, %f51;
	ld.global.nc.f32 	%f53, [%rd21];
	sub.f32 	%f54, %f53, %f1;
	fma.rn.f32 	%f55, %f52, %f54, %f248;
	add.f32 	%f56, %f250, %f54;
	sub.f32 	%f57, %f249, %f52;
	ld.global.nc.f32 	%f58, [%rd20+4];
	ld.global.nc.f32 	%f59, [%rd42+-12];
	mul.f32 	%f60, %f58, %f59;
	ld.global.nc.f32 	%f61, [%rd21+4];
	sub.f32 	%f62, %f61, %f1;
	fma.rn.f32 	%f63, %f60, %f62, %f55;
	add.f32 	%f64, %f56, %f62;
	sub.f32 	%f65, %f57, %f60;
	ld.global.nc.f32 	%f66, [%rd20+8];
	ld.global.nc.f32 	%f67, [%rd42+-8];
	mul.f32 	%f68, %f66, %f67;
	ld.global.nc.f32 	%f69, [%rd21+8];
	sub.f32 	%f70, %f69, %f1;
	fma.rn.f32 	%f71, %f68, %f70, %f63;
	add.f32 	%f72, %f64, %f70;
	sub.f32 	%f73, %f65, %f68;
	ld.global.nc.f32 	%f74, [%rd20+12];
	ld.global.nc.f32 	%f75, [%rd42+-4];
	mul.f32 	%f76, %f74, %f75;
	ld.global.nc.f32 	%f77, [%rd21+12];
	sub.f32 	%f78, %f77, %f1;
	fma.rn.f32 	%f79, %f76, %f78, %f71;
	add.f32 	%f80, %f72, %f78;
	sub.f32 	%f81, %f73, %f76;
	ld.global.nc.f32 	%f82, [%rd20+16];
	ld.global.nc.f32 	%f83, [%rd42];
	mul.f32 	%f84, %f82, %f83;
	ld.global.nc.f32 	%f85, [%rd21+16];
	sub.f32 	%f86, %f85, %f1;
	fma.rn.f32 	%f87, %f84, %f86, %f79;
	add.f32 	%f88, %f80, %f86;
	sub.f32 	%f89, %f81, %f84;
	ld.global.nc.f32 	%f90, [%rd20+20];
	ld.global.nc.f32 	%f91, [%rd42+4];
	mul.f32 	%f92, %f90, %f91;
	ld.global.nc.f32 	%f93, [%rd21+20];
	sub.f32 	%f94, %f93, %f1;
	fma.rn.f32 	%f95, %f92, %f94, %f87;
	add.f32 	%f96, %f88, %f94;
	sub.f32 	%f97, %f89, %f92;
	ld.global.nc.f32 	%f98, [%rd20+24];
	ld.global.nc.f32 	%f99, [%rd42+8];
	mul.f32 	%f100, %f98, %f99;
	ld.global.nc.f32 	%f101, [%rd21+24];
	sub.f32 	%f102, %f101, %f1;
	fma.rn.f32 	%f103, %f100, %f102, %f95;
	add.f32 	%f104, %f96, %f102;
	sub.f32 	%f105, %f97, %f100;
	ld.global.nc.f32 	%f106, [%rd20+28];
	ld.global.nc.f32 	%f107, [%rd42+12];
	mul.f32 	%f108, %f106, %f107;
	ld.global.nc.f32 	%f109, [%rd21+28];
	sub.f32 	%f110, %f109, %f1;
	fma.rn.f32 	%f248, %f108, %f110, %f103;
	add.f32 	%f250, %f104, %f110;
	sub.f32 	%f249, %f105, %f108;
	add.s32 	%r39, %r39, 8;
	add.s32 	%r38, %r38, 8;
	add.s64 	%rd42, %rd42, 32;
	setp.ne.s32 	%p4, %r39, 0;
	@%p4 bra 	$L__BB8_4;
$L__BB8_5:
	setp.eq.s32 	%p5, %r3, 0;
	@%p5 bra 	$L__BB8_13;
	and.b32  	%r11, %r16, 3;
	setp.lt.u32 	%p6, %r3, 4;
	@%p6 bra 	$L__BB8_8;
	add.s32 	%r22, %r41, %r2;
	mul.wide.s32 	%rd22, %r22, 4;
	add.s64 	%rd23, %rd3, %rd22;
	ld.global.nc.f32 	%f112, [%rd23];
	mul.wide.u32 	%rd24, %r41, 4;
	add.s64 	%rd25, %rd2, %rd24;
	ld.global.nc.f32 	%f113, [%rd25];
	mul.f32 	%f114, %f112, %f113;
	add.s64 	%rd26, %rd1, %rd22;
	ld.global.nc.f32 	%f115, [%rd26];
	sub.f32 	%f116, %f115, %f1;
	fma.rn.f32 	%f117, %f114, %f116, %f248;
	add.f32 	%f118, %f250, %f116;
	sub.f32 	%f119, %f249, %f114;
	ld.global.nc.f32 	%f120, [%rd23+4];
	ld.global.nc.f32 	%f121, [%rd25+4];
	mul.f32 	%f122, %f120, %f121;
	ld.global.nc.f32 	%f123, [%rd26+4];
	sub.f32 	%f124, %f123, %f1;
	fma.rn.f32 	%f125, %f122, %f124, %f117;
	add.f32 	%f126, %f118, %f124;
	sub.f32 	%f127, %f119, %f122;
	ld.global.nc.f32 	%f128, [%rd23+8];
	ld.global.nc.f32 	%f129, [%rd25+8];
	mul.f32 	%f130, %f128, %f129;
	ld.global.nc.f32 	%f131, [%rd26+8];
	sub.f32 	%f132, %f131, %f1;
	fma.rn.f32 	%f133, %f130, %f132, %f125;
	add.f32 	%f134, %f126, %f132;
	sub.f32 	%f135, %f127, %f130;
	ld.global.nc.f32 	%f136, [%rd23+12];
	ld.global.nc.f32 	%f137, [%rd25+12];
	mul.f32 	%f138, %f136, %f137;
	ld.global.nc.f32 	%f139, [%rd26+12];
	sub.f32 	%f140, %f139, %f1;
	fma.rn.f32 	%f248, %f138, %f140, %f133;
	add.f32 	%f250, %f134, %f140;
	sub.f32 	%f249, %f135, %f138;
	add.s32 	%r41, %r41, 4;
$L__BB8_8:
	setp.eq.s32 	%p7, %r11, 0;
	@%p7 bra 	$L__BB8_13;
	setp.eq.s32 	%p8, %r11, 1;
	@%p8 bra 	$L__BB8_11;
	add.s32 	%r23, %r41, %r2;
	mul.wide.s32 	%rd27, %r23, 4;
	add.s64 	%rd28, %rd3, %rd27;
	ld.global.nc.f32 	%f142, [%rd28];
	mul.wide.u32 	%rd29, %r41, 4;
	add.s64 	%rd30, %rd2, %rd29;
	ld.global.nc.f32 	%f143, [%rd30];
	mul.f32 	%f144, %f142, %f143;
	add.s64 	%rd31, %rd1, %rd27;
	ld.global.nc.f32 	%f145, [%rd31];
	sub.f32 	%f146, %f145, %f1;
	fma.rn.f32 	%f147, %f144, %f146, %f248;
	add.f32 	%f148, %f250, %f146;
	sub.f32 	%f149, %f249, %f144;
	ld.global.nc.f32 	%f150, [%rd28+4];
	ld.global.nc.f32 	%f151, [%rd30+4];
	mul.f32 	%f152, %f150, %f151;
	ld.global.nc.f32 	%f153, [%rd31+4];
	sub.f32 	%f154, %f153, %f1;
	fma.rn.f32 	%f248, %f152, %f154, %f147;
	add.f32 	%f250, %f148, %f154;
	sub.f32 	%f249, %f149, %f152;
	add.s32 	%r41, %r41, 2;
$L__BB8_11:
	and.b32  	%r24, %r16, 1;
	setp.eq.b32 	%p9, %r24, 1;
	not.pred 	%p10, %p9;
	@%p10 bra 	$L__BB8_13;
	add.s32 	%r25, %r41, %r2;
	mul.wide.s32 	%rd32, %r25, 4;
	add.s64 	%rd33, %rd3, %rd32;
	ld.global.nc.f32 	%f155, [%rd33];
	mul.wide.u32 	%rd34, %r41, 4;
	add.s64 	%rd35, %rd2, %rd34;
	ld.global.nc.f32 	%f156, [%rd35];
	mul.f32 	%f157, %f155, %f156;
	add.s64 	%rd36, %rd1, %rd32;
	ld.global.nc.f32 	%f158, [%rd36];
	sub.f32 	%f159, %f158, %f1;
	fma.rn.f32 	%f248, %f157, %f159, %f248;
	add.f32 	%f250, %f250, %f159;
	sub.f32 	%f249, %f249, %f157;
$L__BB8_13:
	abs.f32 	%f39, %f2;
	setp.eq.f32 	%p11, %f2, 0f3F800000;
	mov.f32 	%f251, 0f3F800000;
	@%p11 bra 	$L__BB8_20;
	setp.num.f32 	%p12, %f39, %f39;
	@%p12 bra 	$L__BB8_16;
	mov.f32 	%f217, 0fBFC00000;
	add.rn.f32 	%f251, %f2, %f217;
	bra.uni 	$L__BB8_20;
$L__BB8_16:
	setp.neu.f32 	%p13, %f2, 0f00000000;
	setp.neu.f32 	%p14, %f39, 0f7F800000;
	and.pred  	%p15, %p13, %p14;
	@%p15 bra 	$L__BB8_18;
	add.f32 	%f216, %f2, %f2;
	mov.b32 	%r35, %f216;
	and.b32  	%r36, %r35, 2147483647;
	xor.b32  	%r37, %r36, 2139095040;
	mov.b32 	%f251, %r37;
	bra.uni 	$L__BB8_20;
$L__BB8_18:
	setp.lt.f32 	%p16, %f39, 0f00800000;
	mul.f32 	%f161, %f39, 0f4B800000;
	selp.f32 	%f162, %f161, %f39, %p16;
	mov.b32 	%r26, %f162;
	add.s32 	%r27, %r26, -1060439283;
	and.b32  	%r28, %r27, -8388608;
	sub.s32 	%r29, %r26, %r28;
	mov.b32 	%f163, %r29;
	cvt.rn.f32.s32 	%f164, %r28;
	selp.f32 	%f165, 0fC1C00000, 0f00000000, %p16;
	fma.rn.f32 	%f166, %f164, 0f34000000, %f165;
	add.f32 	%f167, %f163, 0fBF800000;
	add.f32 	%f168, %f163, 0f3F800000;
	rcp.approx.ftz.f32 	%f169, %f168;
	add.f32 	%f170, %f167, %f167;
	mul.f32 	%f171, %f170, %f169;
	mul.f32 	%f172, %f171, %f171;
	neg.f32 	%f173, %f171;
	sub.f32 	%f174, %f167, %f171;
	add.f32 	%f175, %f174, %f174;
	fma.rn.f32 	%f176, %f173, %f167, %f175;
	mul.rn.f32 	%f177, %f169, %f176;
	fma.rn.f32 	%f178, %f172, 0f3A2C32E4, 0f3B52E7DB;
	fma.rn.f32 	%f179, %f178, %f172, 0f3C93BB73;
	fma.rn.f32 	%f180, %f179, %f172, 0f3DF6384F;
	mul.rn.f32 	%f181, %f180, %f172;
	fma.rn.f32 	%f182, %f171, 0f3FB8AA3B, %f166;
	mul.f32 	%f183, %f181, 0f40400000;
	sub.f32 	%f184, %f166, %f182;
	fma.rn.f32 	%f185, %f171, 0f3FB8AA3B, %f184;
	fma.rn.f32 	%f186, %f177, 0f3FB8AA3B, %f185;
	fma.rn.f32 	%f187, %f171, 0f32A55E34, %f186;
	fma.rn.f32 	%f188, %f183, %f177, %f187;
	fma.rn.f32 	%f189, %f181, %f171, %f188;
	add.rn.f32 	%f190, %f182, %f189;
	mov.f32 	%f191, 0fBFC00000;
	mul.rn.f32 	%f192, %f190, %f191;
	cvt.rni.f32.f32 	%f193, %f192;
	sub.f32 	%f194, %f192, %f193;
	neg.f32 	%f195, %f192;
	fma.rn.f32 	%f196, %f190, 0fBFC00000, %f195;
	neg.f32 	%f197, %f182;
	add.rn.f32 	%f198, %f190, %f197;
	neg.f32 	%f199, %f198;
	add.rn.f32 	%f200, %f189, %f199;
	fma.rn.f32 	%f201, %f200, 0fBFC00000, %f196;
	add.f32 	%f202, %f194, %f201;
	setp.gt.f32 	%p17, %f193, 0f00000000;
	selp.b32 	%r30, 0, -2097152000, %p17;
	setp.geu.f32 	%p18, %f2, 0f00000000;
	setp.lt.f32 	%p19, %f192, 0f00000000;
	selp.f32 	%f203, 0f00000000, 0f7F800000, %p19;
	abs.f32 	%f204, %f192;
	setp.gt.f32 	%p20, %f204, 0f43180000;
	cvt.rzi.s32.f32 	%r31, %f193;
	shl.b32 	%r32, %r31, 23;
	sub.s32 	%r33, %r32, %r30;
	mov.b32 	%f205, %r33;
	add.s32 	%r34, %r30, 2130706432;
	mov.b32 	%f206, %r34;
	fma.rn.f32 	%f207, %f202, 0f391FCB8E, 0f3AAF85ED;
	fma.rn.f32 	%f208, %f207, %f202, 0f3C1D9856;
	fma.rn.f32 	%f209, %f208, %f202, 0f3D6357BB;
	fma.rn.f32 	%f210, %f209, %f202, 0f3E75FDEC;
	fma.rn.f32 	%f211, %f210, %f202, 0f3F317218;
	fma.rn.f32 	%f212, %f211, %f202, 0f3F800000;
	mul.f32 	%f213, %f212, %f206;
	mul.f32 	%f214, %f213, %f205;
	selp.f32 	%f251, %f203, %f214, %p20;
	@%p18 bra 	$L__BB8_20;
	mov.f32 	%f251, 0f7FFFFFFF;
$L__BB8_20:
	mul.f32 	%f218, %f251, 0fBF000000;
	mul.f32 	%f219, %f248, %f218;
	sqrt.rn.f32 	%f220, %f2;
	div.rn.f32 	%f221, %f249, %f220;
	mul.f32 	%f222, %f250, %f219;
	cvt.rn.f32.s32 	%f223, %r16;
	mov.f32 	%f224, 0fC0000000;
	div.rn.f32 	%f225, %f224, %f223;
	fma.rn.f32 	%f226, %f225, %f222, %f221;
	cvta.to.global.u64 	%rd37, %rd9;
	mul.wide.s32 	%rd38, %r1, 4;
	add.s64 	%rd39, %rd37, %rd38;
	st.global.f32 	[%rd39], %f226;
	cvta.to.global.u64 	%rd40, %rd10;
	add.s64 	%rd41, %rd40, %rd38;
	st.global.f32 	[%rd41], %f219;
$L__BB8_21:
	ret;

}
	// .globl	LayerNormalizationBackward_dx
.visible .entry LayerNormalizationBackward_dx(
	.param .u32 LayerNormalizationBackward_dx_param_0,
	.param .u32 LayerNormalizationBackward_dx_param_1,
	.param .u32 LayerNormalizationBackward_dx_param_2,
	.param .u32 LayerNormalizationBackward_dx_param_3,
	.param .u64 .ptr .align 1 LayerNormalizationBackward_dx_param_4,
	.param .u64 .ptr .align 1 LayerNormalizationBackward_dx_param_5,
	.param .u64 .ptr .align 1 LayerNormalizationBackward_dx_param_6,
	.param .u64 .ptr .align 1 LayerNormalizationBackward_dx_param_7,
	.param .u64 .ptr .align 1 LayerNormalizationBackward_dx_param_8,
	.param .u64 .ptr .align 1 LayerNormalizationBackward_dx_param_9,
	.param .f32 LayerNormalizationBackward_dx_param_10,
	.param .u64 .ptr .align 1 LayerNormalizationBackward_dx_param_11,
	.param .u64 .ptr .align 1 LayerNormalizationBackward_dx_param_12
)
{
	.reg .pred 	%p<7>;
	.reg .b32 	%r<48>;
	.reg .b32 	%f<55>;
	.reg .b64 	%rd<37>;

	ld.param.u32 	%r26, [LayerNormalizationBackward_dx_param_0];
	ld.param.u32 	%r23, [LayerNormalizationBackward_dx_param_1];
	ld.param.u32 	%r24, [LayerNormalizationBackward_dx_param_2];
	ld.param.u32 	%r25, [LayerNormalizationBackward_dx_param_3];
	ld.param.u64 	%rd10, [LayerNormalizationBackward_dx_param_4];
	ld.param.u64 	%rd11, [LayerNormalizationBackward_dx_param_5];
	ld.param.u64 	%rd12, [LayerNormalizationBackward_dx_param_6];
	ld.param.u64 	%rd13, [LayerNormalizationBackward_dx_param_7];
	ld.param.u64 	%rd7, [LayerNormalizationBackward_dx_param_9];
	ld.param.f32 	%f4, [LayerNormalizationBackward_dx_param_10];
	ld.param.u64 	%rd9, [LayerNormalizationBackward_dx_param_12];
	cvta.to.global.u64 	%rd1, %rd12;
	cvta.to.global.u64 	%rd2, %rd10;
	cvta.to.global.u64 	%rd3, %rd13;
	cvta.to.global.u64 	%rd4, %rd11;
	mov.u32 	%r27, %ctaid.x;
	mov.u32 	%r28, %ntid.x;
	mov.u32 	%r29, %tid.x;
	mad.lo.s32 	%r1, %r27, %r28, %r29;
	setp.ge.s32 	%p1, %r1, %r26;
	@%p1 bra 	$L__BB9_8;
	ld.param.u64 	%rd36, [LayerNormalizationBackward_dx_param_11];
	ld.param.u64 	%rd35, [LayerNormalizationBackward_dx_param_8];
	cvta.to.global.u64 	%rd14, %rd7;
	cvta.to.global.u64 	%rd15, %rd9;
	cvta.to.global.u64 	%rd16, %rd35;
	cvta.to.global.u64 	%rd17, %rd36;
	div.s32 	%r30, %r1, %r25;
	mul.lo.s32 	%r31, %r30, %r25;
	sub.s32 	%r32, %r1, %r31;
	mul.lo.s32 	%r44, %r32, %r24;
	mad.lo.s32 	%r43, %r30, %r23, %r44;
	cvt.rn.f32.s32 	%f5, %r43;
	add.s32 	%r33, %r24, -1;
	cvt.rn.f32.s32 	%f6, %r33;
	not.b32 	%r34, %r44;
	add.s32 	%r35, %r23, %r34;
	cvt.rn.f32.s32 	%f7, %r35;
	min.f32 	%f8, %f6, %f7;
	add.f32 	%f9, %f8, %f5;
	cvt.rzi.s32.f32 	%r4, %f9;
	mul.wide.s32 	%rd18, %r30, 4;
	add.s64 	%rd19, %rd14, %rd18;
	ld.global.nc.f32 	%f10, [%rd19];
	add.f32 	%f11, %f4, %f10;
	sqrt.rn.f32 	%f1, %f11;
	add.s64 	%rd20, %rd15, %rd18;
	ld.global.nc.f32 	%f12, [%rd20];
	cvt.rn.f32.s32 	%f13, %r23;
	mov.f32 	%f14, 0f40000000;
	div.rn.f32 	%f15, %f14, %f13;
	mul.f32 	%f2, %f15, %f12;
	add.s64 	%rd21, %rd16, %rd18;
	ld.global.nc.f32 	%f16, [%rd21];
	mul.f32 	%f17, %f2, %f16;
	add.s64 	%rd22, %rd17, %rd18;
	ld.global.nc.f32 	%f18, [%rd22];
	div.rn.f32 	%f19, %f18, %f13;
	sub.f32 	%f3, %f19, %f17;
	setp.lt.s32 	%p2, %r4, %r43;
	@%p2 bra 	$L__BB9_8;
	sub.s32 	%r36, %r4, %r43;
	add.s32 	%r37, %r36, 1;
	and.b32  	%r5, %r37, 3;
	setp.eq.s32 	%p3, %r5, 0;
	@%p3 bra 	$L__BB9_5;
	neg.s32 	%r40, %r5;
$L__BB9_4:
	.pragma "nounroll";
	mul.wide.s32 	%rd23, %r43, 4;
	add.s64 	%rd24, %rd1, %rd23;
	add.s64 	%rd25, %rd2, %rd23;
	add.s64 	%rd26, %rd4, %rd23;
	mul.wide.s32 	%rd27, %r44, 4;
	add.s64 	%rd28, %rd3, %rd27;
	ld.global.nc.f32 	%f20, [%rd26];
	ld.global.nc.f32 	%f21, [%rd28];
	mul.f32 	%f22, %f20, %f21;
	div.rn.f32 	%f23, %f22, %f1;
	ld.global.nc.f32 	%f24, [%rd25];
	fma.rn.f32 	%f25, %f2, %f24, %f23;
	add.f32 	%f26, %f3, %f25;
	st.global.f32 	[%rd24], %f26;
	add.s32 	%r44, %r44, 1;
	add.s32 	%r43, %r43, 1;
	add.s32 	%r40, %r40, 1;
	setp.ne.s32 	%p4, %r40, 0;
	@%p4 bra 	$L__BB9_4;
$L__BB9_5:
	setp.lt.u32 	%p5, %r36, 3;
	@%p5 bra 	$L__BB9_8;
	sub.s32 	%r46, %r43, %r4;
	add.s32 	%r45, %r43, -1;
	add.s64 	%rd5, %rd3, 8;
$L__BB9_7:
	add.s32 	%r39, %r45, 1;
	mul.wide.s32 	%rd29, %r44, 4;
	add.s64 	%rd30, %rd5, %rd29;
	mul.wide.s32 	%rd31, %r39, 4;
	add.s64 	%rd32, %rd4, %rd31;
	ld.global.nc.f32 	%f27, [%rd32];
	ld.global.nc.f32 	%f28, [%rd30+-8];
	mul.f32 	%f29, %f27, %f28;
	div.rn.f32 	%f30, %f29, %f1;
	add.s64 	%rd33, %rd2, %rd31;
	ld.global.nc.f32 	%f31, [%rd33];
	fma.rn.f32 	%f32, %f2, %f31, %f30;
	add.f32 	%f33, %f3, %f32;
	add.s64 	%rd34, %rd1, %rd31;
	st.global.f32 	[%rd34], %f33;
	ld.global.nc.f32 	%f34, [%rd32+4];
	ld.global.nc.f32 	%f35, [%rd30+-4];
	mul.f32 	%f36, %f34, %f35;
	div.rn.f32 	%f37, %f36, %f1;
	ld.global.nc.f32 	%f38, [%rd33+4];
	fma.rn.f32 	%f39, %f2, %f38, %f37;
	add.f32 	%f40, %f3, %f39;
	st.global.f32 	[%rd34+4], %f40;
	ld.global.nc.f32 	%f41, [%rd32+8];
	ld.global.nc.f32 	%f42, [%rd30];
	mul.f32 	%f43, %f41, %f42;
	div.rn.f32 	%f44, %f43, %f1;
	ld.global.nc.f32 	%f45, [%rd33+8];
	fma.rn.f32 	%f46, %f2, %f45, %f44;
	add.f32 	%f47, %f3, %f46;
	st.global.f32 	[%rd34+8], %f47;
	ld.global.nc.f32 	%f48, [%rd32+12];
	ld.global.nc.f32 	%f49, [%rd30+4];
	mul.f32 	%f50, %f48, %f49;
	div.rn.f32 	%f51, %f50, %f1;
	ld.global.nc.f32 	%f52, [%rd33+12];
	fma.rn.f32 	%f53, %f2, %f52, %f51;
	add.f32 	%f54, %f3, %f53;
	st.global.f32 	[%rd34+12], %f54;
	add.s32 	%r44, %r44, 4;
	add.s32 	%r46, %r46, 4;
	add.s32 	%r45, %r45, 4;
	setp.ne.s32 	%p6, %r46, 1;
	@%p6 bra 	$L__BB9_7;
$L__BB9_8:
	ret;

}
	// .globl	Compute_Row_Mean_Variance
.visible .entry Compute_Row_Mean_Variance(
	.param .u32 Compute_Row_Mean_Variance_param_0,
	.param .u32 Compute_Row_Mean_Variance_param_1,
	.param .u64 .ptr .align 1 Compute_Row_Mean_Variance_param_2,
	.param .u64 .ptr .align 1 Compute_Row_Mean_Variance_param_3,
	.param .u64 .ptr .align 1 Compute_Row_Mean_Variance_param_4,
	.param .u8 Compute_Row_Mean_Variance_param_5
)
{
	.reg .pred 	%p<12>;
	.reg .b16 	%rs<2>;
	.reg .b32 	%r<41>;
	.reg .b32 	%f<38>;
	.reg .b64 	%rd<19>;
	.reg .b64 	%fd<134>;

	ld.param.u32 	%r23, [Compute_Row_Mean_Variance_param_0];
	ld.param.u32 	%r22, [Compute_Row_Mean_Variance_param_1];
	ld.param.u64 	%rd5, [Compute_Row_Mean_Variance_param_2];
	ld.param.u64 	%rd3, [Compute_Row_Mean_Variance_param_3];
	ld.param.u64 	%rd4, [Compute_Row_Mean_Variance_param_4];
	ld.param.s8 	%rs1, [Compute_Row_Mean_Variance_param_5];
	cvta.to.global.u64 	%rd1, %rd5;
	mov.u32 	%r24, %ctaid.x;
	mov.u32 	%r25, %ntid.x;
	mov.u32 	%r26, %tid.x;
	mad.lo.s32 	%r1, %r24, %r25, %r26;
	setp.ge.s32 	%p1, %r1, %r23;
	@%p1 bra 	$L__BB10_15;
	mul.lo.s32 	%r36, %r22, %r1;
	setp.lt.s32 	%p2, %r22, 1;
	mov.f64 	%fd132, 0d0000000000000000;
	mov.f64 	%fd133, %fd132;
	@%p2 bra 	$L__BB10_14;
	add.s32 	%r27, %r36, 1;
	add.s32 	%r28, %r36, %r22;
	max.s32 	%r29, %r28, %r27;
	sub.s32 	%r3, %r29, %r36;
	and.b32  	%r4, %r3, 15;
	sub.s32 	%r30, %r36, %r29;
	setp.gt.u32 	%p3, %r30, -16;
	mov.f64 	%fd133, 0d0000000000000000;
	mov.f64 	%fd132, %fd133;
	@%p3 bra 	$L__BB10_5;
	and.b32  	%r31, %r3, -16;
	neg.s32 	%r34, %r31;
	add.s64 	%rd2, %rd1, 32;
	mov.f64 	%fd133, 0d0000000000000000;
$L__BB10_4:
	.pragma "nounroll";
	mul.wide.s32 	%rd6, %r36, 4;
	add.s64 	%rd7, %rd2, %rd6;
	ld.global.nc.f32 	%f1, [%rd7+-32];
	cvt.f64.f32 	%fd31, %f1;
	add.f64 	%fd32, %fd132, %fd31;
	fma.rn.f64 	%fd33, %fd31, %fd31, %fd133;
	ld.global.nc.f32 	%f2, [%rd7+-28];
	cvt.f64.f32 	%fd34, %f2;
	add.f64 	%fd35, %fd32, %fd34;
	fma.rn.f64 	%fd36, %fd34, %fd34, %fd33;
	ld.global.nc.f32 	%f3, [%rd7+-24];
	cvt.f64.f32 	%fd37, %f3;
	add.f64 	%fd38, %fd35, %fd37;
	fma.rn.f64 	%fd39, %fd37, %fd37, %fd36;
	ld.global.nc.f32 	%f4, [%rd7+-20];
	cvt.f64.f32 	%fd40, %f4;
	add.f64 	%fd41, %fd38, %fd40;
	fma.rn.f64 	%fd42, %fd40, %fd40, %fd39;
	ld.global.nc.f32 	%f5, [%rd7+-16];
	cvt.f64.f32 	%fd43, %f5;
	add.f64 	%fd44, %fd41, %fd43;
	fma.rn.f64 	%fd45, %fd43, %fd43, %fd42;
	ld.global.nc.f32 	%f6, [%rd7+-12];
	cvt.f64.f32 	%fd46, %f6;
	add.f64 	%fd47, %fd44, %fd46;
	fma.rn.f64 	%fd48, %fd46, %fd46, %fd45;
	ld.global.nc.f32 	%f7, [%rd7+-8];
	cvt.f64.f32 	%fd49, %f7;
	add.f64 	%fd50, %fd47, %fd49;
	fma.rn.f64 	%fd51, %fd49, %fd49, %fd48;
	ld.global.nc.f32 	%f8, [%rd7+-4];
	cvt.f64.f32 	%fd52, %f8;
	add.f64 	%fd53, %fd50, %fd52;
	fma.rn.f64 	%fd54, %fd52, %fd52, %fd51;
	ld.global.nc.f32 	%f9, [%rd7];
	cvt.f64.f32 	%fd55, %f9;
	add.f64 	%fd56, %fd53, %fd55;
	fma.rn.f64 	%fd57, %fd55, %fd55, %fd54;
	ld.global.nc.f32 	%f10, [%rd7+4];
	cvt.f64.f32 	%fd58, %f10;
	add.f64 	%fd59, %fd56, %fd58;
	fma.rn.f64 	%fd60, %fd58, %fd58, %fd57;
	ld.global.nc.f32 	%f11, [%rd7+8];
	cvt.f64.f32 	%fd61, %f11;
	add.f64 	%fd62, %fd59, %fd61;
	fma.rn.f64 	%fd63, %fd61, %fd61, %fd60;
	ld.global.nc.f32 	%f12, [%rd7+12];
	cvt.f64.f32 	%fd64, %f12;
	add.f64 	%fd65, %fd62, %fd64;
	fma.rn.f64 	%fd66, %fd64, %fd64, %fd63;
	ld.global.nc.f32 	%f13, [%rd7+16];
	cvt.f64.f32 	%fd67, %f13;
	add.f64 	%fd68, %fd65, %fd67;
	fma.rn.f64 	%fd69, %fd67, %fd67, %fd66;
	ld.global.nc.f32 	%f14, [%rd7+20];
	cvt.f64.f32 	%fd70, %f14;
	add.f64 	%fd71, %fd68, %fd70;
	fma.rn.f64 	%fd72, %fd70, %fd70, %fd69;
	ld.global.nc.f32 	%f15, [%rd7+24];
	cvt.f64.f32 	%fd73, %f15;
	add.f64 	%fd74, %fd71, %fd73;
	fma.rn.f64 	%fd75, %fd73, %fd73, %fd72;
	ld.global.nc.f32 	%f16, [%rd7+28];
	cvt.f64.f32 	%fd76, %f16;
	add.f64 	%fd132, %fd74, %fd76;
	fma.rn.f64 	%fd133, %fd76, %fd76, %fd75;
	add.s32 	%r36, %r36, 16;
	add.s32 	%r34, %r34, 16;
	setp.ne.s32 	%p4, %r34, 0;
	@%p4 bra 	$L__BB10_4;
$L__BB10_5:
	setp.eq.s32 	%p5, %r4, 0;
	@%p5 bra 	$L__BB10_14;
	and.b32  	%r11, %r3, 7;
	setp.lt.u32 	%p6, %r4, 8;
	@%p6 bra 	$L__BB10_8;
	mul.wide.s32 	%rd8, %r36, 4;
	add.s64 	%rd9, %rd1, %rd8;
	ld.global.nc.f32 	%f17, [%rd9];
	cvt.f64.f32 	%fd78, %f17;
	add.f64 	%fd79, %fd132, %fd78;
	fma.rn.f64 	%fd80, %fd78, %fd78, %fd133;
	ld.global.nc.f32 	%f18, [%rd9+4];
	cvt.f64.f32 	%fd81, %f18;
	add.f64 	%fd82, %fd79, %fd81;
	fma.rn.f64 	%fd83, %fd81, %fd81, %fd80;
	ld.global.nc.f32 	%f19, [%rd9+8];
	cvt.f64.f32 	%fd84, %f19;
	add.f64 	%fd85, %fd82, %fd84;
	fma.rn.f64 	%fd86, %fd84, %fd84, %fd83;
	ld.global.nc.f32 	%f20, [%rd9+12];
	cvt.f64.f32 	%fd87, %f20;
	add.f64 	%fd88, %fd85, %fd87;
	fma.rn.f64 	%fd89, %fd87, %fd87, %fd86;
	ld.global.nc.f32 	%f21, [%rd9+16];
	cvt.f64.f32 	%fd90, %f21;
	add.f64 	%fd91, %fd88, %fd90;
	fma.rn.f64 	%fd92, %fd90, %fd90, %fd89;
	ld.global.nc.f32 	%f22, [%rd9+20];
	cvt.f64.f32 	%fd93, %f22;
	add.f64 	%fd94, %fd91, %fd93;
	fma.rn.f64 	%fd95, %fd93, %fd93, %fd92;
	ld.global.nc.f32 	%f23, [%rd9+24];
	cvt.f64.f32 	%fd96, %f23;
	add.f64 	%fd97, %fd94, %fd96;
	fma.rn.f64 	%fd98, %fd96, %fd96, %fd95;
	ld.global.nc.f32 	%f24, [%rd9+28];
	cvt.f64.f32 	%fd99, %f24;
	add.f64 	%fd132, %fd97, %fd99;
	fma.rn.f64 	%fd133, %fd99, %fd99, %fd98;
	add.s32 	%r36, %r36, 8;
$L__BB10_8:
	setp.eq.s32 	%p7, %r11, 0;
	@%p7 bra 	$L__BB10_14;
	and.b32  	%r14, %r3, 3;
	setp.lt.u32 	%p8, %r11, 4;
	@%p8 bra 	$L__BB10_11;
	mul.wide.s32 	%rd10, %r36, 4;
	add.s64 	%rd11, %rd1, %rd10;
	ld.global.nc.f32 	%f25, [%rd11];
	cvt.f64.f32 	%fd101, %f25;
	add.f64 	%fd102, %fd132, %fd101;
	fma.rn.f64 	%fd103, %fd101, %fd101, %fd133;
	ld.global.nc.f32 	%f26, [%rd11+4];
	cvt.f64.f32 	%fd104, %f26;
	add.f64 	%fd105, %fd102, %fd104;
	fma.rn.f64 	%fd106, %fd104, %fd104, %fd103;
	ld.global.nc.f32 	%f27, [%rd11+8];
	cvt.f64.f32 	%fd107, %f27;
	add.f64 	%fd108, %fd105, %fd107;
	fma.rn.f64 	%fd109, %fd107, %fd107, %fd106;
	ld.global.nc.f32 	%f28, [%rd11+12];
	cvt.f64.f32 	%fd110, %f28;
	add.f64 	%fd132, %fd108, %fd110;
	fma.rn.f64 	%fd133, %fd110, %fd110, %fd109;
	add.s32 	%r36, %r36, 4;
$L__BB10_11:
	setp.eq.s32 	%p9, %r14, 0;
	@%p9 bra 	$L__BB10_14;
	neg.s32 	%r39, %r14;
$L__BB10_13:
	.pragma "nounroll";
	mul.wide.s32 	%rd12, %r36, 4;
	add.s64 	%rd13, %rd1, %rd12;
	ld.global.nc.f32 	%f29, [%rd13];
	cvt.f64.f32 	%fd111, %f29;
	add.f64 	%fd132, %fd132, %fd111;
	fma.rn.f64 	%fd133, %fd111, %fd111, %fd133;
	add.s32 	%r36, %r36, 1;
	add.s32 	%r39, %r39, 1;
	setp.ne.s32 	%p10, %r39, 0;
	@%p10 bra 	$L__BB10_13;
$L__BB10_14:
	cvt.rn.f64.s32 	%fd112, %r22;
	div.rn.f64 	%fd113, %fd132, %fd112;
	cvt.rn.f32.f64 	%f30, %fd113;
	cvta.to.global.u64 	%rd14, %rd3;
	mul.wide.s32 	%rd15, %r1, 4;
	add.s64 	%rd16, %rd14, %rd15;
	st.global.f32 	[%rd16], %f30;
	setp.ne.s16 	%p11, %rs1, 0;
	selp.s32 	%r32, -1, 0, %p11;
	add.s32 	%r33, %r22, %r32;
	cvt.rn.f32.s32 	%f31, %r22;
	mul.f32 	%f32, %f31, %f30;
	mul.f32 	%f33, %f32, %f30;
	cvt.f64.f32 	%fd114, %f33;
	sub.f64 	%fd115, %fd133, %fd114;
	cvt.rn.f32.f64 	%f34, %fd115;
	abs.f32 	%f35, %f34;
	cvt.rn.f32.s32 	%f36, %r33;
	div.rn.f32 	%f37, %f35, %f36;
	cvta.to.global.u64 	%rd17, %rd4;
	add.s64 	%rd18, %rd17, %rd15;
	st.global.f32 	[%rd18], %f37;
$L__BB10_15:
	ret;

}
	// .globl	ComputeAccuracy
.visible .entry ComputeAccuracy(
	.param .u32 ComputeAccuracy_param_0,
	.param .u32 ComputeAccuracy_param_1,
	.param .u64 .ptr .align 1 ComputeAccuracy_param_2,
	.param .u64 .ptr .align 1 ComputeAccuracy_param_3,
	.param .u64 .ptr .align 1 ComputeAccuracy_param_4
)
{
	.reg .pred 	%p<44>;
	.reg .b32 	%r<113>;
	.reg .b32 	%f<67>;
	.reg .b64 	%rd<85>;

	ld.param.u32 	%r44, [ComputeAccuracy_param_0];
	ld.param.u32 	%r43, [ComputeAccuracy_param_1];
	ld.param.u64 	%rd4, [ComputeAccuracy_param_2];
	ld.param.u64 	%rd5, [ComputeAccuracy_param_3];
	ld.param.u64 	%rd6, [ComputeAccuracy_param_4];
	cvta.to.global.u64 	%rd1, %rd5;
	cvta.to.global.u64 	%rd2, %rd6;
	cvta.to.global.u64 	%rd3, %rd4;
	mov.u32 	%r45, %ctaid.x;
	mov.u32 	%r46, %ntid.x;
	mov.u32 	%r47, %tid.x;
	mad.lo.s32 	%r1, %r45, %r46, %r47;
	setp.ge.s32 	%p1, %r1, %r44;
	@%p1 bra 	$L__BB11_17;
	setp.ne.s32 	%p2, %r43, 1;
	@%p2 bra 	$L__BB11_3;
	mul.wide.s32 	%rd81, %r1, 4;
	add.s64 	%rd82, %rd1, %rd81;
	ld.global.nc.f32 	%f62, [%rd82];
	add.s64 	%rd83, %rd2, %rd81;
	ld.global.nc.f32 	%f63, [%rd83];
	sub.f32 	%f64, %f62, %f63;
	abs.f32 	%f65, %f64;
	setp.lt.f32 	%p43, %f65, 0f3F000000;
	selp.f32 	%f66, 0f3F800000, 0f00000000, %p43;
	add.s64 	%rd84, %rd3, %rd81;
	st.global.f32 	[%rd84], %f66;
	bra.uni 	$L__BB11_17;
$L__BB11_3:
	mul.lo.s32 	%r111, %r43, %r1;
	setp.lt.s32 	%p3, %r43, 2;
	mov.u32 	%r112, %r111;
	@%p3 bra 	$L__BB11_16;
	add.s32 	%r103, %r111, 1;
	add.s32 	%r49, %r111, 2;
	add.s32 	%r50, %r111, %r43;
	max.s32 	%r51, %r50, %r49;
	not.b32 	%r52, %r111;
	add.s32 	%r4, %r51, %r52;
	sub.s32 	%r53, %r51, %r111;
	add.s32 	%r54, %r53, -2;
	and.b32  	%r5, %r4, 7;
	setp.lt.u32 	%p4, %r54, 7;
	mov.u32 	%r112, %r111;
	@%p4 bra 	$L__BB11_8;
	add.s32 	%r93, %r111, 4;
	and.b32  	%r55, %r4, -8;
	neg.s32 	%r92, %r55;
	mov.u32 	%r112, %r111;
$L__BB11_6:
	.pragma "nounroll";
	add.s32 	%r56, %r93, -3;
	mul.wide.s32 	%rd7, %r56, 4;
	add.s64 	%rd8, %rd2, %rd7;
	ld.global.nc.f32 	%f1, [%rd8];
	mul.wide.s32 	%rd9, %r111, 4;
	add.s64 	%rd10, %rd2, %rd9;
	ld.global.nc.f32 	%f2, [%rd10];
	setp.gt.f32 	%p5, %f1, %f2;
	selp.b32 	%r57, %r56, %r111, %p5;
	add.s64 	%rd11, %rd1, %rd7;
	ld.global.nc.f32 	%f3, [%rd11];
	mul.wide.s32 	%rd12, %r112, 4;
	add.s64 	%rd13, %rd1, %rd12;
	ld.global.nc.f32 	%f4, [%rd13];
	setp.gt.f32 	%p6, %f3, %f4;
	selp.b32 	%r58, %r56, %r112, %p6;
	add.s32 	%r59, %r93, -2;
	ld.global.nc.f32 	%f5, [%rd8+4];
	mul.wide.s32 	%rd14, %r57, 4;
	add.s64 	%rd15, %rd2, %rd14;
	ld.global.nc.f32 	%f6, [%rd15];
	setp.gt.f32 	%p7, %f5, %f6;
	selp.b32 	%r60, %r59, %r57, %p7;
	ld.global.nc.f32 	%f7, [%rd11+4];
	mul.wide.s32 	%rd16, %r58, 4;
	add.s64 	%rd17, %rd1, %rd16;
	ld.global.nc.f32 	%f8, [%rd17];
	setp.gt.f32 	%p8, %f7, %f8;
	selp.b32 	%r61, %r59, %r58, %p8;
	add.s32 	%r62, %r93, -1;
	ld.global.nc.f32 	%f9, [%rd8+8];
	mul.wide.s32 	%rd18, %r60, 4;
	add.s64 	%rd19, %rd2, %rd18;
	ld.global.nc.f32 	%f10, [%rd19];
	setp.gt.f32 	%p9, %f9, %f10;
	selp.b32 	%r63, %r62, %r60, %p9;
	ld.global.nc.f32 	%f11, [%rd11+8];
	mul.wide.s32 	%rd20, %r61, 4;
	add.s64 	%rd21, %rd1, %rd20;
	ld.global.nc.f32 	%f12, [%rd21];
	setp.gt.f32 	%p10, %f11, %f12;
	selp.b32 	%r64, %r62, %r61, %p10;
	add.s32 	%r65, %r93, 4;
	ld.global.nc.f32 	%f13, [%rd8+12];
	mul.wide.s32 	%rd22, %r63, 4;
	add.s64 	%rd23, %rd2, %rd22;
	ld.global.nc.f32 	%f14, [%rd23];
	setp.gt.f32 	%p11, %f13, %f14;
	selp.b32 	%r66, %r93, %r63, %p11;
	ld.global.nc.f32 	%f15, [%rd11+12];
	mul.wide.s32 	%rd24, %r64, 4;
	add.s64 	%rd25, %rd1, %rd24;
	ld.global.nc.f32 	%f16, [%rd25];
	setp.gt.f32 	%p12, %f15, %f16;
	selp.b32 	%r67, %r93, %r64, %p12;
	add.s32 	%r68, %r93, 1;
	ld.global.nc.f32 	%f17, [%rd8+16];
	mul.wide.s32 	%rd26, %r66, 4;
	add.s64 	%rd27, %rd2, %rd26;
	ld.global.nc.f32 	%f18, [%rd27];
	setp.gt.f32 	%p13, %f17, %f18;
	selp.b32 	%r69, %r68, %r66, %p13;
	ld.global.nc.f32 	%f19, [%rd11+16];
	mul.wide.s32 	%rd28, %r67, 4;
	add.s64 	%rd29, %rd1, %rd28;
	ld.global.nc.f32 	%f20, [%rd29];
	setp.gt.f32 	%p14, %f19, %f20;
	selp.b32 	%r70, %r68, %r67, %p14;
	add.s32 	%r71, %r93, 2;
	ld.global.nc.f32 	%f21, [%rd8+20];
	mul.wide.s32 	%rd30, %r69, 4;
	add.s64 	%rd31, %rd2, %rd30;
	ld.global.nc.f32 	%f22, [%rd31];
	setp.gt.f32 	%p15, %f21, %f22;
	selp.b32 	%r72, %r71, %r69, %p15;
	ld.global.nc.f32 	%f23, [%rd11+20];
	mul.wide.s32 	%rd32, %r70, 4;
	add.s64 	%rd33, %rd1, %rd32;
	ld.global.nc.f32 	%f24, [%rd33];
	setp.gt.f32 	%p16, %f23, %f24;
	selp.b32 	%r73, %r71, %r70, %p16;
	add.s32 	%r74, %r93, 3;
	ld.global.nc.f32 	%f25, [%rd8+24];
	mul.wide.s32 	%rd34, %r72, 4;
	add.s64 	%rd35, %rd2, %rd34;
	ld.global.nc.f32 	%f26, [%rd35];
	setp.gt.f32 	%p17, %f25, %f26;
	selp.b32 	%r75, %r74, %r72, %p17;
	ld.global.nc.f32 	%f27, [%rd11+24];
	mul.wide.s32 	%rd36, %r73, 4;
	add.s64 	%rd37, %rd1, %rd36;
	ld.global.nc.f32 	%f28, [%rd37];
	setp.gt.f32 	%p18, %f27, %f28;
	selp.b32 	%r76, %r74, %r73, %p18;
	ld.global.nc.f32 	%f29, [%rd8+28];
	mul.wide.s32 	%rd38, %r75, 4;
	add.s64 	%rd39, %rd2, %rd38;
	ld.global.nc.f32 	%f30, [%rd39];
	setp.gt.f32 	%p19, %f29, %f30;
	selp.b32 	%r111, %r65, %r75, %p19;
	ld.global.nc.f32 	%f31, [%rd11+28];
	mul.wide.s32 	%rd40, %r76, 4;
	add.s64 	%rd41, %rd1, %rd40;
	ld.global.nc.f32 	%f32, [%rd41];
	setp.gt.f32 	%p20, %f31, %f32;
	selp.b32 	%r112, %r65, %r76, %p20;
	add.s32 	%r93, %r93, 8;
	add.s32 	%r92, %r92, 8;
	setp.ne.s32 	%p21, %r92, 0;
	@%p21 bra 	$L__BB11_6;
	add.s32 	%r103, %r93, -3;
$L__BB11_8:
	setp.eq.s32 	%p22, %r5, 0;
	@%p22 bra 	$L__BB11_16;
	and.b32  	%r22, %r4, 3;
	setp.lt.u32 	%p23, %r5, 4;
	@%p23 bra 	$L__BB11_11;
	mul.wide.s32 	%rd42, %r103, 4;
	add.s64 	%rd43, %rd2, %rd42;
	ld.global.nc.f32 	%f33, [%rd43];
	mul.wide.s32 	%rd44, %r111, 4;
	add.s64 	%rd45, %rd2, %rd44;
	ld.global.nc.f32 	%f34, [%rd45];
	setp.gt.f32 	%p24, %f33, %f34;
	selp.b32 	%r78, %r103, %r111, %p24;
	add.s64 	%rd46, %rd1, %rd42;
	ld.global.nc.f32 	%f35, [%rd46];
	mul.wide.s32 	%rd47, %r112, 4;
	add.s64 	%rd48, %rd1, %rd47;
	ld.global.nc.f32 	%f36, [%rd48];
	setp.gt.f32 	%p25, %f35, %f36;
	selp.b32 	%r79, %r103, %r112, %p25;
	add.s32 	%r80, %r103, 1;
	ld.global.nc.f32 	%f37, [%rd43+4];
	mul.wide.s32 	%rd49, %r78, 4;
	add.s64 	%rd50, %rd2, %rd49;
	ld.global.nc.f32 	%f38, [%rd50];
	setp.gt.f32 	%p26, %f37, %f38;
	selp.b32 	%r81, %r80, %r78, %p26;
	ld.global.nc.f32 	%f39, [%rd46+4];
	mul.wide.s32 	%rd51, %r79, 4;
	add.s64 	%rd52, %rd1, %rd51;
	ld.global.nc.f32 	%f40, [%rd52];
	setp.gt.f32 	%p27, %f39, %f40;
	selp.b32 	%r82, %r80, %r79, %p27;
	add.s32 	%r83, %r103, 2;
	ld.global.nc.f32 	%f41, [%rd43+8];
	mul.wide.s32 	%rd53, %r81, 4;
	add.s64 	%rd54, %rd2, %rd53;
	ld.global.nc.f32 	%f42, [%rd54];
	setp.gt.f32 	%p28, %f41, %f42;
	selp.b32 	%r84, %r83, %r81, %p28;
	ld.global.nc.f32 	%f43, [%rd46+8];
	mul.wide.s32 	%rd55, %r82, 4;
	add.s64 	%rd56, %rd1, %rd55;
	ld.global.nc.f32 	%f44, [%rd56];
	setp.gt.f32 	%p29, %f43, %f44;
	selp.b32 	%r85, %r83, %r82, %p29;
	add.s32 	%r86, %r103, 3;
	ld.global.nc.f32 	%f45, [%rd43+12];
	mul.wide.s32 	%rd57, %r84, 4;
	add.s64 	%rd58, %rd2, %rd57;
	ld.global.nc.f32 	%f46, [%rd58];
	setp.gt.f32 	%p30, %f45, %f46;
	selp.b32 	%r111, %r86, %r84, %p30;
	ld.global.nc.f32 	%f47, [%rd46+12];
	mul.wide.s32 	%rd59, %r85, 4;
	add.s64 	%rd60, %rd1, %rd59;
	ld.global.nc.f32 	%f48, [%rd60];
	setp.gt.f32 	%p31, %f47, %f48;
	selp.b32 	%r112, %r86, %r85, %p31;
	add.s32 	%r103, %r103, 4;
$L__BB11_11:
	setp.eq.s32 	%p32, %r22, 0;
	@%p32 bra 	$L__BB11_16;
	setp.eq.s32 	%p33, %r22, 1;
	@%p33 bra 	$L__BB11_14;
	mul.wide.s32 	%rd61, %r103, 4;
	add.s64 	%rd62, %rd2, %rd61;
	ld.global.nc.f32 	%f49, [%rd62];
	mul.wide.s32 	%rd63, %r111, 4;
	add.s64 	%rd64, %rd2, %rd63;
	ld.global.nc.f32 	%f50, [%rd64];
	setp.gt.f32 	%p34, %f49, %f50;
	selp.b32 	%r88, %r103, %r111, %p34;
	add.s64 	%rd65, %rd1, %rd61;
	ld.global.nc.f32 	%f51, [%rd65];
	mul.wide.s32 	%rd66, %r112, 4;
	add.s64 	%rd67, %rd1, %rd66;
	ld.global.nc.f32 	%f52, [%rd67];
	setp.gt.f32 	%p35, %f51, %f52;
	selp.b32 	%r89, %r103, %r112, %p35;
	add.s32 	%r90, %r103, 1;
	ld.global.nc.f32 	%f53, [%rd62+4];
	mul.wide.s32 	%rd68, %r88, 4;
	add.s64 	%rd69, %rd2, %rd68;
	ld.global.nc.f32 	%f54, [%rd69];
	setp.gt.f32 	%p36, %f53, %f54;
	selp.b32 	%r111, %r90, %r88, %p36;
	ld.global.nc.f32 	%f55, [%rd65+4];
	mul.wide.s32 	%rd70, %r89, 4;
	add.s64 	%rd71, %rd1, %rd70;
	ld.global.nc.f32 	%f56, [%rd71];
	setp.gt.f32 	%p37, %f55, %f56;
	selp.b32 	%r112, %r90, %r89, %p37;
	add.s32 	%r103, %r103, 2;
$L__BB11_14:
	and.b32  	%r91, %r4, 1;
	setp.eq.b32 	%p38, %r91, 1;
	not.pred 	%p39, %p38;
	@%p39 bra 	$L__BB11_16;
	mul.wide.s32 	%rd72, %r103, 4;
	add.s64 	%rd73, %rd2, %rd72;
	ld.global.nc.f32 	%f57, [%rd73];
	mul.wide.s32 	%rd74, %r111, 4;
	add.s64 	%rd75, %rd2, %rd74;
	ld.global.nc.f32 	%f58, [%rd75];
	setp.gt.f32 	%p40, %f57, %f58;
	selp.b32 	%r111, %r103, %r111, %p40;
	add.s64 	%rd76, %rd1, %rd72;
	ld.global.nc.f32 	%f59, [%rd76];
	mul.wide.s32 	%rd77, %r112, 4;
	add.s64 	%rd78, %rd1, %rd77;
	ld.global.nc.f32 	%f60, [%rd78];
	setp.gt.f32 	%p41, %f59, %f60;
	selp.b32 	%r112, %r103, %r112, %p41;
$L__BB11_16:
	setp.eq.s32 	%p42, %r111, %r112;
	selp.f32 	%f61, 0f3F800000, 0f00000000, %p42;
	mul.wide.s32 	%rd79, %r1, 4;
	add.s64 	%rd80, %rd3, %rd79;
	st.global.f32 	[%rd80], %f61;
$L__BB11_17:
	ret;

}
	// .globl	ComputeSparseAccuracy
.visible .entry ComputeSparseAccuracy(
	.param .u32 ComputeSparseAccuracy_param_0,
	.param .u32 ComputeSparseAccuracy_param_1,
	.param .u64 .ptr .align 1 ComputeSparseAccuracy_param_2,
	.param .u64 .ptr .align 1 ComputeSparseAccuracy_param_3,
	.param .u64 .ptr .align 1 ComputeSparseAccuracy_param_4
)
{
	.reg .pred 	%p<41>;
	.reg .b32 	%r<152>;
	.reg .b32 	%f<62>;
	.reg .b64 	%rd<77>;

	ld.param.u32 	%r40, [ComputeSparseAccuracy_param_0];
	ld.param.u32 	%r39, [ComputeSparseAccuracy_param_1];
	ld.param.u64 	%rd2, [ComputeSparseAccuracy_param_2];
	ld.param.u64 	%rd3, [ComputeSparseAccuracy_param_3];
	ld.param.u64 	%rd4, [ComputeSparseAccuracy_param_4];
	cvta.to.global.u64 	%rd1, %rd4;
	mov.u32 	%r41, %ctaid.x;
	mov.u32 	%r42, %ntid.x;
	mov.u32 	%r43, %tid.x;
	mad.lo.s32 	%r1, %r41, %r42, %r43;
	setp.ge.s32 	%p1, %r1, %r40;
	@%p1 bra 	$L__BB12_16;
	cvta.to.global.u64 	%rd5, %rd3;
	mul.wide.s32 	%rd6, %r1, 4;
	add.s64 	%rd7, %rd5, %rd6;
	ld.global.nc.f32 	%f2, [%rd7];
	add.f32 	%f1, %f2, 0f3DCCCCCD;
	mul.lo.s32 	%r2, %r39, %r1;
	setp.lt.s32 	%p2, %r39, 2;
	mov.b32 	%r151, 0;
	@%p2 bra 	$L__BB12_15;
	add.s32 	%r3, %r39, -1;
	add.s32 	%r48, %r39, -2;
	and.b32  	%r4, %r3, 15;
	setp.lt.u32 	%p3, %r48, 15;
	mov.b32 	%r151, 0;
	mov.b32 	%r142, 1;
	@%p3 bra 	$L__BB12_6;
	and.b32  	%r5, %r3, -16;
	mov.b32 	%r136, 0;
	mov.u32 	%r135, %r2;
	mov.u32 	%r151, %r136;
$L__BB12_4:
	.pragma "nounroll";
	add.s32 	%r50, %r136, 1;
	add.s32 	%r51, %r135, 1;
	mul.wide.s32 	%rd8, %r51, 4;
	add.s64 	%rd9, %rd1, %rd8;
	ld.global.nc.f32 	%f3, [%rd9];
	add.s32 	%r52, %r151, %r2;
	mul.wide.s32 	%rd10, %r52, 4;
	add.s64 	%rd11, %rd1, %rd10;
	ld.global.nc.f32 	%f4, [%rd11];
	setp.gt.f32 	%p4, %f3, %f4;
	selp.b32 	%r53, %r50, %r151, %p4;
	ld.global.nc.f32 	%f5, [%rd9+4];
	add.s32 	%r54, %r53, %r2;
	mul.wide.s32 	%rd12, %r54, 4;
	add.s64 	%rd13, %rd1, %rd12;
	ld.global.nc.f32 	%f6, [%rd13];
	setp.gt.f32 	%p5, %f5, %f6;
	add.s32 	%r55, %r136, 2;
	selp.b32 	%r56, %r55, %r53, %p5;
	ld.global.nc.f32 	%f7, [%rd9+8];
	add.s32 	%r57, %r56, %r2;
	mul.wide.s32 	%rd14, %r57, 4;
	add.s64 	%rd15, %rd1, %rd14;
	ld.global.nc.f32 	%f8, [%rd15];
	setp.gt.f32 	%p6, %f7, %f8;
	add.s32 	%r58, %r136, 3;
	selp.b32 	%r59, %r58, %r56, %p6;
	ld.global.nc.f32 	%f9, [%rd9+12];
	add.s32 	%r60, %r59, %r2;
	mul.wide.s32 	%rd16, %r60, 4;
	add.s64 	%rd17, %rd1, %rd16;
	ld.global.nc.f32 	%f10, [%rd17];
	setp.gt.f32 	%p7, %f9, %f10;
	add.s32 	%r61, %r136, 4;
	selp.b32 	%r62, %r61, %r59, %p7;
	ld.global.nc.f32 	%f11, [%rd9+16];
	add.s32 	%r63, %r62, %r2;
	mul.wide.s32 	%rd18, %r63, 4;
	add.s64 	%rd19, %rd1, %rd18;
	ld.global.nc.f32 	%f12, [%rd19];
	setp.gt.f32 	%p8, %f11, %f12;
	add.s32 	%r64, %r136, 5;
	selp.b32 	%r65, %r64, %r62, %p8;
	ld.global.nc.f32 	%f13, [%rd9+20];
	add.s32 	%r66, %r65, %r2;
	mul.wide.s32 	%rd20, %r66, 4;
	add.s64 	%rd21, %rd1, %rd20;
	ld.global.nc.f32 	%f14, [%rd21];
	setp.gt.f32 	%p9, %f13, %f14;
	add.s32 	%r67, %r136, 6;
	selp.b32 	%r68, %r67, %r65, %p9;
	ld.global.nc.f32 	%f15, [%rd9+24];
	add.s32 	%r69, %r68, %r2;
	mul.wide.s32 	%rd22, %r69, 4;
	add.s64 	%rd23, %rd1, %rd22;
	ld.global.nc.f32 	%f16, [%rd23];
	setp.gt.f32 	%p10, %f15, %f16;
	add.s32 	%r70, %r136, 7;
	selp.b32 	%r71, %r70, %r68, %p10;
	ld.global.nc.f32 	%f17, [%rd9+28];
	add.s32 	%r72, %r71, %r2;
	mul.wide.s32 	%rd24, %r72, 4;
	add.s64 	%rd25, %rd1, %rd24;
	ld.global.nc.f32 	%f18, [%rd25];
	setp.gt.f32 	%p11, %f17, %f18;
	add.s32 	%r73, %r136, 8;
	selp.b32 	%r74, %r73, %r71, %p11;
	ld.global.nc.f32 	%f19, [%rd9+32];
	add.s32 	%r75, %r74, %r2;
	mul.wide.s32 	%rd26, %r75, 4;
	add.s64 	%rd27, %rd1, %rd26;
	ld.global.nc.f32 	%f20, [%rd27];
	setp.gt.f32 	%p12, %f19, %f20;
	add.s32 	%r76, %r136, 9;
	selp.b32 	%r77, %r76, %r74, %p12;
	ld.global.nc.f32 	%f21, [%rd9+36];
	add.s32 	%r78, %r77, %r2;
	mul.wide.s32 	%rd28, %r78, 4;
	add.s64 	%rd29, %rd1, %rd28;
	ld.global.nc.f32 	%f22, [%rd29];
	setp.gt.f32 	%p13, %f21, %f22;
	add.s32 	%r79, %r136, 10;
	selp.b32 	%r80, %r79, %r77, %p13;
	ld.global.nc.f32 	%f23, [%rd9+40];
	add.s32 	%r81, %r80, %r2;
	mul.wide.s32 	%rd30, %r81, 4;
	add.s64 	%rd31, %rd1, %rd30;
	ld.global.nc.f32 	%f24, [%rd31];
	setp.gt.f32 	%p14, %f23, %f24;
	add.s32 	%r82, %r136, 11;
	selp.b32 	%r83, %r82, %r80, %p14;
	ld.global.nc.f32 	%f25, [%rd9+44];
	add.s32 	%r84, %r83, %r2;
	mul.wide.s32 	%rd32, %r84, 4;
	add.s64 	%rd33, %rd1, %rd32;
	ld.global.nc.f32 	%f26, [%rd33];
	setp.gt.f32 	%p15, %f25, %f26;
	add.s32 	%r85, %r136, 12;
	selp.b32 	%r86, %r85, %r83, %p15;
	ld.global.nc.f32 	%f27, [%rd9+48];
	add.s32 	%r87, %r86, %r2;
	mul.wide.s32 	%rd34, %r87, 4;
	add.s64 	%rd35, %rd1, %rd34;
	ld.global.nc.f32 	%f28, [%rd35];
	setp.gt.f32 	%p16, %f27, %f28;
	add.s32 	%r88, %r136, 13;
	selp.b32 	%r89, %r88, %r86, %p16;
	ld.global.nc.f32 	%f29, [%rd9+52];
	add.s32 	%r90, %r89, %r2;
	mul.wide.s32 	%rd36, %r90, 4;
	add.s64 	%rd37, %rd1, %rd36;
	ld.global.nc.f32 	%f30, [%rd37];
	setp.gt.f32 	%p17, %f29, %f30;
	add.s32 	%r91, %r136, 14;
	selp.b32 	%r92, %r91, %r89, %p17;
	ld.global.nc.f32 	%f31, [%rd9+56];
	add.s32 	%r93, %r92, %r2;
	mul.wide.s32 	%rd38, %r93, 4;
	add.s64 	%rd39, %rd1, %rd38;
	ld.global.nc.f32 	%f32, [%rd39];
	setp.gt.f32 	%p18, %f31, %f32;
	add.s32 	%r94, %r136, 15;
	selp.b32 	%r95, %r94, %r92, %p18;
	ld.global.nc.f32 	%f33, [%rd9+60];
	add.s32 	%r96, %r95, %r2;
	mul.wide.s32 	%rd40, %r96, 4;
	add.s64 	%rd41, %rd1, %rd40;
	ld.global.nc.f32 	%f34, [%rd41];
	setp.gt.f32 	%p19, %f33, %f34;
	add.s32 	%r136, %r136, 16;
	selp.b32 	%r151, %r136, %r95, %p19;
	add.s32 	%r135, %r135, 16;
	setp.ne.s32 	%p20, %r136, %r5;
	@%p20 bra 	$L__BB12_4;
	add.s32 	%r142, %r136, 1;
$L__BB12_6:
	setp.eq.s32 	%p21, %r4, 0;
	@%p21 bra 	$L__BB12_15;
	and.b32  	%r16, %r3, 7;
	setp.lt.u32 	%p22, %r4, 8;
	@%p22 bra 	$L__BB12_9;
	add.s32 	%r98, %r142, %r2;
	mul.wide.s32 	%rd42, %r98, 4;
	add.s64 	%rd43, %rd1, %rd42;
	ld.global.nc.f32 	%f35, [%rd43];
	add.s32 	%r99, %r151, %r2;
	mul.wide.s32 	%rd44, %r99, 4;
	add.s64 	%rd45, %rd1, %rd44;
	ld.global.nc.f32 	%f36, [%rd45];
	setp.gt.f32 	%p23, %f35, %f36;
	selp.b32 	%r100, %r142, %r151, %p23;
	add.s32 	%r101, %r142, 1;
	ld.global.nc.f32 	%f37, [%rd43+4];
	add.s32 	%r102, %r100, %r2;
	mul.wide.s32 	%rd46, %r102, 4;
	add.s64 	%rd47, %rd1, %rd46;
	ld.global.nc.f32 	%f38, [%rd47];
	setp.gt.f32 	%p24, %f37, %f38;
	selp.b32 	%r103, %r101, %r100, %p24;
	add.s32 	%r104, %r142, 2;
	ld.global.nc.f32 	%f39, [%rd43+8];
	add.s32 	%r105, %r103, %r2;
	mul.wide.s32 	%rd48, %r105, 4;
	add.s64 	%rd49, %rd1, %rd48;
	ld.global.nc.f32 	%f40, [%rd49];
	setp.gt.f32 	%p25, %f39, %f40;
	selp.b32 	%r106, %r104, %r103, %p25;
	add.s32 	%r107, %r142, 3;
	ld.global.nc.f32 	%f41, [%rd43+12];
	add.s32 	%r108, %r106, %r2;
	mul.wide.s32 	%rd50, %r108, 4;
	add.s64 	%rd51, %rd1, %rd50;
	ld.global.nc.f32 	%f42, [%rd51];
	setp.gt.f32 	%p26, %f41, %f42;
	selp.b32 	%r109, %r107, %r106, %p26;
	add.s32 	%r110, %r142, 4;
	ld.global.nc.f32 	%f43, [%rd43+16];
	add.s32 	%r111, %r109, %r2;
	mul.wide.s32 	%rd52, %r111, 4;
	add.s64 	%rd53, %rd1, %rd52;
	ld.global.nc.f32 	%f44, [%rd53];
	setp.gt.f32 	%p27, %f43, %f44;
	selp.b32 	%r112, %r110, %r109, %p27;
	add.s32 	%r113, %r142, 5;
	ld.global.nc.f32 	%f45, [%rd43+20];
	add.s32 	%r114, %r112, %r2;
	mul.wide.s32 	%rd54, %r114, 4;
	add.s64 	%rd55, %rd1, %rd54;
	ld.global.nc.f32 	%f46, [%rd55];
	setp.gt.f32 	%p28, %f45, %f46;
	selp.b32 	%r115, %r113, %r112, %p28;
	add.s32 	%r116, %r142, 6;
	ld.global.nc.f32 	%f47, [%rd43+24];
	add.s32 	%r117, %r115, %r2;
	mul.wide.s32 	%rd56, %r117, 4;
	add.s64 	%rd57, %rd1, %rd56;
	ld.global.nc.f32 	%f48, [%rd57];
	setp.gt.f32 	%p29, %f47, %f48;
	selp.b32 	%r118, %r116, %r115, %p29;
	add.s32 	%r119, %r142, 7;
	ld.global.nc.f32 	%f49, [%rd43+28];
	add.s32 	%r120, %r118, %r2;
	mul.wide.s32 	%rd58, %r120, 4;
	add.s64 	%rd59, %rd1, %rd58;
	ld.global.nc.f32 	%f50, [%rd59];
	setp.gt.f32 	%p30, %f49, %f50;
	selp.b32 	%r151, %r119, %r118, %p30;
	add.s32 	%r142, %r142, 8;
$L__BB12_9:
	setp.eq.s32 	%p31, %r16, 0;
	@%p31 bra 	$L__BB12_15;
	and.b32  	%r22, %r3, 3;
	setp.lt.u32 	%p32, %r16, 4;
	@%p32 bra 	$L__BB12_12;
	add.s32 	%r122, %r142, %r2;
	mul.wide.s32 	%rd60, %r122, 4;
	add.s64 	%rd61, %rd1, %rd60;
	ld.global.nc.f32 	%f51, [%rd61];
	add.s32 	%r123, %r151, %r2;
	mul.wide.s32 	%rd62, %r123, 4;
	add.s64 	%rd63, %rd1, %rd62;
	ld.global.nc.f32 	%f52, [%rd63];
	setp.gt.f32 	%p33, %f51, %f52;
	selp.b32 	%r124, %r142, %r151, %p33;
	add.s32 	%r125, %r142, 1;
	ld.global.nc.f32 	%f53, [%rd61+4];
	add.s32 	%r126, %r124, %r2;
	mul.wide.s32 	%rd64, %r126, 4;
	add.s64 	%rd65, %rd1, %rd64;
	ld.global.nc.f32 	%f54, [%rd65];
	setp.gt.f32 	%p34, %f53, %f54;
	selp.b32 	%r127, %r125, %r124, %p34;
	add.s32 	%r128, %r142, 2;
	ld.global.nc.f32 	%f55, [%rd61+8];
	add.s32 	%r129, %r127, %r2;
	mul.wide.s32 	%rd66, %r129, 4;
	add.s64 	%rd67, %rd1, %rd66;
	ld.global.nc.f32 	%f56, [%rd67];
	setp.gt.f32 	%p35, %f55, %f56;
	selp.b32 	%r130, %r128, %r127, %p35;
	add.s32 	%r131, %r142, 3;
	ld.global.nc.f32 	%f57, [%rd61+12];
	add.s32 	%r132, %r130, %r2;
	mul.wide.s32 	%rd68, %r132, 4;
	add.s64 	%rd69, %rd1, %rd68;
	ld.global.nc.f32 	%f58, [%rd69];
	setp.gt.f32 	%p36, %f57, %f58;
	selp.b32 	%r151, %r131, %r130, %p36;
	add.s32 	%r142, %r142, 4;
$L__BB12_12:
	setp.eq.s32 	%p37, %r22, 0;
	@%p37 bra 	$L__BB12_15;
	add.s32 	%r148, %r142, %r2;
	neg.s32 	%r147, %r22;
$L__BB12_14:
	.pragma "nounroll";
	mul.wide.s32 	%rd70, %r148, 4;
	add.s64 	%rd71, %rd1, %rd70;
	ld.global.nc.f32 	%f59, [%rd71];
	add.s32 	%r133, %r151, %r2;
	mul.wide.s32 	%rd72, %r133, 4;
	add.s64 	%rd73, %rd1, %rd72;
	ld.global.nc.f32 	%f60, [%rd73];
	setp.gt.f32 	%p38, %f59, %f60;
	selp.b32 	%r151, %r142, %r151, %p38;
	add.s32 	%r142, %r142, 1;
	add.s32 	%r148, %r148, 1;
	add.s32 	%r147, %r147, 1;
	setp.ne.s32 	%p39, %r147, 0;
	@%p39 bra 	$L__BB12_14;
$L__BB12_15:
	cvt.rzi.s32.f32 	%r134, %f1;
	setp.eq.s32 	%p40, %r151, %r134;
	selp.f32 	%f61, 0f3F800000, 0f00000000, %p40;
	cvta.to.global.u64 	%rd74, %rd2;
	add.s64 	%rd76, %rd74, %rd6;
	st.global.f32 	[%rd76], %f61;
$L__BB12_16:
	ret;

}
	// .globl	ArgMax
.visible .entry ArgMax(
	.param .u32 ArgMax_param_0,
	.param .u32 ArgMax_param_1,
	.param .u64 .ptr .align 1 ArgMax_param_2,
	.param .u64 .ptr .align 1 ArgMax_param_3
)
{
	.reg .pred 	%p<40>;
	.reg .b32 	%r<150>;
	.reg .b32 	%f<63>;
	.reg .b64 	%rd<73>;

	ld.param.u32 	%r40, [ArgMax_param_0];
	ld.param.u32 	%r39, [ArgMax_param_1];
	ld.param.u64 	%rd2, [ArgMax_param_2];
	ld.param.u64 	%rd3, [ArgMax_param_3];
	cvta.to.global.u64 	%rd1, %rd3;
	mov.u32 	%r41, %ctaid.x;
	mov.u32 	%r42, %ntid.x;
	mov.u32 	%r43, %tid.x;
	mad.lo.s32 	%r1, %r41, %r42, %r43;
	setp.ge.s32 	%p1, %r1, %r40;
	@%p1 bra 	$L__BB13_17;
	mul.lo.s32 	%r2, %r39, %r1;
	setp.lt.s32 	%p2, %r39, 2;
	mov.f32 	%f62, 0f00000000;
	@%p2 bra 	$L__BB13_16;
	add.s32 	%r3, %r39, -1;
	add.s32 	%r47, %r39, -2;
	and.b32  	%r4, %r3, 15;
	setp.lt.u32 	%p3, %r47, 15;
	mov.b32 	%r149, 0;
	mov.b32 	%r140, 1;
	@%p3 bra 	$L__BB13_6;
	and.b32  	%r5, %r3, -16;
	mov.b32 	%r134, 0;
	mov.u32 	%r133, %r2;
	mov.u32 	%r149, %r134;
$L__BB13_4:
	.pragma "nounroll";
	add.s32 	%r49, %r134, 1;
	add.s32 	%r50, %r133, 1;
	mul.wide.s32 	%rd4, %r50, 4;
	add.s64 	%rd5, %rd1, %rd4;
	ld.global.nc.f32 	%f4, [%rd5];
	add.s32 	%r51, %r149, %r2;
	mul.wide.s32 	%rd6, %r51, 4;
	add.s64 	%rd7, %rd1, %rd6;
	ld.global.nc.f32 	%f5, [%rd7];
	setp.gt.f32 	%p4, %f4, %f5;
	selp.b32 	%r52, %r49, %r149, %p4;
	ld.global.nc.f32 	%f6, [%rd5+4];
	add.s32 	%r53, %r52, %r2;
	mul.wide.s32 	%rd8, %r53, 4;
	add.s64 	%rd9, %rd1, %rd8;
	ld.global.nc.f32 	%f7, [%rd9];
	setp.gt.f32 	%p5, %f6, %f7;
	add.s32 	%r54, %r134, 2;
	selp.b32 	%r55, %r54, %r52, %p5;
	ld.global.nc.f32 	%f8, [%rd5+8];
	add.s32 	%r56, %r55, %r2;
	mul.wide.s32 	%rd10, %r56, 4;
	add.s64 	%rd11, %rd1, %rd10;
	ld.global.nc.f32 	%f9, [%rd11];
	setp.gt.f32 	%p6, %f8, %f9;
	add.s32 	%r57, %r134, 3;
	selp.b32 	%r58, %r57, %r55, %p6;
	ld.global.nc.f32 	%f10, [%rd5+12];
	add.s32 	%r59, %r58, %r2;
	mul.wide.s32 	%rd12, %r59, 4;
	add.s64 	%rd13, %rd1, %rd12;
	ld.global.nc.f32 	%f11, [%rd13];
	setp.gt.f32 	%p7, %f10, %f11;
	add.s32 	%r60, %r134, 4;
	selp.b32 	%r61, %r60, %r58, %p7;
	ld.global.nc.f32 	%f12, [%rd5+16];
	add.s32 	%r62, %r61, %r2;
	mul.wide.s32 	%rd14, %r62, 4;
	add.s64 	%rd15, %rd1, %rd14;
	ld.global.nc.f32 	%f13, [%rd15];
	setp.gt.f32 	%p8, %f12, %f13;
	add.s32 	%r63, %r134, 5;
	selp.b32 	%r64, %r63, %r61, %p8;
	ld.global.nc.f32 	%f14, [%rd5+20];
	add.s32 	%r65, %r64, %r2;
	mul.wide.s32 	%rd16, %r65, 4;
	add.s64 	%rd17, %rd1, %rd16;
	ld.global.nc.f32 	%f15, [%rd17];
	setp.gt.f32 	%p9, %f14, %f15;
	add.s32 	%r66, %r134, 6;
	selp.b32 	%r67, %r66, %r64, %p9;
	ld.global.nc.f32 	%f16, [%rd5+24];
	add.s32 	%r68, %r67, %r2;
	mul.wide.s32 	%rd18, %r68, 4;
	add.s64 	%rd19, %rd1, %rd18;
	ld.global.nc.f32 	%f17, [%rd19];
	setp.gt.f32 	%p10, %f16, %f17;
	add.s32 	%r69, %r134, 7;
	selp.b32 	%r70, %r69, %r67, %p10;
	ld.global.nc.f32 	%f18, [%rd5+28];
	add.s32 	%r71, %r70, %r2;
	mul.wide.s32 	%rd20, %r71, 4;
	add.s64 	%rd21, %rd1, %rd20;
	ld.global.nc.f32 	%f19, [%rd21];
	setp.gt.f32 	%p11, %f18, %f19;
	add.s32 	%r72, %r134, 8;
	selp.b32 	%r73, %r72, %r70, %p11;
	ld.global.nc.f32 	%f20, [%rd5+32];
	add.s32 	%r74, %r73, %r2;
	mul.wide.s32 	%rd22, %r74, 4;
	add.s64 	%rd23, %rd1, %rd22;
	ld.global.nc.f32 	%f21, [%rd23];
	setp.gt.f32 	%p12, %f20, %f21;
	add.s32 	%r75, %r134, 9;
	selp.b32 	%r76, %r75, %r73, %p12;
	ld.global.nc.f32 	%f22, [%rd5+36];
	add.s32 	%r77, %r76, %r2;
	mul.wide.s32 	%rd24, %r77, 4;
	add.s64 	%rd25, %rd1, %rd24;
	ld.global.nc.f32 	%f23, [%rd25];
	setp.gt.f32 	%p13, %f22, %f23;
	add.s32 	%r78, %r134, 10;
	selp.b32 	%r79, %r78, %r76, %p13;
	ld.global.nc.f32 	%f24, [%rd5+40];
	add.s32 	%r80, %r79, %r2;
	mul.wide.s32 	%rd26, %r80, 4;
	add.s64 	%rd27, %rd1, %rd26;
	ld.global.nc.f32 	%f25, [%rd27];
	setp.gt.f32 	%p14, %f24, %f25;
	add.s32 	%r81, %r134, 11;
	selp.b32 	%r82, %r81, %r79, %p14;
	ld.global.nc.f32 	%f26, [%rd5+44];
	add.s32 	%r83, %r82, %r2;
	mul.wide.s32 	%rd28, %r83, 4;
	add.s64 	%rd29, %rd1, %rd28;
	ld.global.nc.f32 	%f27, [%rd29];
	setp.gt.f32 	%p15, %f26, %f27;
	add.s32 	%r84, %r134, 12;
	selp.b32 	%r85, %r84, %r82, %p15;
	ld.global.nc.f32 	%f28, [%rd5+48];
	add.s32 	%r86, %r85, %r2;
	mul.wide.s32 	%rd30, %r86, 4;
	add.s64 	%rd31, %rd1, %rd30;
	ld.global.nc.f32 	%f29, [%rd31];
	setp.gt.f32 	%p16, %f28, %f29;
	add.s32 	%r87, %r134, 13;
	selp.b32 	%r88, %r87, %r85, %p16;
	ld.global.nc.f32 	%f30, [%rd5+52];
	add.s32 	%r89, %r88, %r2;
	mul.wide.s32 	%rd32, %r89, 4;
	add.s64 	%rd33, %rd1, %rd32;
	ld.global.nc.f32 	%f31, [%rd33];
	setp.gt.f32 	%p17, %f30, %f31;
	add.s32 	%r90, %r134, 14;
	selp.b32 	%r91, %r90, %r88, %p17;
	ld.global.nc.f32 	%f32, [%rd5+56];
	add.s32 	%r92, %r91, %r2;
	mul.wide.s32 	%rd34, %r92, 4;
	add.s64 	%rd35, %rd1, %rd34;
	ld.global.nc.f32 	%f33, [%rd35];
	setp.gt.f32 	%p18, %f32, %f33;
	add.s32 	%r93, %r134, 15;
	selp.b32 	%r94, %r93, %r91, %p18;
	ld.global.nc.f32 	%f34, [%rd5+60];
	add.s32 	%r95, %r94, %r2;
	mul.wide.s32 	%rd36, %r95, 4;
	add.s64 	%rd37, %rd1, %rd36;
	ld.global.nc.f32 	%f35, [%rd37];
	setp.gt.f32 	%p19, %f34, %f35;
	add.s32 	%r134, %r134, 16;
	selp.b32 	%r149, %r134, %r94, %p19;
	add.s32 	%r133, %r133, 16;
	setp.ne.s32 	%p20, %r134, %r5;
	@%p20 bra 	$L__BB13_4;
	add.s32 	%r140, %r134, 1;
$L__BB13_6:
	setp.eq.s32 	%p21, %r4, 0;
	@%p21 bra 	$L__BB13_15;
	and.b32  	%r16, %r3, 7;
	setp.lt.u32 	%p22, %r4, 8;
	@%p22 bra 	$L__BB13_9;
	add.s32 	%r97, %r140, %r2;
	mul.wide.s32 	%rd38, %r97, 4;
	add.s64 	%rd39, %rd1, %rd38;
	ld.global.nc.f32 	%f36, [%rd39];
	add.s32 	%r98, %r149, %r2;
	mul.wide.s32 	%rd40, %r98, 4;
	add.s64 	%rd41, %rd1, %rd40;
	ld.global.nc.f32 	%f37, [%rd41];
	setp.gt.f32 	%p23, %f36, %f37;
	selp.b32 	%r99, %r140, %r149, %p23;
	add.s32 	%r100, %r140, 1;
	ld.global.nc.f32 	%f38, [%rd39+4];
	add.s32 	%r101, %r99, %r2;
	mul.wide.s32 	%rd42, %r101, 4;
	add.s64 	%rd43, %rd1, %rd42;
	ld.global.nc.f32 	%f39, [%rd43];
	setp.gt.f32 	%p24, %f38, %f39;
	selp.b32 	%r102, %r100, %r99, %p24;
	add.s32 	%r103, %r140, 2;
	ld.global.nc.f32 	%f40, [%rd39+8];
	add.s32 	%r104, %r102, %r2;
	mul.wide.s32 	%rd44, %r104, 4;
	add.s64 	%rd45, %rd1, %rd44;
	ld.global.nc.f32 	%f41, [%rd45];
	setp.gt.f32 	%p25, %f40, %f41;
	selp.b32 	%r105, %r103, %r102, %p25;
	add.s32 	%r106, %r140, 3;
	ld.global.nc.f32 	%f42, [%rd39+12];
	add.s32 	%r107, %r105, %r2;
	mul.wide.s32 	%rd46, %r107, 4;
	add.s64 	%rd47, %rd1, %rd46;
	ld.global.nc.f32 	%f43, [%rd47];
	setp.gt.f32 	%p26, %f42, %f43;
	selp.b32 	%r108, %r106, %r105, %p26;
	add.s32 	%r109, %r140, 4;
	ld.global.nc.f32 	%f44, [%rd39+16];
	add.s32 	%r110, %r108, %r2;
	mul.wide.s32 	%rd48, %r110, 4;
	add.s64 	%rd49, %rd1, %rd48;
	ld.global.nc.f32 	%f45, [%rd49];
	setp.gt.f32 	%p27, %f44, %f45;
	selp.b32 	%r111, %r109, %r108, %p27;
	add.s32 	%r112, %r140, 5;
	ld.global.nc.f32 	%f46, [%rd39+20];
	add.s32 	%r113, %r111, %r2;
	mul.wide.s32 	%rd50, %r113, 4;
	add.s64 	%rd51, %rd1, %rd50;
	ld.global.nc.f32 	%f47, [%rd51];
	setp.gt.f32 	%p28, %f46, %f47;
	selp.b32 	%r114, %r112, %r111, %p28;
	add.s32 	%r115, %r140, 6;
	ld.global.nc.f32 	%f48, [%rd39+24];
	add.s32 	%r116, %r114, %r2;
	mul.wide.s32 	%rd52, %r116, 4;
	add.s64 	%rd53, %rd1, %rd52;
	ld.global.nc.f32 	%f49, [%rd53];
	setp.gt.f32 	%p29, %f48, %f49;
	selp.b32 	%r117, %r115, %r114, %p29;
	add.s32 	%r118, %r140, 7;
	ld.global.nc.f32 	%f50, [%rd39+28];
	add.s32 	%r119, %r117, %r2;
	mul.wide.s32 	%rd54, %r119, 4;
	add.s64 	%rd55, %rd1, %rd54;
	ld.global.nc.f32 	%f51, [%rd55];
	setp.gt.f32 	%p30, %f50, %f51;
	selp.b32 	%r149, %r118, %r117, %p30;
	add.s32 	%r140, %r140, 8;
$L__BB13_9:
	setp.eq.s32 	%p31, %r16, 0;
	@%p31 bra 	$L__BB13_15;
	and.b32  	%r22, %r3, 3;
	setp.lt.u32 	%p32, %r16, 4;
	@%p32 bra 	$L__BB13_12;
	add.s32 	%r121, %r140, %r2;
	mul.wide.s32 	%rd56, %r121, 4;
	add.s64 	%rd57, %rd1, %rd56;
	ld.global.nc.f32 	%f52, [%rd57];
	add.s32 	%r122, %r149, %r2;
	mul.wide.s32 	%rd58, %r122, 4;
	add.s64 	%rd59, %rd1, %rd58;
	ld.global.nc.f32 	%f53, [%rd59];
	setp.gt.f32 	%p33, %f52, %f53;
	selp.b32 	%r123, %r140, %r149, %p33;
	add.s32 	%r124, %r140, 1;
	ld.global.nc.f32 	%f54, [%rd57+4];
	add.s32 	%r125, %r123, %r2;
	mul.wide.s32 	%rd60, %r125, 4;
	add.s64 	%rd61, %rd1, %rd60;
	ld.global.nc.f32 	%f55, [%rd61];
	setp.gt.f32 	%p34, %f54, %f55;
	selp.b32 	%r126, %r124, %r123, %p34;
	add.s32 	%r127, %r140, 2;
	ld.global.nc.f32 	%f56, [%rd57+8];
	add.s32 	%r128, %r126, %r2;
	mul.wide.s32 	%rd62, %r128, 4;
	add.s64 	%rd63, %rd1, %rd62;
	ld.global.nc.f32 	%f57, [%rd63];
	setp.gt.f32 	%p35, %f56, %f57;
	selp.b32 	%r129, %r127, %r126, %p35;
	add.s32 	%r130, %r140, 3;
	ld.global.nc.f32 	%f58, [%rd57+12];
	add.s32 	%r131, %r129, %r2;
	mul.wide.s32 	%rd64, %r131, 4;
	add.s64 	%rd65, %rd1, %rd64;
	ld.global.nc.f32 	%f59, [%rd65];
	setp.gt.f32 	%p36, %f58, %f59;
	selp.b32 	%r149, %r130, %r129, %p36;
	add.s32 	%r140, %r140, 4;
$L__BB13_12:
	setp.eq.s32 	%p37, %r22, 0;
	@%p37 bra 	$L__BB13_15;
	add.s32 	%r146, %r140, %r2;
	neg.s32 	%r145, %r22;
$L__BB13_14:
	.pragma "nounroll";
	mul.wide.s32 	%rd66, %r146, 4;
	add.s64 	%rd67, %rd1, %rd66;
	ld.global.nc.f32 	%f60, [%rd67];
	add.s32 	%r132, %r149, %r2;
	mul.wide.s32 	%rd68, %r132, 4;
	add.s64 	%rd69, %rd1, %rd68;
	ld.global.nc.f32 	%f61, [%rd69];
	setp.gt.f32 	%p38, %f60, %f61;
	selp.b32 	%r149, %r140, %r149, %p38;
	add.s32 	%r140, %r140, 1;
	add.s32 	%r146, %r146, 1;
	add.s32 	%r145, %r145, 1;
	setp.ne.s32 	%p39, %r145, 0;
	@%p39 bra 	$L__BB13_14;
$L__BB13_15:
	cvt.rn.f32.u32 	%f62, %r149;
$L__BB13_16:
	cvta.to.global.u64 	%rd70, %rd2;
	mul.wide.s32 	%rd71, %r1, 4;
	add.s64 	%rd72, %rd70, %rd71;
	st.global.f32 	[%rd72], %f62;
$L__BB13_17:
	ret;

}
	// .globl	ComputeSingleAccuracyForCategoricalCrossentropyWithHierarchy
.visible .entry ComputeSingleAccuracyForCategoricalCrossentropyWithHierarchy(
	.param .u32 ComputeSingleAccuracyForCategoricalCrossentropyWithHierarchy_param_0,
	.param .u32 ComputeSingleAccuracyForCategoricalCrossentropyWithHierarchy_param_1,
	.param .u64 .ptr .align 1 ComputeSingleAccuracyForCategoricalCrossentropyWithHierarchy_param_2,
	.param .u64 .ptr .align 1 ComputeSingleAccuracyForCategoricalCrossentropyWithHierarchy_param_3,
	.param .u64 .ptr .align 1 ComputeSingleAccuracyForCategoricalCrossentropyWithHierarchy_param_4
)
{
	.local .align 4 .b8 	__local_depot14[4];
	.reg .b64 	%SP;
	.reg .b64 	%SPL;
	.reg .pred 	%p<3>;
	.reg .b16 	%rs<2>;
	.reg .b32 	%r<11>;
	.reg .b32 	%f<2>;
	.reg .b64 	%rd<12>;

	mov.u64 	%SPL, __local_depot14;
	cvta.local.u64 	%SP, %SPL;
	ld.param.u32 	%r3, [ComputeSingleAccuracyForCategoricalCrossentropyWithHierarchy_param_0];
	ld.param.u32 	%r2, [ComputeSingleAccuracyForCategoricalCrossentropyWithHierarchy_param_1];
	ld.param.u64 	%rd1, [ComputeSingleAccuracyForCategoricalCrossentropyWithHierarchy_param_2];
	ld.param.u64 	%rd2, [ComputeSingleAccuracyForCategoricalCrossentropyWithHierarchy_param_3];
	ld.param.u64 	%rd3, [ComputeSingleAccuracyForCategoricalCrossentropyWithHierarchy_param_4];
	mov.u32 	%r4, %ctaid.x;
	mov.u32 	%r5, %ntid.x;
	mov.u32 	%r6, %tid.x;
	mad.lo.s32 	%r1, %r4, %r5, %r6;
	setp.ge.s32 	%p1, %r1, %r3;
	@%p1 bra 	$L__BB14_2;
	add.u64 	%rd4, %SP, 0;
	add.u64 	%rd5, %SPL, 0;
	cvta.to.global.u64 	%rd6, %rd1;
	mov.b32 	%r7, 0;
	st.local.u32 	[%rd5], %r7;
	mul.lo.s32 	%r8, %r2, %r1;
	mul.wide.s32 	%rd7, %r8, 4;
	add.s64 	%rd8, %rd2, %rd7;
	add.s64 	%rd9, %rd3, %rd7;
	{ // callseq 13, 0
	.param .b64 param0;
	st.param.b64 	[param0], %rd8;
	.param .b64 param1;
	st.param.b64 	[param1], %rd9;
	.param .b32 param2;
	st.param.b32 	[param2], %r2;
	.param .b64 param3;
	st.param.b64 	[param3], %rd4;
	.param .b32 param4;
	st.param.b32 	[param4], 10000000;
	.param .b32 retval0;
	call.uni (retval0), 
	IsAccuratePredictionForCategoricalCrossentropyWithHierarchy, 
	(
	param0, 
	param1, 
	param2, 
	param3, 
	param4
	);
	ld.param.b32 	%r9, [retval0];
	} // callseq 13
	cvt.u16.u32 	%rs1, %r9;
	setp.eq.s16 	%p2, %rs1, 0;
	selp.f32 	%f1, 0f00000000, 0f3F800000, %p2;
	mul.wide.s32 	%rd10, %r1, 4;
	add.s64 	%rd11, %rd6, %rd10;
	st.global.f32 	[%rd11], %f1;
$L__BB14_2:
	ret;

}
	// .globl	ComputeSoftmaxWithHierarchy
.visible .entry ComputeSoftmaxWithHierarchy(
	.param .u32 ComputeSoftmaxWithHierarchy_param_0,
	.param .u32 ComputeSoftmaxWithHierarchy_param_1,
	.param .u64 .ptr .align 1 ComputeSoftmaxWithHierarchy_param_2,
	.param .u64 .ptr .align 1 ComputeSoftmaxWithHierarchy_param_3
)
{
	.local .align 4 .b8 	__local_depot15[4];
	.reg .b64 	%SP;
	.reg .b64 	%SPL;
	.reg .pred 	%p<2>;
	.reg .b32 	%r<9>;
	.reg .b64 	%rd<7>;

	mov.u64 	%SPL, __local_depot15;
	cvta.local.u64 	%SP, %SPL;
	ld.param.u32 	%r3, [ComputeSoftmaxWithHierarchy_param_0];
	ld.param.u32 	%r2, [ComputeSoftmaxWithHierarchy_param_1];
	ld.param.u64 	%rd1, [ComputeSoftmaxWithHierarchy_param_2];
	ld.param.u64 	%rd2, [ComputeSoftmaxWithHierarchy_param_3];
	mov.u32 	%r4, %ctaid.x;
	mov.u32 	%r5, %ntid.x;
	mov.u32 	%r6, %tid.x;
	mad.lo.s32 	%r1, %r4, %r5, %r6;
	setp.ge.s32 	%p1, %r1, %r3;
	@%p1 bra 	$L__BB15_2;
	add.u64 	%rd3, %SP, 0;
	add.u64 	%rd4, %SPL, 0;
	mov.b32 	%r7, 0;
	st.local.u32 	[%rd4], %r7;
	mul.lo.s32 	%r8, %r2, %r1;
	mul.wide.s32 	%rd5, %r8, 4;
	add.s64 	%rd6, %rd2, %rd5;
	{ // callseq 14, 0
	.param .b64 param0;
	st.param.b64 	[param0], %rd1;
	.param .b64 param1;
	st.param.b64 	[param1], %rd6;
	.param .b32 param2;
	st.param.b32 	[param2], %r2;
	.param .b64 param3;
	st.param.b64 	[param3], %rd3;
	call.uni 
	SoftmaxWithHierarchy, 
	(
	param0, 
	param1, 
	param2, 
	param3
	);
	} // callseq 14
$L__BB15_2:
	ret;

}
	// .globl	ComputeSoftmaxGradientWitHierarchy
.visible .entry ComputeSoftmaxGradientWitHierarchy(
	.param .u32 ComputeSoftmaxGradientWitHierarchy_param_0,
	.param .u32 ComputeSoftmaxGradientWitHierarchy_param_1,
	.param .u64 .ptr .align 1 ComputeSoftmaxGradientWitHierarchy_param_2,
	.param .u64 .ptr .align 1 ComputeSoftmaxGradientWitHierarchy_param_3,
	.param .u64 .ptr .align 1 ComputeSoftmaxGradientWitHierarchy_param_4,
	.param .u64 .ptr .align 1 ComputeSoftmaxGradientWitHierarchy_param_5
)
{
	.reg .pred 	%p<4>;
	.reg .b32 	%r<8>;
	.reg .b32 	%f<13>;
	.reg .b64 	%rd<17>;
	.reg .b64 	%fd<2>;

	ld.param.u32 	%r3, [ComputeSoftmaxGradientWitHierarchy_param_0];
	ld.param.u32 	%r2, [ComputeSoftmaxGradientWitHierarchy_param_1];
	ld.param.u64 	%rd2, [ComputeSoftmaxGradientWitHierarchy_param_2];
	ld.param.u64 	%rd3, [ComputeSoftmaxGradientWitHierarchy_param_3];
	ld.param.u64 	%rd4, [ComputeSoftmaxGradientWitHierarchy_param_4];
	ld.param.u64 	%rd5, [ComputeSoftmaxGradientWitHierarchy_param_5];
	cvta.to.global.u64 	%rd1, %rd5;
	mov.u32 	%r4, %ctaid.x;
	mov.u32 	%r5, %ntid.x;
	mov.u32 	%r6, %tid.x;
	mad.lo.s32 	%r1, %r4, %r5, %r6;
	setp.ge.s32 	%p1, %r1, %r3;
	@%p1 bra 	$L__BB16_4;
	cvta.to.global.u64 	%rd6, %rd2;
	rem.s32 	%r7, %r1, %r2;
	mul.wide.s32 	%rd7, %r7, 4;
	add.s64 	%rd8, %rd6, %rd7;
	ld.global.f32 	%f1, [%rd8];
	abs.f32 	%f2, %f1;
	setp.geu.f32 	%p2, %f2, 0f40A00000;
	@%p2 bra 	$L__BB16_3;
	cvta.to.global.u64 	%rd11, %rd4;
	mul.wide.s32 	%rd12, %r1, 4;
	add.s64 	%rd13, %rd11, %rd12;
	ld.global.f32 	%f3, [%rd13];
	cvta.to.global.u64 	%rd14, %rd3;
	add.s64 	%rd15, %rd14, %rd12;
	ld.global.f32 	%f4, [%rd15];
	add.f32 	%f5, %f3, 0fBF800000;
	abs.f32 	%f6, %f5;
	cvt.f64.f32 	%fd1, %f6;
	setp.lt.f64 	%p3, %fd1, 0d3EB0C6F7A0B5ED8D;
	mov.f32 	%f7, 0f3F800000;
	sub.f32 	%f8, %f7, %f4;
	mul.f32 	%f9, %f4, %f8;
	neg.f32 	%f10, %f4;
	mul.f32 	%f11, %f3, %f10;
	selp.f32 	%f12, %f9, %f11, %p3;
	add.s64 	%rd16, %rd1, %rd12;
	st.global.f32 	[%rd16], %f12;
	bra.uni 	$L__BB16_4;
$L__BB16_3:
	mul.wide.s32 	%rd9, %r1, 4;
	add.s64 	%rd10, %rd1, %rd9;
	st.global.f32 	[%rd10], %f1;
$L__BB16_4:
	ret;

}
	// .globl	SwishGradient
.visible .entry SwishGradient(
	.param .u32 SwishGradient_param_0,
	.param .u64 .ptr .align 1 SwishGradient_param_1,
	.param .u64 .ptr .align 1 SwishGradient_param_2,
	.param .u64 .ptr .align 1 SwishGradient_param_3,
	.param .u64 .ptr .align 1 SwishGradient_param_4
)
{
	.reg .pred 	%p<3>;
	.reg .b32 	%r<6>;
	.reg .b32 	%f<14>;
	.reg .b64 	%rd<16>;

	ld.param.u32 	%r2, [SwishGradient_param_0];
	ld.param.u64 	%rd1, [SwishGradient_param_1];
	ld.param.u64 	%rd2, [SwishGradient_param_2];
	ld.param.u64 	%rd3, [SwishGradient_param_3];
	ld.param.u64 	%rd4, [SwishGradient_param_4];
	mov.u32 	%r3, %ctaid.x;
	mov.u32 	%r4, %ntid.x;
	mov.u32 	%r5, %tid.x;
	mad.lo.s32 	%r1, %r3, %r4, %r5;
	setp.ge.s32 	%p1, %r1, %r2;
	@%p1 bra 	$L__BB17_4;
	cvta.to.global.u64 	%rd5, %rd3;
	mul.wide.s32 	%rd6, %r1, 4;
	add.s64 	%rd7, %rd5, %rd6;
	ld.global.nc.f32 	%f1, [%rd7];
	abs.f32 	%f5, %f1;
	setp.lt.f32 	%p2, %f5, 0f38D1B717;
	mov.f32 	%f13, 0f3F000000;
	@%p2 bra 	$L__BB17_3;
	cvta.to.global.u64 	%rd8, %rd1;
	add.s64 	%rd10, %rd8, %rd6;
	ld.global.nc.f32 	%f6, [%rd10];
	div.rn.f32 	%f13, %f6, %f1;
$L__BB17_3:
	cvta.to.global.u64 	%rd11, %rd2;
	add.s64 	%rd13, %rd11, %rd6;
	ld.global.nc.f32 	%f7, [%rd13];
	mul.f32 	%f8, %f1, %f13;
	mov.f32 	%f9, 0f3F800000;
	sub.f32 	%f10, %f9, %f13;
	fma.rn.f32 	%f11, %f8, %f10, %f13;
	mul.f32 	%f12, %f7, %f11;
	cvta.to.global.u64 	%rd14, %rd4;
	add.s64 	%rd15, %rd14, %rd6;
	st.global.f32 	[%rd15], %f12;
$L__BB17_4:
	ret;

}
	// .globl	ComputeLn
.visible .entry ComputeLn(
	.param .u32 ComputeLn_param_0,
	.param .u64 .ptr .align 1 ComputeLn_param_1,
	.param .u64 .ptr .align 1 ComputeLn_param_2
)
{
	.reg .pred 	%p<6>;
	.reg .b32 	%r<10>;
	.reg .b32 	%f<26>;
	.reg .b64 	%rd<9>;

	ld.param.u32 	%r2, [ComputeLn_param_0];
	ld.param.u64 	%rd1, [ComputeLn_param_1];
	ld.param.u64 	%rd2, [ComputeLn_param_2];
	mov.u32 	%r3, %ctaid.x;
	mov.u32 	%r4, %ntid.x;
	mov.u32 	%r5, %tid.x;
	mad.lo.s32 	%r1, %r3, %r4, %r5;
	setp.ge.s32 	%p1, %r1, %r2;
	@%p1 bra 	$L__BB18_4;
	cvta.to.global.u64 	%rd3, %rd1;
	mul.wide.s32 	%rd4, %r1, 4;
	add.s64 	%rd5, %rd3, %rd4;
	ld.global.nc.f32 	%f1, [%rd5];
	setp.le.f32 	%p2, %f1, 0f00000000;
	mov.f32 	%f25, 0fC2C80000;
	@%p2 bra 	$L__BB18_3;
	setp.lt.f32 	%p3, %f1, 0f00800000;
	mul.f32 	%f5, %f1, 0f4B000000;
	selp.f32 	%f6, %f5, %f1, %p3;
	selp.f32 	%f7, 0fC1B80000, 0f00000000, %p3;
	mov.b32 	%r6, %f6;
	add.s32 	%r7, %r6, -1059760811;
	and.b32  	%r8, %r7, -8388608;
	sub.s32 	%r9, %r6, %r8;
	mov.b32 	%f8, %r9;
	cvt.rn.f32.s32 	%f9, %r8;
	fma.rn.f32 	%f10, %f9, 0f34000000, %f7;
	add.f32 	%f11, %f8, 0fBF800000;
	fma.rn.f32 	%f12, %f11, 0fBE055027, 0f3E1039F6;
	fma.rn.f32 	%f13, %f12, %f11, 0fBDF8CDCC;
	fma.rn.f32 	%f14, %f13, %f11, 0f3E0F2955;
	fma.rn.f32 	%f15, %f14, %f11, 0fBE2AD8B9;
	fma.rn.f32 	%f16, %f15, %f11, 0f3E4CED0B;
	fma.rn.f32 	%f17, %f16, %f11, 0fBE7FFF22;
	fma.rn.f32 	%f18, %f17, %f11, 0f3EAAAA78;
	fma.rn.f32 	%f19, %f18, %f11, 0fBF000000;
	mul.f32 	%f20, %f11, %f19;
	fma.rn.f32 	%f21, %f20, %f11, %f11;
	fma.rn.f32 	%f22, %f10, 0f3F317218, %f21;
	setp.gt.u32 	%p4, %r6, 2139095039;
	fma.rn.f32 	%f23, %f6, 0f7F800000, 0f7F800000;
	selp.f32 	%f24, %f23, %f22, %p4;
	setp.eq.f32 	%p5, %f6, 0f00000000;
	selp.f32 	%f25, 0fFF800000, %f24, %p5;
$L__BB18_3:
	cvta.to.global.u64 	%rd6, %rd2;
	add.s64 	%rd8, %rd6, %rd4;
	st.global.f32 	[%rd8], %f25;
$L__BB18_4:
	ret;

}
	// .globl	LnGradient
.visible .entry LnGradient(
	.param .u32 LnGradient_param_0,
	.param .u64 .ptr .align 1 LnGradient_param_1,
	.param .u64 .ptr .align 1 LnGradient_param_2,
	.param .u64 .ptr .align 1 LnGradient_param_3
)
{
	.reg .pred 	%p<2>;
	.reg .b32 	%r<6>;
	.reg .b32 	%f<4>;
	.reg .b64 	%rd<11>;

	ld.param.u32 	%r2, [LnGradient_param_0];
	ld.param.u64 	%rd1, [LnGradient_param_1];
	ld.param.u64 	%rd2, [LnGradient_param_2];
	ld.param.u64 	%rd3, [LnGradient_param_3];
	mov.u32 	%r3, %ctaid.x;
	mov.u32 	%r4, %ntid.x;
	mov.u32 	%r5, %tid.x;
	mad.lo.s32 	%r1, %r3, %r4, %r5;
	setp.ge.s32 	%p1, %r1, %r2;
	@%p1 bra 	$L__BB19_2;
	cvta.to.global.u64 	%rd4, %rd2;
	cvta.to.global.u64 	%rd5, %rd1;
	cvta.to.global.u64 	%rd6, %rd3;
	mul.wide.s32 	%rd7, %r1, 4;
	add.s64 	%rd8, %rd4, %rd7;
	ld.global.nc.f32 	%f1, [%rd8];
	add.s64 	%rd9, %rd5, %rd7;
	ld.global.nc.f32 	%f2, [%rd9];
	div.rn.f32 	%f3, %f2, %f1;
	add.s64 	%rd10, %rd6, %rd7;
	st.global.f32 	[%rd10], %f3;
$L__BB19_2:
	ret;

}
	// .globl	Set1InMainDiagonal
.visible .entry Set1InMainDiagonal(
	.param .u32 Set1InMainDiagonal_param_0,
	.param .u32 Set1InMainDiagonal_param_1,
	.param .u64 .ptr .align 1 Set1InMainDiagonal_param_2
)
{
	.reg .pred 	%p<2>;
	.reg .b32 	%r<10>;
	.reg .b64 	%rd<5>;

	ld.param.u32 	%r3, [Set1InMainDiagonal_param_0];
	ld.param.u32 	%r2, [Set1InMainDiagonal_param_1];
	ld.param.u64 	%rd1, [Set1InMainDiagonal_param_2];
	mov.u32 	%r4, %ctaid.x;
	mov.u32 	%r5, %ntid.x;
	mov.u32 	%r6, %tid.x;
	mad.lo.s32 	%r1, %r4, %r5, %r6;
	min.s32 	%r7, %r3, %r2;
	setp.le.s32 	%p1, %r7, %r1;
	@%p1 bra 	$L__BB20_2;
	cvta.to.global.u64 	%rd2, %rd1;
	mad.lo.s32 	%r8, %r2, %r1, %r1;
	mul.wide.s32 	%rd3, %r8, 4;
	add.s64 	%rd4, %rd2, %rd3;
	mov.b32 	%r9, 1065353216;
	st.global.u32 	[%rd4], %r9;
$L__BB20_2:
	ret;

}
	// .globl	SetAllElementsAboveMainDiagonal
.visible .entry SetAllElementsAboveMainDiagonal(
	.param .u32 SetAllElementsAboveMainDiagonal_param_0,
	.param .u32 SetAllElementsAboveMainDiagonal_param_1,
	.param .u32 SetAllElementsAboveMainDiagonal_param_2,
	.param .f32 SetAllElementsAboveMainDiagonal_param_3,
	.param .u64 .ptr .align 1 SetAllElementsAboveMainDiagonal_param_4
)
{
	.reg .pred 	%p<11>;
	.reg .b32 	%r<43>;
	.reg .b32 	%f<2>;
	.reg .b64 	%rd<12>;

	ld.param.u32 	%r24, [SetAllElementsAboveMainDiagonal_param_0];
	ld.param.u32 	%r22, [SetAllElementsAboveMainDiagonal_param_1];
	ld.param.u32 	%r23, [SetAllElementsAboveMainDiagonal_param_2];
	ld.param.f32 	%f1, [SetAllElementsAboveMainDiagonal_param_3];
	ld.param.u64 	%rd3, [SetAllElementsAboveMainDiagonal_param_4];
	cvta.to.global.u64 	%rd1, %rd3;
	mov.u32 	%r25, %ctaid.x;
	mov.u32 	%r26, %ntid.x;
	mov.u32 	%r27, %tid.x;
	mad.lo.s32 	%r1, %r25, %r26, %r27;
	setp.ge.s32 	%p1, %r1, %r24;
	@%p1 bra 	$L__BB21_14;
	rem.s32 	%r39, %r1, %r22;
	add.s32 	%r41, %r39, 1;
	setp.ge.s32 	%p2, %r41, %r23;
	@%p2 bra 	$L__BB21_14;
	mul.lo.s32 	%r4, %r1, %r23;
	not.b32 	%r28, %r39;
	add.s32 	%r5, %r23, %r28;
	sub.s32 	%r29, %r23, %r39;
	add.s32 	%r30, %r29, -2;
	and.b32  	%r6, %r5, 7;
	setp.lt.u32 	%p3, %r30, 7;
	@%p3 bra 	$L__BB21_6;
	and.b32  	%r31, %r5, -8;
	neg.s32 	%r38, %r31;
	add.s64 	%rd2, %rd1, 16;
	add.s32 	%r32, %r39, %r4;
	add.s32 	%r37, %r32, 1;
$L__BB21_4:
	.pragma "nounroll";
	mul.wide.s32 	%rd4, %r37, 4;
	add.s64 	%rd5, %rd2, %rd4;
	st.global.f32 	[%rd5+-16], %f1;
	st.global.f32 	[%rd5+-12], %f1;
	st.global.f32 	[%rd5+-8], %f1;
	st.global.f32 	[%rd5+-4], %f1;
	st.global.f32 	[%rd5], %f1;
	st.global.f32 	[%rd5+4], %f1;
	st.global.f32 	[%rd5+8], %f1;
	st.global.f32 	[%rd5+12], %f1;
	add.s32 	%r39, %r39, 8;
	add.s32 	%r38, %r38, 8;
	add.s32 	%r37, %r37, 8;
	setp.ne.s32 	%p4, %r38, 0;
	@%p4 bra 	$L__BB21_4;
	add.s32 	%r41, %r39, 1;
$L__BB21_6:
	setp.eq.s32 	%p5, %r6, 0;
	@%p5 bra 	$L__BB21_14;
	and.b32  	%r17, %r5, 3;
	setp.lt.u32 	%p6, %r6, 4;
	@%p6 bra 	$L__BB21_9;
	add.s32 	%r33, %r4, %r41;
	mul.wide.s32 	%rd6, %r33, 4;
	add.s64 	%rd7, %rd1, %rd6;
	st.global.f32 	[%rd7], %f1;
	st.global.f32 	[%rd7+4], %f1;
	st.global.f32 	[%rd7+8], %f1;
	st.global.f32 	[%rd7+12], %f1;
	add.s32 	%r41, %r41, 4;
$L__BB21_9:
	setp.eq.s32 	%p7, %r17, 0;
	@%p7 bra 	$L__BB21_14;
	setp.eq.s32 	%p8, %r17, 1;
	@%p8 bra 	$L__BB21_12;
	add.s32 	%r34, %r4, %r41;
	mul.wide.s32 	%rd8, %r34, 4;
	add.s64 	%rd9, %rd1, %rd8;
	st.global.f32 	[%rd9], %f1;
	st.global.f32 	[%rd9+4], %f1;
	add.s32 	%r41, %r41, 2;
$L__BB21_12:
	and.b32  	%r35, %r5, 1;
	setp.eq.b32 	%p9, %r35, 1;
	not.pred 	%p10, %p9;
	@%p10 bra 	$L__BB21_14;
	add.s32 	%r36, %r4, %r41;
	mul.wide.s32 	%rd10, %r36, 4;
	add.s64 	%rd11, %rd1, %rd10;
	st.global.f32 	[%rd11], %f1;
$L__BB21_14:
	ret;

}
	// .globl	SetToZeroAllElementsBelowMainDiagonal
.visible .entry SetToZeroAllElementsBelowMainDiagonal(
	.param .u32 SetToZeroAllElementsBelowMainDiagonal_param_0,
	.param .u32 SetToZeroAllElementsBelowMainDiagonal_param_1,
	.param .u64 .ptr .align 1 SetToZeroAllElementsBelowMainDiagonal_param_2
)
{
	.reg .pred 	%p<11>;
	.reg .b32 	%r<30>;
	.reg .b64 	%rd<22>;

	ld.param.u32 	%r15, [SetToZeroAllElementsBelowMainDiagonal_param_0];
	ld.param.u32 	%r14, [SetToZeroAllElementsBelowMainDiagonal_param_1];
	ld.param.u64 	%rd6, [SetToZeroAllElementsBelowMainDiagonal_param_2];
	cvta.to.global.u64 	%rd1, %rd6;
	mov.u32 	%r16, %ctaid.x;
	mov.u32 	%r17, %ntid.x;
	mov.u32 	%r18, %tid.x;
	mad.lo.s32 	%r1, %r16, %r17, %r18;
	setp.ge.s32 	%p1, %r1, %r15;
	@%p1 bra 	$L__BB22_13;
	mul.lo.s32 	%r19, %r14, %r1;
	cvt.s64.s32 	%rd2, %r19;
	min.s32 	%r2, %r1, %r14;
	setp.lt.s32 	%p2, %r2, 1;
	@%p2 bra 	$L__BB22_13;
	and.b32  	%r3, %r2, 7;
	setp.lt.u32 	%p3, %r2, 8;
	mov.b32 	%r28, 0;
	@%p3 bra 	$L__BB22_5;
	and.b32  	%r28, %r2, 2147483640;
	neg.s32 	%r26, %r28;
	shl.b64 	%rd7, %rd2, 2;
	add.s64 	%rd8, %rd7, %rd1;
	add.s64 	%rd21, %rd8, 16;
$L__BB22_4:
	.pragma "nounroll";
	mov.b32 	%r21, 0;
	st.global.u32 	[%rd21+-16], %r21;
	st.global.u32 	[%rd21+-12], %r21;
	st.global.u32 	[%rd21+-8], %r21;
	st.global.u32 	[%rd21+-4], %r21;
	st.global.u32 	[%rd21], %r21;
	st.global.u32 	[%rd21+4], %r21;
	st.global.u32 	[%rd21+8], %r21;
	st.global.u32 	[%rd21+12], %r21;
	add.s32 	%r26, %r26, 8;
	add.s64 	%rd21, %rd21, 32;
	setp.ne.s32 	%p4, %r26, 0;
	@%p4 bra 	$L__BB22_4;
$L__BB22_5:
	setp.eq.s32 	%p5, %r3, 0;
	@%p5 bra 	$L__BB22_13;
	and.b32  	%r9, %r2, 3;
	setp.lt.u32 	%p6, %r3, 4;
	@%p6 bra 	$L__BB22_8;
	cvt.u64.u32 	%rd9, %r28;
	add.s64 	%rd10, %rd9, %rd2;
	shl.b64 	%rd11, %rd10, 2;
	add.s64 	%rd12, %rd1, %rd11;
	mov.b32 	%r22, 0;
	st.global.u32 	[%rd12], %r22;
	st.global.u32 	[%rd12+4], %r22;
	st.global.u32 	[%rd12+8], %r22;
	st.global.u32 	[%rd12+12], %r22;
	add.s32 	%r28, %r28, 4;
$L__BB22_8:
	setp.eq.s32 	%p7, %r9, 0;
	@%p7 bra 	$L__BB22_13;
	setp.eq.s32 	%p8, %r9, 1;
	@%p8 bra 	$L__BB22_11;
	cvt.u64.u32 	%rd13, %r28;
	add.s64 	%rd14, %rd13, %rd2;
	shl.b64 	%rd15, %rd14, 2;
	add.s64 	%rd16, %rd1, %rd15;
	mov.b32 	%r23, 0;
	st.global.u32 	[%rd16], %r23;
	st.global.u32 	[%rd16+4], %r23;
	add.s32 	%r28, %r28, 2;
$L__BB22_11:
	and.b32  	%r24, %r2, 1;
	setp.eq.b32 	%p9, %r24, 1;
	not.pred 	%p10, %p9;
	@%p10 bra 	$L__BB22_13;
	cvt.u64.u32 	%rd17, %r28;
	add.s64 	%rd18, %rd17, %rd2;
	shl.b64 	%rd19, %rd18, 2;
	add.s64 	%rd20, %rd1, %rd19;
	mov.b32 	%r25, 0;
	st.global.u32 	[%rd20], %r25;
$L__BB22_13:
	ret;

}
	// .globl	MultiplyEachRowIntoSingleValue
.visible .entry MultiplyEachRowIntoSingleValue(
	.param .u32 MultiplyEachRowIntoSingleValue_param_0,
	.param .u32 MultiplyEachRowIntoSingleValue_param_1,
	.param .u64 .ptr .align 1 MultiplyEachRowIntoSingleValue_param_2,
	.param .u64 .ptr .align 1 MultiplyEachRowIntoSingleValue_param_3,
	.param .u64 .ptr .align 1 MultiplyEachRowIntoSingleValue_param_4
)
{
	.reg .pred 	%p<11>;
	.reg .b32 	%r<20>;
	.reg .b32 	%f<112>;
	.reg .b64 	%rd<40>;

	ld.param.u32 	%r12, [MultiplyEachRowIntoSingleValue_param_0];
	ld.param.u32 	%r11, [MultiplyEachRowIntoSingleValue_param_1];
	ld.param.u64 	%rd23, [MultiplyEachRowIntoSingleValue_param_2];
	ld.param.u64 	%rd24, [MultiplyEachRowIntoSingleValue_param_3];
	ld.param.u64 	%rd25, [MultiplyEachRowIntoSingleValue_param_4];
	mov.u32 	%r13, %ctaid.x;
	mov.u32 	%r14, %ntid.x;
	mov.u32 	%r15, %tid.x;
	mad.lo.s32 	%r1, %r13, %r14, %r15;
	setp.ge.s32 	%p1, %r1, %r12;
	@%p1 bra 	$L__BB23_15;
	cvta.to.global.u64 	%rd1, %rd24;
	cvta.to.global.u64 	%rd2, %rd25;
	setp.lt.s32 	%p2, %r11, 1;
	mov.f32 	%f111, 0f00000000;
	@%p2 bra 	$L__BB23_14;
	mul.lo.s32 	%r16, %r11, %r1;
	mul.wide.s32 	%rd26, %r16, 4;
	add.s64 	%rd33, %rd1, %rd26;
	add.s64 	%rd32, %rd2, %rd26;
	and.b32  	%r2, %r11, 15;
	setp.lt.u32 	%p3, %r11, 16;
	mov.f32 	%f111, 0f00000000;
	@%p3 bra 	$L__BB23_5;
	and.b32  	%r17, %r11, 2147483632;
	neg.s32 	%r18, %r17;
	mov.f32 	%f111, 0f00000000;
$L__BB23_4:
	.pragma "nounroll";
	ld.global.nc.f32 	%f18, [%rd33];
	ld.global.nc.f32 	%f19, [%rd32];
	fma.rn.f32 	%f20, %f18, %f19, %f111;
	ld.global.nc.f32 	%f21, [%rd33+4];
	ld.global.nc.f32 	%f22, [%rd32+4];
	fma.rn.f32 	%f23, %f21, %f22, %f20;
	ld.global.nc.f32 	%f24, [%rd33+8];
	ld.global.nc.f32 	%f25, [%rd32+8];
	fma.rn.f32 	%f26, %f24, %f25, %f23;
	ld.global.nc.f32 	%f27, [%rd33+12];
	ld.global.nc.f32 	%f28, [%rd32+12];
	fma.rn.f32 	%f29, %f27, %f28, %f26;
	ld.global.nc.f32 	%f30, [%rd33+16];
	ld.global.nc.f32 	%f31, [%rd32+16];
	fma.rn.f32 	%f32, %f30, %f31, %f29;
	ld.global.nc.f32 	%f33, [%rd33+20];
	ld.global.nc.f32 	%f34, [%rd32+20];
	fma.rn.f32 	%f35, %f33, %f34, %f32;
	ld.global.nc.f32 	%f36, [%rd33+24];
	ld.global.nc.f32 	%f37, [%rd32+24];
	fma.rn.f32 	%f38, %f36, %f37, %f35;
	ld.global.nc.f32 	%f39, [%rd33+28];
	ld.global.nc.f32 	%f40, [%rd32+28];
	fma.rn.f32 	%f41, %f39, %f40, %f38;
	ld.global.nc.f32 	%f42, [%rd33+32];
	ld.global.nc.f32 	%f43, [%rd32+32];
	fma.rn.f32 	%f44, %f42, %f43, %f41;
	ld.global.nc.f32 	%f45, [%rd33+36];
	ld.global.nc.f32 	%f46, [%rd32+36];
	fma.rn.f32 	%f47, %f45, %f46, %f44;
	ld.global.nc.f32 	%f48, [%rd33+40];
	ld.global.nc.f32 	%f49, [%rd32+40];
	fma.rn.f32 	%f50, %f48, %f49, %f47;
	ld.global.nc.f32 	%f51, [%rd33+44];
	ld.global.nc.f32 	%f52, [%rd32+44];
	fma.rn.f32 	%f53, %f51, %f52, %f50;
	ld.global.nc.f32 	%f54, [%rd33+48];
	ld.global.nc.f32 	%f55, [%rd32+48];
	fma.rn.f32 	%f56, %f54, %f55, %f53;
	ld.global.nc.f32 	%f57, [%rd33+52];
	ld.global.nc.f32 	%f58, [%rd32+52];
	fma.rn.f32 	%f59, %f57, %f58, %f56;
	ld.global.nc.f32 	%f60, [%rd33+56];
	ld.global.nc.f32 	%f61, [%rd32+56];
	fma.rn.f32 	%f62, %f60, %f61, %f59;
	ld.global.nc.f32 	%f63, [%rd33+60];
	ld.global.nc.f32 	%f64, [%rd32+60];
	fma.rn.f32 	%f111, %f63, %f64, %f62;
	add.s64 	%rd33, %rd33, 64;
	add.s64 	%rd32, %rd32, 64;
	add.s32 	%r18, %r18, 16;
	setp.ne.s32 	%p4, %r18, 0;
	@%p4 bra 	$L__BB23_4;
$L__BB23_5:
	setp.eq.s32 	%p5, %r2, 0;
	@%p5 bra 	$L__BB23_14;
	and.b32  	%r6, %r11, 7;
	setp.lt.u32 	%p6, %r2, 8;
	@%p6 bra 	$L__BB23_8;
	ld.global.nc.f32 	%f66, [%rd33];
	ld.global.nc.f32 	%f67, [%rd32];
	fma.rn.f32 	%f68, %f66, %f67, %f111;
	ld.global.nc.f32 	%f69, [%rd33+4];
	ld.global.nc.f32 	%f70, [%rd32+4];
	fma.rn.f32 	%f71, %f69, %f70, %f68;
	ld.global.nc.f32 	%f72, [%rd33+8];
	ld.global.nc.f32 	%f73, [%rd32+8];
	fma.rn.f32 	%f74, %f72, %f73, %f71;
	ld.global.nc.f32 	%f75, [%rd33+12];
	ld.global.nc.f32 	%f76, [%rd32+12];
	fma.rn.f32 	%f77, %f75, %f76, %f74;
	ld.global.nc.f32 	%f78, [%rd33+16];
	ld.global.nc.f32 	%f79, [%rd32+16];
	fma.rn.f32 	%f80, %f78, %f79, %f77;
	ld.global.nc.f32 	%f81, [%rd33+20];
	ld.global.nc.f32 	%f82, [%rd32+20];
	fma.rn.f32 	%f83, %f81, %f82, %f80;
	ld.global.nc.f32 	%f84, [%rd33+24];
	ld.global.nc.f32 	%f85, [%rd32+24];
	fma.rn.f32 	%f86, %f84, %f85, %f83;
	ld.global.nc.f32 	%f87, [%rd33+28];
	ld.global.nc.f32 	%f88, [%rd32+28];
	fma.rn.f32 	%f111, %f87, %f88, %f86;
	add.s64 	%rd33, %rd33, 32;
	add.s64 	%rd32, %rd32, 32;
$L__BB23_8:
	setp.eq.s32 	%p7, %r6, 0;
	@%p7 bra 	$L__BB23_14;
	and.b32  	%r7, %r11, 3;
	setp.lt.u32 	%p8, %r6, 4;
	@%p8 bra 	$L__BB23_11;
	ld.global.nc.f32 	%f90, [%rd33];
	ld.global.nc.f32 	%f91, [%rd32];
	fma.rn.f32 	%f92, %f90, %f91, %f111;
	ld.global.nc.f32 	%f93, [%rd33+4];
	ld.global.nc.f32 	%f94, [%rd32+4];
	fma.rn.f32 	%f95, %f93, %f94, %f92;
	ld.global.nc.f32 	%f96, [%rd33+8];
	ld.global.nc.f32 	%f97, [%rd32+8];
	fma.rn.f32 	%f98, %f96, %f97, %f95;
	ld.global.nc.f32 	%f99, [%rd33+12];
	ld.global.nc.f32 	%f100, [%rd32+12];
	fma.rn.f32 	%f111, %f99, %f100, %f98;
	add.s64 	%rd33, %rd33, 16;
	add.s64 	%rd32, %rd32, 16;
$L__BB23_11:
	setp.eq.s32 	%p9, %r7, 0;
	@%p9 bra 	$L__BB23_14;
	neg.s32 	%r19, %r7;
$L__BB23_13:
	.pragma "nounroll";
	ld.global.nc.f32 	%f101, [%rd33];
	ld.global.nc.f32 	%f102, [%rd32];
	fma.rn.f32 	%f111, %f101, %f102, %f111;
	add.s64 	%rd33, %rd33, 4;
	add.s64 	%rd32, %rd32, 4;
	add.s32 	%r19, %r19, 1;
	setp.ne.s32 	%p10, %r19, 0;
	@%p10 bra 	$L__BB23_13;
$L__BB23_14:
	cvta.to.global.u64 	%rd27, %rd23;
	mul.wide.s32 	%rd28, %r1, 4;
	add.s64 	%rd29, %rd27, %rd28;
	st.global.f32 	[%rd29], %f111;
$L__BB23_15:
	ret;

}
	// .globl	Clip
.visible .entry Clip(
	.param .u32 Clip_param_0,
	.param .u32 Clip_param_1,
	.param .u64 .ptr .align 1 Clip_param_2,
	.param .f32 Clip_param_3,
	.param .f32 Clip_param_4
)
{
	.reg .pred 	%p<11>;
	.reg .b32 	%r<29>;
	.reg .b32 	%f<90>;
	.reg .b64 	%rd<25>;

	ld.param.u32 	%r18, [Clip_param_0];
	ld.param.u32 	%r17, [Clip_param_1];
	ld.param.u64 	%rd9, [Clip_param_2];
	ld.param.f32 	%f1, [Clip_param_3];
	ld.param.f32 	%f2, [Clip_param_4];
	mov.u32 	%r19, %ctaid.x;
	mov.u32 	%r20, %ntid.x;
	mov.u32 	%r21, %tid.x;
	mad.lo.s32 	%r1, %r19, %r20, %r21;
	setp.ge.s32 	%p1, %r1, %r18;
	@%p1 bra 	$L__BB24_14;
	cvta.to.global.u64 	%rd1, %rd9;
	mul.lo.s32 	%r22, %r17, %r1;
	cvt.s64.s32 	%rd2, %r22;
	setp.lt.s32 	%p2, %r17, 1;
	@%p2 bra 	$L__BB24_14;
	and.b32  	%r2, %r17, 15;
	setp.lt.u32 	%p3, %r17, 16;
	mov.b32 	%r26, 0;
	@%p3 bra 	$L__BB24_5;
	and.b32  	%r26, %r17, 2147483632;
	neg.s32 	%r24, %r26;
	shl.b64 	%rd10, %rd2, 2;
	add.s64 	%rd11, %rd10, %rd1;
	add.s64 	%rd23, %rd11, 32;
$L__BB24_4:
	.pragma "nounroll";
	ld.global.f32 	%f3, [%rd23+-32];
	max.f32 	%f4, %f3, %f1;
	min.f32 	%f5, %f4, %f2;
	st.global.f32 	[%rd23+-32], %f5;
	ld.global.f32 	%f6, [%rd23+-28];
	max.f32 	%f7, %f6, %f1;
	min.f32 	%f8, %f7, %f2;
	st.global.f32 	[%rd23+-28], %f8;
	ld.global.f32 	%f9, [%rd23+-24];
	max.f32 	%f10, %f9, %f1;
	min.f32 	%f11, %f10, %f2;
	st.global.f32 	[%rd23+-24], %f11;
	ld.global.f32 	%f12, [%rd23+-20];
	max.f32 	%f13, %f12, %f1;
	min.f32 	%f14, %f13, %f2;
	st.global.f32 	[%rd23+-20], %f14;
	ld.global.f32 	%f15, [%rd23+-16];
	max.f32 	%f16, %f15, %f1;
	min.f32 	%f17, %f16, %f2;
	st.global.f32 	[%rd23+-16], %f17;
	ld.global.f32 	%f18, [%rd23+-12];
	max.f32 	%f19, %f18, %f1;
	min.f32 	%f20, %f19, %f2;
	st.global.f32 	[%rd23+-12], %f20;
	ld.global.f32 	%f21, [%rd23+-8];
	max.f32 	%f22, %f21, %f1;
	min.f32 	%f23, %f22, %f2;
	st.global.f32 	[%rd23+-8], %f23;
	ld.global.f32 	%f24, [%rd23+-4];
	max.f32 	%f25, %f24, %f1;
	min.f32 	%f26, %f25, %f2;
	st.global.f32 	[%rd23+-4], %f26;
	ld.global.f32 	%f27, [%rd23];
	max.f32 	%f28, %f27, %f1;
	min.f32 	%f29, %f28, %f2;
	st.global.f32 	[%rd23], %f29;
	ld.global.f32 	%f30, [%rd23+4];
	max.f32 	%f31, %f30, %f1;
	min.f32 	%f32, %f31, %f2;
	st.global.f32 	[%rd23+4], %f32;
	ld.global.f32 	%f33, [%rd23+8];
	max.f32 	%f34, %f33, %f1;
	min.f32 	%f35, %f34, %f2;
	st.global.f32 	[%rd23+8], %f35;
	ld.global.f32 	%f36, [%rd23+12];
	max.f32 	%f37, %f36, %f1;
	min.f32 	%f38, %f37, %f2;
	st.global.f32 	[%rd23+12], %f38;
	ld.global.f32 	%f39, [%rd23+16];
	max.f32 	%f40, %f39, %f1;
	min.f32 	%f41, %f40, %f2;
	st.global.f32 	[%rd23+16], %f41;
	ld.global.f32 	%f42, [%rd23+20];
	max.f32 	%f43, %f42, %f1;
	min.f32 	%f44, %f43, %f2;
	st.global.f32 	[%rd23+20], %f44;
	ld.global.f32 	%f45, [%rd23+24];
	max.f32 	%f46, %f45, %f1;
	min.f32 	%f47, %f46, %f2;
	st.global.f32 	[%rd23+24], %f47;
	ld.global.f32 	%f48, [%rd23+28];
	max.f32 	%f49, %f48, %f1;
	min.f32 	%f50, %f49, %f2;
	st.global.f32 	[%rd23+28], %f50;
	add.s32 	%r24, %r24, 16;
	add.s64 	%rd23, %rd23, 64;
	setp.ne.s32 	%p4, %r24, 0;
	@%p4 bra 	$L__BB24_4;
$L__BB24_5:
	setp.eq.s32 	%p5, %r2, 0;
	@%p5 bra 	$L__BB24_14;
	and.b32  	%r8, %r17, 7;
	setp.lt.u32 	%p6, %r2, 8;
	@%p6 bra 	$L__BB24_8;
	cvt.u64.u32 	%rd12, %r26;
	add.s64 	%rd13, %rd12, %rd2;
	shl.b64 	%rd14, %rd13, 2;
	add.s64 	%rd15, %rd1, %rd14;
	ld.global.f32 	%f51, [%rd15];
	max.f32 	%f52, %f51, %f1;
	min.f32 	%f53, %f52, %f2;
	st.global.f32 	[%rd15], %f53;
	ld.global.f32 	%f54, [%rd15+4];
	max.f32 	%f55, %f54, %f1;
	min.f32 	%f56, %f55, %f2;
	st.global.f32 	[%rd15+4], %f56;
	ld.global.f32 	%f57, [%rd15+8];
	max.f32 	%f58, %f57, %f1;
	min.f32 	%f59, %f58, %f2;
	st.global.f32 	[%rd15+8], %f59;
	ld.global.f32 	%f60, [%rd15+12];
	max.f32 	%f61, %f60, %f1;
	min.f32 	%f62, %f61, %f2;
	st.global.f32 	[%rd15+12], %f62;
	ld.global.f32 	%f63, [%rd15+16];
	max.f32 	%f64, %f63, %f1;
	min.f32 	%f65, %f64, %f2;
	st.global.f32 	[%rd15+16], %f65;
	ld.global.f32 	%f66, [%rd15+20];
	max.f32 	%f67, %f66, %f1;
	min.f32 	%f68, %f67, %f2;
	st.global.f32 	[%rd15+20], %f68;
	ld.global.f32 	%f69, [%rd15+24];
	max.f32 	%f70, %f69, %f1;
	min.f32 	%f71, %f70, %f2;
	st.global.f32 	[%rd15+24], %f71;
	ld.global.f32 	%f72, [%rd15+28];
	max.f32 	%f73, %f72, %f1;
	min.f32 	%f74, %f73, %f2;
	st.global.f32 	[%rd15+28], %f74;
	add.s32 	%r26, %r26, 8;
$L__BB24_8:
	setp.eq.s32 	%p7, %r8, 0;
	@%p7 bra 	$L__BB24_14;
	and.b32  	%r11, %r17, 3;
	setp.lt.u32 	%p8, %r8, 4;
	@%p8 bra 	$L__BB24_11;
	cvt.u64.u32 	%rd16, %r26;
	add.s64 	%rd17, %rd16, %rd2;
	shl.b64 	%rd18, %rd17, 2;
	add.s64 	%rd19, %rd1, %rd18;
	ld.global.f32 	%f75, [%rd19];
	max.f32 	%f76, %f75, %f1;
	min.f32 	%f77, %f76, %f2;
	st.global.f32 	[%rd19], %f77;
	ld.global.f32 	%f78, [%rd19+4];
	max.f32 	%f79, %f78, %f1;
	min.f32 	%f80, %f79, %f2;
	st.global.f32 	[%rd19+4], %f80;
	ld.global.f32 	%f81, [%rd19+8];
	max.f32 	%f82, %f81, %f1;
	min.f32 	%f83, %f82, %f2;
	st.global.f32 	[%rd19+8], %f83;
	ld.global.f32 	%f84, [%rd19+12];
	max.f32 	%f85, %f84, %f1;
	min.f32 	%f86, %f85, %f2;
	st.global.f32 	[%rd19+12], %f86;
	add.s32 	%r26, %r26, 4;
$L__BB24_11:
	setp.eq.s32 	%p9, %r11, 0;
	@%p9 bra 	$L__BB24_14;
	cvt.u64.u32 	%rd20, %r26;
	add.s64 	%rd21, %rd2, %rd20;
	shl.b64 	%rd22, %rd21, 2;
	add.s64 	%rd24, %rd1, %rd22;
	neg.s32 	%r28, %r11;
$L__BB24_13:
	.pragma "nounroll";
	ld.global.f32 	%f87, [%rd24];
	max.f32 	%f88, %f87, %f1;
	min.f32 	%f89, %f88, %f2;
	st.global.f32 	[%rd24], %f89;
	add.s64 	%rd24, %rd24, 4;
	add.s32 	%r28, %r28, 1;
	setp.ne.s32 	%p10, %r28, 0;
	@%p10 bra 	$L__BB24_13;
$L__BB24_14:
	ret;

}
	// .globl	ApplyZeroPaddingForRowId
.visible .entry ApplyZeroPaddingForRowId(
	.param .u32 ApplyZeroPaddingForRowId_param_0,
	.param .u32 ApplyZeroPaddingForRowId_param_1,
	.param .u32 ApplyZeroPaddingForRowId_param_2,
	.param .u32 ApplyZeroPaddingForRowId_param_3,
	.param .u32 ApplyZeroPaddingForRowId_param_4,
	.param .u32 ApplyZeroPaddingForRowId_param_5,
	.param .u32 ApplyZeroPaddingForRowId_param_6,
	.param .u64 .ptr .align 1 ApplyZeroPaddingForRowId_param_7,
	.param .u64 .ptr .align 1 ApplyZeroPaddingForRowId_param_8,
	.param .u8 ApplyZeroPaddingForRowId_param_9
)
{
	.reg .pred 	%p<7>;
	.reg .b16 	%rs<4>;
	.reg .b32 	%r<23>;
	.reg .b64 	%rd<29>;

	ld.param.u32 	%r10, [ApplyZeroPaddingForRowId_param_0];
	ld.param.u32 	%r4, [ApplyZeroPaddingForRowId_param_1];
	ld.param.u32 	%r5, [ApplyZeroPaddingForRowId_param_2];
	ld.param.u32 	%r6, [ApplyZeroPaddingForRowId_param_3];
	ld.param.u32 	%r7, [ApplyZeroPaddingForRowId_param_4];
	ld.param.u32 	%r8, [ApplyZeroPaddingForRowId_param_5];
	ld.param.u32 	%r9, [ApplyZeroPaddingForRowId_param_6];
	ld.param.u64 	%rd15, [ApplyZeroPaddingForRowId_param_7];
	ld.param.u64 	%rd16, [ApplyZeroPaddingForRowId_param_8];
	ld.param.s8 	%rs1, [ApplyZeroPaddingForRowId_param_9];
	cvta.to.global.u64 	%rd1, %rd15;
	cvta.to.global.u64 	%rd2, %rd16;
	mov.u32 	%r11, %ctaid.x;
	mov.u32 	%r12, %ntid.x;
	mov.u32 	%r13, %tid.x;
	mad.lo.s32 	%r1, %r11, %r12, %r13;
	setp.ge.s32 	%p1, %r1, %r10;
	@%p1 bra 	$L__BB25_8;
	add.s32 	%r14, %r6, %r4;
	add.s32 	%r15, %r14, %r7;
	add.s32 	%r16, %r8, %r5;
	add.s32 	%r17, %r16, %r9;
	div.s32 	%r18, %r1, %r4;
	mul.lo.s32 	%r19, %r18, %r4;
	sub.s32 	%r20, %r1, %r19;
	add.s32 	%r21, %r20, %r6;
	mad.lo.s32 	%r22, %r18, %r15, %r21;
	mad.lo.s32 	%r2, %r22, %r17, %r8;
	mul.lo.s32 	%r3, %r5, %r1;
	setp.eq.s16 	%p2, %rs1, 0;
	@%p2 bra 	$L__BB25_5;
	mul.wide.s32 	%rd17, %r3, 4;
	add.s64 	%rd3, %rd2, %rd17;
	mul.wide.s32 	%rd18, %r2, 4;
	add.s64 	%rd4, %rd1, %rd18;
	cvt.s64.s32 	%rd5, %r5;
	setp.eq.s32 	%p3, %r5, 0;
	@%p3 bra 	$L__BB25_8;
	shl.b64 	%rd6, %rd5, 2;
	mov.b64 	%rd27, 0;
$L__BB25_4:
	add.s64 	%rd20, %rd4, %rd27;
	ld.global.u8 	%rs2, [%rd20];
	add.s64 	%rd21, %rd3, %rd27;
	st.global.u8 	[%rd21], %rs2;
	add.s64 	%rd27, %rd27, 1;
	setp.lt.u64 	%p4, %rd27, %rd6;
	@%p4 bra 	$L__BB25_4;
	bra.uni 	$L__BB25_8;
$L__BB25_5:
	mul.wide.s32 	%rd22, %r3, 4;
	add.s64 	%rd9, %rd2, %rd22;
	cvt.s64.s32 	%rd10, %r5;
	setp.eq.s32 	%p5, %r5, 0;
	@%p5 bra 	$L__BB25_8;
	mul.wide.s32 	%rd24, %r2, 4;
	add.s64 	%rd11, %rd1, %rd24;
	shl.b64 	%rd12, %rd10, 2;
	mov.b64 	%rd28, 0;
$L__BB25_7:
	add.s64 	%rd25, %rd9, %rd28;
	ld.global.u8 	%rs3, [%rd25];
	add.s64 	%rd26, %rd11, %rd28;
	st.global.u8 	[%rd26], %rs3;
	add.s64 	%rd28, %rd28, 1;
	setp.lt.u64 	%p6, %rd28, %rd12;
	@%p6 bra 	$L__BB25_7;
$L__BB25_8:
	ret;

}
	// .globl	WordEmbeddingForwardPropagation
.visible .entry WordEmbeddingForwardPropagation(
	.param .u32 WordEmbeddingForwardPropagation_param_0,
	.param .u32 WordEmbeddingForwardPropagation_param_1,
	.param .u32 WordEmbeddingForwardPropagation_param_2,
	.param .u32 WordEmbeddingForwardPropagation_param_3,
	.param .u32 WordEmbeddingForwardPropagation_param_4,
	.param .u32 WordEmbeddingForwardPropagation_param_5,
	.param .u32 WordEmbeddingForwardPropagation_param_6,
	.param .u32 WordEmbeddingForwardPropagation_param_7,
	.param .u64 .ptr .align 1 WordEmbeddingForwardPropagation_param_8,
	.param .u64 .ptr .align 1 WordEmbeddingForwardPropagation_param_9,
	.param .u64 .ptr .align 1 WordEmbeddingForwardPropagation_param_10
)
{
	.reg .pred 	%p<8>;
	.reg .b16 	%rs<4>;
	.reg .b32 	%r<18>;
	.reg .b32 	%f<3>;
	.reg .b64 	%rd<51>;

	ld.param.u32 	%r12, [WordEmbeddingForwardPropagation_param_0];
	ld.param.u32 	%r5, [WordEmbeddingForwardPropagation_param_1];
	ld.param.u32 	%r6, [WordEmbeddingForwardPropagation_param_2];
	ld.param.u32 	%r7, [WordEmbeddingForwardPropagation_param_3];
	ld.param.u32 	%r8, [WordEmbeddingForwardPropagation_param_4];
	ld.param.u32 	%r9, [WordEmbeddingForwardPropagation_param_5];
	ld.param.u32 	%r10, [WordEmbeddingForwardPropagation_param_6];
	ld.param.u32 	%r11, [WordEmbeddingForwardPropagation_param_7];
	ld.param.u64 	%rd18, [WordEmbeddingForwardPropagation_param_8];
	ld.param.u64 	%rd20, [WordEmbeddingForwardPropagation_param_9];
	ld.param.u64 	%rd19, [WordEmbeddingForwardPropagation_param_10];
	cvta.to.global.u64 	%rd1, %rd20;
	mov.u32 	%r13, %ctaid.x;
	mov.u32 	%r14, %ntid.x;
	mov.u32 	%r15, %tid.x;
	mad.lo.s32 	%r1, %r13, %r14, %r15;
	setp.ge.s32 	%p1, %r1, %r12;
	@%p1 bra 	$L__BB26_10;
	cvta.to.global.u64 	%rd2, %rd18;
	mad.lo.s32 	%r2, %r5, %r1, %r7;
	mad.lo.s32 	%r3, %r6, %r1, %r8;
	mul.wide.s32 	%rd21, %r2, 4;
	add.s64 	%rd22, %rd2, %rd21;
	ld.global.f32 	%f1, [%rd22];
	add.f32 	%f2, %f1, 0f3DCCCCCD;
	cvt.rzi.s32.f32 	%r4, %f2;
	setp.lt.s32 	%p2, %r9, 1;
	@%p2 bra 	$L__BB26_4;
	cvt.s64.s32 	%rd24, %r3;
	neg.s32 	%r16, %r9;
	cvt.s64.s32 	%rd25, %r16;
	add.s64 	%rd26, %rd24, %rd25;
	shl.b64 	%rd27, %rd26, 2;
	add.s64 	%rd3, %rd1, %rd27;
	mul.wide.u32 	%rd4, %r9, 4;
	mul.wide.s32 	%rd29, %r9, 4;
	sub.s64 	%rd30, %rd21, %rd29;
	add.s64 	%rd5, %rd2, %rd30;
	mov.b64 	%rd48, 0;
$L__BB26_3:
	add.s64 	%rd31, %rd5, %rd48;
	ld.global.u8 	%rs1, [%rd31];
	add.s64 	%rd32, %rd3, %rd48;
	st.global.u8 	[%rd32], %rs1;
	add.s64 	%rd48, %rd48, 1;
	setp.lt.u64 	%p3, %rd48, %rd4;
	@%p3 bra 	$L__BB26_3;
$L__BB26_4:
	setp.lt.s32 	%p4, %r11, 1;
	@%p4 bra 	$L__BB26_7;
	mul.wide.s32 	%rd34, %r3, 4;
	add.s64 	%rd8, %rd1, %rd34;
	mul.lo.s32 	%r17, %r4, %r11;
	cvta.to.global.u64 	%rd35, %rd19;
	mul.wide.s32 	%rd36, %r17, 4;
	add.s64 	%rd9, %rd35, %rd36;
	mul.wide.u32 	%rd10, %r11, 4;
	mov.b64 	%rd49, 0;
$L__BB26_6:
	add.s64 	%rd37, %rd9, %rd49;
	ld.global.u8 	%rs2, [%rd37];
	add.s64 	%rd38, %rd8, %rd49;
	st.global.u8 	[%rd38], %rs2;
	add.s64 	%rd49, %rd49, 1;
	setp.lt.u64 	%p5, %rd49, %rd10;
	@%p5 bra 	$L__BB26_6;
$L__BB26_7:
	setp.lt.s32 	%p6, %r10, 1;
	@%p6 bra 	$L__BB26_10;
	cvt.s64.s32 	%rd40, %r3;
	cvt.s64.s32 	%rd41, %r11;
	add.s64 	%rd42, %rd41, %rd40;
	shl.b64 	%rd43, %rd42, 2;
	add.s64 	%rd13, %rd1, %rd43;
	mul.wide.u32 	%rd14, %r10, 4;
	add.s64 	%rd45, %rd21, %rd2;
	add.s64 	%rd15, %rd45, 4;
	mov.b64 	%rd50, 0;
$L__BB26_9:
	add.s64 	%rd46, %rd15, %rd50;
	ld.global.u8 	%rs3, [%rd46];
	add.s64 	%rd47, %rd13, %rd50;
	st.global.u8 	[%rd47], %rs3;
	add.s64 	%rd50, %rd50, 1;
	setp.lt.u64 	%p7, %rd50, %rd14;
	@%p7 bra 	$L__BB26_9;
$L__BB26_10:
	ret;

}
	// .globl	WordEmbeddingBackwardPropagation
.visible .entry WordEmbeddingBackwardPropagation(
	.param .u32 WordEmbeddingBackwardPropagation_param_0,
	.param .u32 WordEmbeddingBackwardPropagation_param_1,
	.param .u32 WordEmbeddingBackwardPropagation_param_2,
	.param .u32 WordEmbeddingBackwardPropagation_param_3,
	.param .u32 WordEmbeddingBackwardPropagation_param_4,
	.param .u32 WordEmbeddingBackwardPropagation_param_5,
	.param .u32 WordEmbeddingBackwardPropagation_param_6,
	.param .u32 WordEmbeddingBackwardPropagation_param_7,
	.param .u64 .ptr .align 1 WordEmbeddingBackwardPropagation_param_8,
	.param .u64 .ptr .align 1 WordEmbeddingBackwardPropagation_param_9,
	.param .u64 .ptr .align 1 WordEmbeddingBackwardPropagation_param_10,
	.param .u64 .ptr .align 1 WordEmbeddingBackwardPropagation_param_11
)
{
	.reg .pred 	%p<15>;
	.reg .b16 	%rs<3>;
	.reg .b32 	%r<66>;
	.reg .b32 	%f<61>;
	.reg .b64 	%rd<60>;

	ld.param.u32 	%r41, [WordEmbeddingBackwardPropagation_param_0];
	ld.param.u32 	%r34, [WordEmbeddingBackwardPropagation_param_1];
	ld.param.u32 	%r35, [WordEmbeddingBackwardPropagation_param_2];
	ld.param.u32 	%r36, [WordEmbeddingBackwardPropagation_param_3];
	ld.param.u32 	%r37, [WordEmbeddingBackwardPropagation_param_4];
	ld.param.u32 	%r38, [WordEmbeddingBackwardPropagation_param_5];
	ld.param.u32 	%r39, [WordEmbeddingBackwardPropagation_param_6];
	ld.param.u32 	%r40, [WordEmbeddingBackwardPropagation_param_7];
	ld.param.u64 	%rd15, [WordEmbeddingBackwardPropagation_param_8];
	ld.param.u64 	%rd16, [WordEmbeddingBackwardPropagation_param_9];
	ld.param.u64 	%rd17, [WordEmbeddingBackwardPropagation_param_10];
	ld.param.u64 	%rd18, [WordEmbeddingBackwardPropagation_param_11];
	cvta.to.global.u64 	%rd1, %rd18;
	cvta.to.global.u64 	%rd2, %rd17;
	cvta.to.global.u64 	%rd3, %rd16;
	mov.u32 	%r42, %ctaid.x;
	mov.u32 	%r43, %ntid.x;
	mov.u32 	%r44, %tid.x;
	mad.lo.s32 	%r1, %r42, %r43, %r44;
	setp.ge.s32 	%p1, %r1, %r41;
	@%p1 bra 	$L__BB27_20;
	cvta.to.global.u64 	%rd19, %rd15;
	mad.lo.s32 	%r45, %r34, %r1, %r36;
	cvt.s64.s32 	%rd4, %r45;
	mul.wide.s32 	%rd20, %r45, 4;
	add.s64 	%rd21, %rd19, %rd20;
	ld.global.f32 	%f1, [%rd21];
	add.f32 	%f2, %f1, 0f3DCCCCCD;
	cvt.rzi.s32.f32 	%r46, %f2;
	mul.lo.s32 	%r58, %r46, %r40;
	mul.lo.s32 	%r3, %r35, %r1;
	add.s32 	%r4, %r37, %r3;
	setp.lt.s32 	%p2, %r40, 1;
	@%p2 bra 	$L__BB27_14;
	and.b32  	%r5, %r40, 15;
	setp.lt.u32 	%p3, %r40, 16;
	mov.b32 	%r59, 0;
	@%p3 bra 	$L__BB27_5;
	and.b32  	%r59, %r40, 2147483632;
	neg.s32 	%r55, %r59;
	mov.u32 	%r54, %r4;
$L__BB27_4:
	.pragma "nounroll";
	mul.wide.s32 	%rd22, %r58, 4;
	add.s64 	%rd23, %rd1, %rd22;
	mul.wide.s32 	%rd24, %r54, 4;
	add.s64 	%rd25, %rd2, %rd24;
	ld.global.f32 	%f3, [%rd25];
	atom.global.add.f32 	%f4, [%rd23], %f3;
	ld.global.f32 	%f5, [%rd25+4];
	atom.global.add.f32 	%f6, [%rd23+4], %f5;
	ld.global.f32 	%f7, [%rd25+8];
	atom.global.add.f32 	%f8, [%rd23+8], %f7;
	ld.global.f32 	%f9, [%rd25+12];
	atom.global.add.f32 	%f10, [%rd23+12], %f9;
	ld.global.f32 	%f11, [%rd25+16];
	atom.global.add.f32 	%f12, [%rd23+16], %f11;
	ld.global.f32 	%f13, [%rd25+20];
	atom.global.add.f32 	%f14, [%rd23+20], %f13;
	ld.global.f32 	%f15, [%rd25+24];
	atom.global.add.f32 	%f16, [%rd23+24], %f15;
	ld.global.f32 	%f17, [%rd25+28];
	atom.global.add.f32 	%f18, [%rd23+28], %f17;
	ld.global.f32 	%f19, [%rd25+32];
	atom.global.add.f32 	%f20, [%rd23+32], %f19;
	ld.global.f32 	%f21, [%rd25+36];
	atom.global.add.f32 	%f22, [%rd23+36], %f21;
	ld.global.f32 	%f23, [%rd25+40];
	atom.global.add.f32 	%f24, [%rd23+40], %f23;
	ld.global.f32 	%f25, [%rd25+44];
	atom.global.add.f32 	%f26, [%rd23+44], %f25;
	ld.global.f32 	%f27, [%rd25+48];
	atom.global.add.f32 	%f28, [%rd23+48], %f27;
	ld.global.f32 	%f29, [%rd25+52];
	atom.global.add.f32 	%f30, [%rd23+52], %f29;
	ld.global.f32 	%f31, [%rd25+56];
	atom.global.add.f32 	%f32, [%rd23+56], %f31;
	ld.global.f32 	%f33, [%rd25+60];
	atom.global.add.f32 	%f34, [%rd23+60], %f33;
	add.s32 	%r58, %r58, 16;
	add.s32 	%r55, %r55, 16;
	add.s32 	%r54, %r54, 16;
	setp.ne.s32 	%p4, %r55, 0;
	@%p4 bra 	$L__BB27_4;
$L__BB27_5:
	setp.eq.s32 	%p5, %r5, 0;
	@%p5 bra 	$L__BB27_14;
	and.b32  	%r16, %r40, 7;
	setp.lt.u32 	%p6, %r5, 8;
	@%p6 bra 	$L__BB27_8;
	add.s32 	%r49, %r59, %r4;
	mul.wide.s32 	%rd26, %r49, 4;
	add.s64 	%rd27, %rd2, %rd26;
	ld.global.f32 	%f35, [%rd27];
	mul.wide.s32 	%rd28, %r58, 4;
	add.s64 	%rd29, %rd1, %rd28;
	atom.global.add.f32 	%f36, [%rd29], %f35;
	ld.global.f32 	%f37, [%rd27+4];
	atom.global.add.f32 	%f38, [%rd29+4], %f37;
	ld.global.f32 	%f39, [%rd27+8];
	atom.global.add.f32 	%f40, [%rd29+8], %f39;
	ld.global.f32 	%f41, [%rd27+12];
	atom.global.add.f32 	%f42, [%rd29+12], %f41;
	ld.global.f32 	%f43, [%rd27+16];
	atom.global.add.f32 	%f44, [%rd29+16], %f43;
	ld.global.f32 	%f45, [%rd27+20];
	atom.global.add.f32 	%f46, [%rd29+20], %f45;
	ld.global.f32 	%f47, [%rd27+24];
	atom.global.add.f32 	%f48, [%rd29+24], %f47;
	ld.global.f32 	%f49, [%rd27+28];
	atom.global.add.f32 	%f50, [%rd29+28], %f49;
	add.s32 	%r58, %r58, 8;
	add.s32 	%r59, %r59, 8;
$L__BB27_8:
	setp.eq.s32 	%p7, %r16, 0;
	@%p7 bra 	$L__BB27_14;
	and.b32  	%r21, %r40, 3;
	setp.lt.u32 	%p8, %r16, 4;
	@%p8 bra 	$L__BB27_11;
	add.s32 	%r50, %r59, %r4;
	mul.wide.s32 	%rd30, %r50, 4;
	add.s64 	%rd31, %rd2, %rd30;
	ld.global.f32 	%f51, [%rd31];
	mul.wide.s32 	%rd32, %r58, 4;
	add.s64 	%rd33, %rd1, %rd32;
	atom.global.add.f32 	%f52, [%rd33], %f51;
	ld.global.f32 	%f53, [%rd31+4];
	atom.global.add.f32 	%f54, [%rd33+4], %f53;
	ld.global.f32 	%f55, [%rd31+8];
	atom.global.add.f32 	%f56, [%rd33+8], %f55;
	ld.global.f32 	%f57, [%rd31+12];
	atom.global.add.f32 	%f58, [%rd33+12], %f57;
	add.s32 	%r58, %r58, 4;
	add.s32 	%r59, %r59, 4;
$L__BB27_11:
	setp.eq.s32 	%p9, %r21, 0;
	@%p9 bra 	$L__BB27_14;
	add.s32 	%r51, %r59, %r37;
	add.s32 	%r64, %r51, %r3;
	neg.s32 	%r63, %r21;
$L__BB27_13:
	.pragma "nounroll";
	mul.wide.s32 	%rd34, %r64, 4;
	add.s64 	%rd35, %rd2, %rd34;
	mul.wide.s32 	%rd36, %r58, 4;
	add.s64 	%rd37, %rd1, %rd36;
	ld.global.f32 	%f59, [%rd35];
	atom.global.add.f32 	%f60, [%rd37], %f59;
	add.s32 	%r58, %r58, 1;
	add.s32 	%r64, %r64, 1;
	add.s32 	%r63, %r63, 1;
	setp.ne.s32 	%p10, %r63, 0;
	@%p10 bra 	$L__BB27_13;
$L__BB27_14:
	setp.lt.s32 	%p11, %r38, 1;
	@%p11 bra 	$L__BB27_17;
	neg.s32 	%r52, %r38;
	cvt.s64.s32 	%rd39, %r52;
	add.s64 	%rd40, %rd39, %rd4;
	shl.b64 	%rd41, %rd40, 2;
	add.s64 	%rd5, %rd3, %rd41;
	cvt.s64.s32 	%rd42, %r4;
	add.s64 	%rd43, %rd42, %rd39;
	shl.b64 	%rd44, %rd43, 2;
	add.s64 	%rd6, %rd2, %rd44;
	mul.wide.u32 	%rd7, %r38, 4;
	mov.b64 	%rd58, 0;
$L__BB27_16:
	add.s64 	%rd45, %rd6, %rd58;
	ld.global.u8 	%rs1, [%rd45];
	add.s64 	%rd46, %rd5, %rd58;
	st.global.u8 	[%rd46], %rs1;
	add.s64 	%rd58, %rd58, 1;
	setp.lt.u64 	%p12, %rd58, %rd7;
	@%p12 bra 	$L__BB27_16;
$L__BB27_17:
	shl.b64 	%rd47, %rd4, 2;
	add.s64 	%rd48, %rd3, %rd47;
	mov.b32 	%r53, 0;
	st.global.u32 	[%rd48], %r53;
	setp.lt.s32 	%p13, %r39, 1;
	@%p13 bra 	$L__BB27_20;
	cvt.s64.s32 	%rd50, %r4;
	cvt.s64.s32 	%rd51, %r40;
	add.s64 	%rd52, %rd51, %rd50;
	shl.b64 	%rd53, %rd52, 2;
	add.s64 	%rd10, %rd2, %rd53;
	mul.wide.u32 	%rd11, %r39, 4;
	add.s64 	%rd55, %rd47, %rd3;
	add.s64 	%rd12, %rd55, 4;
	mov.b64 	%rd59, 0;
$L__BB27_19:
	add.s64 	%rd56, %rd10, %rd59;
	ld.global.u8 	%rs2, [%rd56];
	add.s64 	%rd57, %rd12, %rd59;
	st.global.u8 	[%rd57], %rs2;
	add.s64 	%rd59, %rd59, 1;
	setp.lt.u64 	%p14, %rd59, %rd11;
	@%p14 bra 	$L__BB27_19;
$L__BB27_20:
	ret;

}
	// .globl	YOLOV3Forward
.visible .entry YOLOV3Forward(
	.param .u32 YOLOV3Forward_param_0,
	.param .u64 .ptr .align 1 YOLOV3Forward_param_1,
	.param .u64 .ptr .align 1 YOLOV3Forward_param_2,
	.param .u32 YOLOV3Forward_param_3,
	.param .u32 YOLOV3Forward_param_4,
	.param .u32 YOLOV3Forward_param_5,
	.param .u32 YOLOV3Forward_param_6,
	.param .u32 YOLOV3Forward_param_7,
	.param .u32 YOLOV3Forward_param_8,
	.param .u32 YOLOV3Forward_param_9,
	.param .u32 YOLOV3Forward_param_10,
	.param .u32 YOLOV3Forward_param_11,
	.param .u32 YOLOV3Forward_param_12,
	.param .u32 YOLOV3Forward_param_13
)
{
	.reg .pred 	%p<11>;
	.reg .b32 	%r<115>;
	.reg .b32 	%f<141>;
	.reg .b64 	%rd<26>;

	ld.param.u32 	%r53, [YOLOV3Forward_param_0];
	ld.param.u64 	%rd8, [YOLOV3Forward_param_1];
	ld.param.u64 	%rd9, [YOLOV3Forward_param_2];
	ld.param.u32 	%r42, [YOLOV3Forward_param_3];
	ld.param.u32 	%r43, [YOLOV3Forward_param_4];
	ld.param.u32 	%r44, [YOLOV3Forward_param_5];
	ld.param.u32 	%r49, [YOLOV3Forward_param_10];
	ld.param.u32 	%r50, [YOLOV3Forward_param_11];
	ld.param.u32 	%r51, [YOLOV3Forward_param_12];
	ld.param.u32 	%r52, [YOLOV3Forward_param_13];
	cvta.to.global.u64 	%rd1, %rd8;
	cvta.to.global.u64 	%rd2, %rd9;
	mov.u32 	%r54, %ctaid.x;
	mov.u32 	%r55, %ntid.x;
	mov.u32 	%r56, %tid.x;
	mad.lo.s32 	%r1, %r54, %r55, %r56;
	setp.ge.s32 	%p1, %r1, %r53;
	@%p1 bra 	$L__BB28_15;
	ld.param.u32 	%r103, [YOLOV3Forward_param_8];
	ld.param.u32 	%r100, [YOLOV3Forward_param_7];
	ld.param.u32 	%r99, [YOLOV3Forward_param_6];
	mul.hi.s32 	%r57, %r42, 1431655766;
	shr.u32 	%r58, %r57, 31;
	add.s32 	%r2, %r57, %r58;
	div.s32 	%r59, %r99, %r43;
	div.s32 	%r60, %r100, %r44;
	mul.lo.s32 	%r4, %r44, %r43;
	mul.lo.s32 	%r61, %r4, 3;
	div.s32 	%r3, %r1, %r61;
	mul.lo.s32 	%r62, %r3, %r61;
	sub.s32 	%r63, %r1, %r62;
	div.s32 	%r5, %r63, %r4;
	mul.lo.s32 	%r64, %r5, %r4;
	sub.s32 	%r65, %r63, %r64;
	div.s32 	%r6, %r65, %r44;
	mul.lo.s32 	%r66, %r6, %r44;
	sub.s32 	%r7, %r65, %r66;
	mul.lo.s32 	%r67, %r4, %r42;
	mul.lo.s32 	%r68, %r67, %r3;
	mul.lo.s32 	%r8, %r5, %r2;
	mad.lo.s32 	%r69, %r8, %r43, %r6;
	add.s32 	%r70, %r7, %r68;
	mad.lo.s32 	%r9, %r69, %r44, %r70;
	add.s32 	%r71, %r8, %r68;
	mad.lo.s32 	%r10, %r65, %r42, %r71;
	cvt.rn.f32.s32 	%f1, %r7;
	mul.wide.s32 	%rd10, %r9, 4;
	add.s64 	%rd11, %rd2, %rd10;
	ld.global.f32 	%f2, [%rd11];
	fma.rn.f32 	%f3, %f2, 0fBBBB989D, 0f3F000000;
	cvt.sat.f32.f32 	%f4, %f3;
	mov.f32 	%f5, 0f4B400001;
	mov.f32 	%f6, 0f437C0000;
	fma.rm.f32 	%f7, %f4, %f6, %f5;
	add.f32 	%f8, %f7, 0fCB40007F;
	neg.f32 	%f9, %f8;
	fma.rn.f32 	%f10, %f2, 0fBFB8AA3B, %f9;
	fma.rn.f32 	%f11, %f2, 0fB2A57060, %f10;
	mov.b32 	%r72, %f7;
	shl.b32 	%r73, %r72, 23;
	mov.b32 	%f12, %r73;
	ex2.approx.ftz.f32 	%f13, %f11;
	fma.rn.f32 	%f14, %f13, %f12, 0f3F800000;
	rcp.rn.f32 	%f15, %f14;
	add.f32 	%f16, %f15, %f1;
	cvt.rn.f32.s32 	%f17, %r60;
	mul.f32 	%f18, %f16, %f17;
	mul.wide.s32 	%rd12, %r10, 4;
	add.s64 	%rd3, %rd1, %rd12;
	st.global.f32 	[%rd3], %f18;
	cvt.rn.f32.s32 	%f19, %r6;
	mul.wide.s32 	%rd4, %r4, 4;
	add.s64 	%rd5, %rd11, %rd4;
	ld.global.f32 	%f20, [%rd5];
	fma.rn.f32 	%f21, %f20, 0fBBBB989D, 0f3F000000;
	cvt.sat.f32.f32 	%f22, %f21;
	fma.rm.f32 	%f23, %f22, %f6, %f5;
	add.f32 	%f24, %f23, 0fCB40007F;
	neg.f32 	%f25, %f24;
	fma.rn.f32 	%f26, %f20, 0fBFB8AA3B, %f25;
	fma.rn.f32 	%f27, %f20, 0fB2A57060, %f26;
	mov.b32 	%r74, %f23;
	shl.b32 	%r75, %r74, 23;
	mov.b32 	%f28, %r75;
	ex2.approx.ftz.f32 	%f29, %f27;
	fma.rn.f32 	%f30, %f29, %f28, 0f3F800000;
	rcp.rn.f32 	%f31, %f30;
	add.f32 	%f32, %f31, %f19;
	cvt.rn.f32.s32 	%f33, %r59;
	mul.f32 	%f34, %f32, %f33;
	st.global.f32 	[%rd3+4], %f34;
	setp.eq.s32 	%p2, %r5, 0;
	@%p2 bra 	$L__BB28_4;
	setp.eq.s32 	%p3, %r5, 1;
	mov.u32 	%r103, %r51;
	@%p3 bra 	$L__BB28_3;
	bra.uni 	$L__BB28_4;
$L__BB28_3:
	mov.u32 	%r103, %r49;
$L__BB28_4:
	ld.param.u32 	%r104, [YOLOV3Forward_param_9];
	cvt.rn.f32.s32 	%f35, %r103;
	add.s64 	%rd6, %rd5, %rd4;
	ld.global.f32 	%f36, [%rd6];
	fma.rn.f32 	%f37, %f36, 0f3BBB989D, 0f3F000000;
	cvt.sat.f32.f32 	%f38, %f37;
	mov.f32 	%f39, 0f4B400001;
	mov.f32 	%f40, 0f437C0000;
	fma.rm.f32 	%f41, %f38, %f40, %f39;
	add.f32 	%f42, %f41, 0fCB40007F;
	neg.f32 	%f43, %f42;
	fma.rn.f32 	%f44, %f36, 0f3FB8AA3B, %f43;
	fma.rn.f32 	%f45, %f36, 0f32A57060, %f44;
	mov.b32 	%r76, %f41;
	shl.b32 	%r77, %r76, 23;
	mov.b32 	%f46, %r77;
	ex2.approx.ftz.f32 	%f47, %f45;
	mul.f32 	%f48, %f47, %f46;
	mul.f32 	%f49, %f48, %f35;
	st.global.f32 	[%rd3+8], %f49;
	setp.eq.s32 	%p4, %r5, 0;
	@%p4 bra 	$L__BB28_7;
	setp.eq.s32 	%p5, %r5, 1;
	mov.u32 	%r104, %r52;
	@%p5 bra 	$L__BB28_6;
	bra.uni 	$L__BB28_7;
$L__BB28_6:
	mov.u32 	%r104, %r50;
$L__BB28_7:
	cvt.rn.f32.s32 	%f50, %r104;
	add.s64 	%rd13, %rd6, %rd4;
	ld.global.f32 	%f51, [%rd13];
	fma.rn.f32 	%f52, %f51, 0f3BBB989D, 0f3F000000;
	cvt.sat.f32.f32 	%f53, %f52;
	mov.f32 	%f54, 0f4B400001;
	mov.f32 	%f55, 0f437C0000;
	fma.rm.f32 	%f56, %f53, %f55, %f54;
	add.f32 	%f57, %f56, 0fCB40007F;
	neg.f32 	%f58, %f57;
	fma.rn.f32 	%f59, %f51, 0f3FB8AA3B, %f58;
	fma.rn.f32 	%f60, %f51, 0f32A57060, %f59;
	mov.b32 	%r78, %f56;
	shl.b32 	%r79, %r78, 23;
	mov.b32 	%f61, %r79;
	ex2.approx.ftz.f32 	%f62, %f60;
	mul.f32 	%f63, %f62, %f61;
	mul.f32 	%f64, %f63, %f50;
	st.global.f32 	[%rd3+12], %f64;
	shl.b32 	%r13, %r4, 2;
	add.s32 	%r108, %r13, %r9;
	add.s64 	%rd14, %rd13, %rd4;
	ld.global.f32 	%f65, [%rd14];
	fma.rn.f32 	%f66, %f65, 0fBBBB989D, 0f3F000000;
	cvt.sat.f32.f32 	%f67, %f66;
	fma.rm.f32 	%f68, %f67, %f55, %f54;
	add.f32 	%f69, %f68, 0fCB40007F;
	neg.f32 	%f70, %f69;
	fma.rn.f32 	%f71, %f65, 0fBFB8AA3B, %f70;
	fma.rn.f32 	%f72, %f65, 0fB2A57060, %f71;
	mov.b32 	%r80, %f68;
	shl.b32 	%r81, %r80, 23;
	mov.b32 	%f73, %r81;
	ex2.approx.ftz.f32 	%f74, %f72;
	fma.rn.f32 	%f75, %f74, %f73, 0f3F800000;
	rcp.rn.f32 	%f76, %f75;
	st.global.f32 	[%rd3+16], %f76;
	setp.lt.s32 	%p6, %r42, 18;
	@%p6 bra 	$L__BB28_15;
	add.s32 	%r109, %r10, 5;
	max.s32 	%r82, %r2, 6;
	add.s32 	%r16, %r82, -5;
	and.b32  	%r17, %r16, 3;
	setp.lt.u32 	%p7, %r42, 27;
	@%p7 bra 	$L__BB28_12;
	mad.lo.s32 	%r83, %r3, %r42, %r8;
	add.s32 	%r84, %r83, 5;
	mad.lo.s32 	%r85, %r43, %r84, %r6;
	mad.lo.s32 	%r107, %r44, %r85, %r7;
	mad.lo.s32 	%r86, %r3, %r43, %r6;
	mad.lo.s32 	%r87, %r44, %r86, %r7;
	mad.lo.s32 	%r106, %r42, %r87, %r8;
	add.s64 	%rd7, %rd1, 8;
	and.b32  	%r88, %r16, -4;
	neg.s32 	%r105, %r88;
$L__BB28_10:
	mul.wide.s32 	%rd15, %r109, 4;
	add.s64 	%rd16, %rd7, %rd15;
	mul.wide.s32 	%rd17, %r107, 4;
	add.s64 	%rd18, %rd2, %rd17;
	ld.global.f32 	%f77, [%rd18];
	fma.rn.f32 	%f78, %f77, 0fBBBB989D, 0f3F000000;
	cvt.sat.f32.f32 	%f79, %f78;
	mov.f32 	%f80, 0f4B400001;
	mov.f32 	%f81, 0f437C0000;
	fma.rm.f32 	%f82, %f79, %f81, %f80;
	add.f32 	%f83, %f82, 0fCB40007F;
	neg.f32 	%f84, %f83;
	fma.rn.f32 	%f85, %f77, 0fBFB8AA3B, %f84;
	fma.rn.f32 	%f86, %f77, 0fB2A57060, %f85;
	mov.b32 	%r89, %f82;
	shl.b32 	%r90, %r89, 23;
	mov.b32 	%f87, %r90;
	ex2.approx.ftz.f32 	%f88, %f86;
	fma.rn.f32 	%f89, %f88, %f87, 0f3F800000;
	rcp.rn.f32 	%f90, %f89;
	st.global.f32 	[%rd16+-8], %f90;
	add.s64 	%rd19, %rd18, %rd4;
	ld.global.f32 	%f91, [%rd19];
	fma.rn.f32 	%f92, %f91, 0fBBBB989D, 0f3F000000;
	cvt.sat.f32.f32 	%f93, %f92;
	fma.rm.f32 	%f94, %f93, %f81, %f80;
	add.f32 	%f95, %f94, 0fCB40007F;
	neg.f32 	%f96, %f95;
	fma.rn.f32 	%f97, %f91, 0fBFB8AA3B, %f96;
	fma.rn.f32 	%f98, %f91, 0fB2A57060, %f97;
	mov.b32 	%r91, %f94;
	shl.b32 	%r92, %r91, 23;
	mov.b32 	%f99, %r92;
	ex2.approx.ftz.f32 	%f100, %f98;
	fma.rn.f32 	%f101, %f100, %f99, 0f3F800000;
	rcp.rn.f32 	%f102, %f101;
	st.global.f32 	[%rd16+-4], %f102;
	add.s64 	%rd20, %rd19, %rd4;
	ld.global.f32 	%f103, [%rd20];
	fma.rn.f32 	%f104, %f103, 0fBBBB989D, 0f3F000000;
	cvt.sat.f32.f32 	%f105, %f104;
	fma.rm.f32 	%f106, %f105, %f81, %f80;
	add.f32 	%f107, %f106, 0fCB40007F;
	neg.f32 	%f108, %f107;
	fma.rn.f32 	%f109, %f103, 0fBFB8AA3B, %f108;
	fma.rn.f32 	%f110, %f103, 0fB2A57060, %f109;
	mov.b32 	%r93, %f106;
	shl.b32 	%r94, %r93, 23;
	mov.b32 	%f111, %r94;
	ex2.approx.ftz.f32 	%f112, %f110;
	fma.rn.f32 	%f113, %f112, %f111, 0f3F800000;
	rcp.rn.f32 	%f114, %f113;
	st.global.f32 	[%rd16], %f114;
	add.s64 	%rd21, %rd20, %rd4;
	ld.global.f32 	%f115, [%rd21];
	fma.rn.f32 	%f116, %f115, 0fBBBB989D, 0f3F000000;
	cvt.sat.f32.f32 	%f117, %f116;
	fma.rm.f32 	%f118, %f117, %f81, %f80;
	add.f32 	%f119, %f118, 0fCB40007F;
	neg.f32 	%f120, %f119;
	fma.rn.f32 	%f121, %f115, 0fBFB8AA3B, %f120;
	fma.rn.f32 	%f122, %f115, 0fB2A57060, %f121;
	mov.b32 	%r95, %f118;
	shl.b32 	%r96, %r95, 23;
	mov.b32 	%f123, %r96;
	ex2.approx.ftz.f32 	%f124, %f122;
	fma.rn.f32 	%f125, %f124, %f123, 0f3F800000;
	rcp.rn.f32 	%f126, %f125;
	add.s32 	%r109, %r109, 4;
	st.global.f32 	[%rd16+4], %f126;
	add.s32 	%r108, %r108, %r13;
	add.s32 	%r107, %r107, %r13;
	add.s32 	%r106, %r106, 4;
	add.s32 	%r105, %r105, 4;
	setp.ne.s32 	%p8, %r105, 0;
	@%p8 bra 	$L__BB28_10;
	add.s32 	%r109, %r106, 5;
$L__BB28_12:
	setp.eq.s32 	%p9, %r17, 0;
	@%p9 bra 	$L__BB28_15;
	add.s32 	%r113, %r108, %r4;
	neg.s32 	%r112, %r17;
$L__BB28_14:
	.pragma "nounroll";
	mul.wide.s32 	%rd22, %r113, 4;
	add.s64 	%rd23, %rd2, %rd22;
	mul.wide.s32 	%rd24, %r109, 4;
	add.s64 	%rd25, %rd1, %rd24;
	ld.global.f32 	%f127, [%rd23];
	fma.rn.f32 	%f128, %f127, 0fBBBB989D, 0f3F000000;
	cvt.sat.f32.f32 	%f129, %f128;
	mov.f32 	%f130, 0f4B400001;
	mov.f32 	%f131, 0f437C0000;
	fma.rm.f32 	%f132, %f129, %f131, %f130;
	add.f32 	%f133, %f132, 0fCB40007F;
	neg.f32 	%f134, %f133;
	fma.rn.f32 	%f135, %f127, 0fBFB8AA3B, %f134;
	fma.rn.f32 	%f136, %f127, 0fB2A57060, %f135;
	mov.b32 	%r97, %f132;
	shl.b32 	%r98, %r97, 23;
	mov.b32 	%f137, %r98;
	ex2.approx.ftz.f32 	%f138, %f136;
	fma.rn.f32 	%f139, %f138, %f137, 0f3F800000;
	rcp.rn.f32 	%f140, %f139;
	add.s32 	%r109, %r109, 1;
	st.global.f32 	[%rd25], %f140;
	add.s32 	%r113, %r113, %r4;
	add.s32 	%r112, %r112, 1;
	setp.ne.s32 	%p10, %r112, 0;
	@%p10 bra 	$L__BB28_14;
$L__BB28_15:
	ret;

}
	// .globl	UpSampling2D
.visible .entry UpSampling2D(
	.param .u32 UpSampling2D_param_0,
	.param .u32 UpSampling2D_param_1,
	.param .u32 UpSampling2D_param_2,
	.param .u32 UpSampling2D_param_3,
	.param .u32 UpSampling2D_param_4,
	.param .u32 UpSampling2D_param_5,
	.param .u64 .ptr .align 1 UpSampling2D_param_6,
	.param .u64 .ptr .align 1 UpSampling2D_param_7,
	.param .u8 UpSampling2D_param_8
)
{
	.reg .pred 	%p<23>;
	.reg .b16 	%rs<2>;
	.reg .b32 	%r<86>;
	.reg .b32 	%f<91>;
	.reg .b64 	%rd<24>;

	ld.param.u32 	%r46, [UpSampling2D_param_0];
	ld.param.u32 	%r41, [UpSampling2D_param_1];
	ld.param.u32 	%r42, [UpSampling2D_param_2];
	ld.param.u32 	%r43, [UpSampling2D_param_3];
	ld.param.u32 	%r44, [UpSampling2D_param_4];
	ld.param.u32 	%r45, [UpSampling2D_param_5];
	ld.param.u64 	%rd5, [UpSampling2D_param_6];
	ld.param.u64 	%rd6, [UpSampling2D_param_7];
	ld.param.s8 	%rs1, [UpSampling2D_param_8];
	cvta.to.global.u64 	%rd1, %rd6;
	mov.u32 	%r47, %ctaid.x;
	mov.u32 	%r48, %ntid.x;
	mov.u32 	%r49, %tid.x;
	mad.lo.s32 	%r1, %r47, %r48, %r49;
	setp.ge.s32 	%p1, %r1, %r46;
	mov.f32 	%f89, 0f00000000;
	@%p1 bra 	$L__BB29_33;
	cvta.to.global.u64 	%rd7, %rd5;
	mul.lo.s32 	%r50, %r44, %r42;
	mul.lo.s32 	%r2, %r45, %r43;
	mul.wide.s32 	%rd8, %r1, 4;
	add.s64 	%rd2, %rd7, %rd8;
	ld.global.f32 	%f1, [%rd2];
	mul.lo.s32 	%r51, %r42, %r41;
	mul.lo.s32 	%r52, %r51, %r43;
	div.s32 	%r53, %r1, %r52;
	mul.lo.s32 	%r54, %r53, %r52;
	sub.s32 	%r55, %r1, %r54;
	mul.lo.s32 	%r56, %r43, %r42;
	div.s32 	%r57, %r55, %r56;
	mul.lo.s32 	%r58, %r57, %r56;
	sub.s32 	%r59, %r55, %r58;
	div.s32 	%r60, %r59, %r43;
	mul.lo.s32 	%r61, %r60, %r43;
	sub.s32 	%r62, %r59, %r61;
	mul.lo.s32 	%r63, %r60, %r44;
	mul.lo.s32 	%r64, %r62, %r45;
	mad.lo.s32 	%r65, %r53, %r41, %r57;
	mad.lo.s32 	%r66, %r50, %r65, %r63;
	mad.lo.s32 	%r73, %r66, %r2, %r64;
	min.s32 	%r67, %r44, %r45;
	setp.lt.s32 	%p2, %r67, 1;
	@%p2 bra 	$L__BB29_31;
	setp.ne.s16 	%p3, %rs1, 0;
	@%p3 bra 	$L__BB29_18;
	and.b32  	%r4, %r45, 15;
	add.s32 	%r5, %r4, -1;
	and.b32  	%r6, %r45, 7;
	add.s32 	%r7, %r6, -1;
	and.b32  	%r8, %r45, 3;
	and.b32  	%r71, %r45, 2147483632;
	neg.s32 	%r9, %r71;
	add.s64 	%rd3, %rd1, 32;
	mov.f32 	%f89, 0f00000000;
	mov.b32 	%r72, 0;
$L__BB29_4:
	setp.lt.u32 	%p12, %r45, 16;
	mov.u32 	%r76, %r73;
	@%p12 bra 	$L__BB29_7;
	mov.u32 	%r74, %r9;
	mov.u32 	%r76, %r73;
$L__BB29_6:
	.pragma "nounroll";
	mul.wide.s32 	%rd17, %r76, 4;
	add.s64 	%rd18, %rd3, %rd17;
	ld.global.f32 	%f22, [%rd18+-32];
	add.f32 	%f23, %f89, %f22;
	ld.global.f32 	%f24, [%rd18+-28];
	add.f32 	%f25, %f23, %f24;
	ld.global.f32 	%f26, [%rd18+-24];
	add.f32 	%f27, %f25, %f26;
	ld.global.f32 	%f28, [%rd18+-20];
	add.f32 	%f29, %f27, %f28;
	ld.global.f32 	%f30, [%rd18+-16];
	add.f32 	%f31, %f29, %f30;
	ld.global.f32 	%f32, [%rd18+-12];
	add.f32 	%f33, %f31, %f32;
	ld.global.f32 	%f34, [%rd18+-8];
	add.f32 	%f35, %f33, %f34;
	ld.global.f32 	%f36, [%rd18+-4];
	add.f32 	%f37, %f35, %f36;
	ld.global.f32 	%f38, [%rd18];
	add.f32 	%f39, %f37, %f38;
	ld.global.f32 	%f40, [%rd18+4];
	add.f32 	%f41, %f39, %f40;
	ld.global.f32 	%f42, [%rd18+8];
	add.f32 	%f43, %f41, %f42;
	ld.global.f32 	%f44, [%rd18+12];
	add.f32 	%f45, %f43, %f44;
	ld.global.f32 	%f46, [%rd18+16];
	add.f32 	%f47, %f45, %f46;
	ld.global.f32 	%f48, [%rd18+20];
	add.f32 	%f49, %f47, %f48;
	ld.global.f32 	%f50, [%rd18+24];
	add.f32 	%f51, %f49, %f50;
	ld.global.f32 	%f52, [%rd18+28];
	add.f32 	%f89, %f51, %f52;
	add.s32 	%r76, %r76, 16;
	add.s32 	%r74, %r74, 16;
	setp.ne.s32 	%p13, %r74, 0;
	@%p13 bra 	$L__BB29_6;
$L__BB29_7:
	setp.eq.s32 	%p14, %r4, 0;
	@%p14 bra 	$L__BB29_17;
	setp.lt.u32 	%p15, %r5, 7;
	@%p15 bra 	$L__BB29_10;
	mul.wide.s32 	%rd19, %r76, 4;
	add.s64 	%rd20, %rd1, %rd19;
	ld.global.f32 	%f54, [%rd20];
	add.f32 	%f55, %f89, %f54;
	ld.global.f32 	%f56, [%rd20+4];
	add.f32 	%f57, %f55, %f56;
	ld.global.f32 	%f58, [%rd20+8];
	add.f32 	%f59, %f57, %f58;
	ld.global.f32 	%f60, [%rd20+12];
	add.f32 	%f61, %f59, %f60;
	ld.global.f32 	%f62, [%rd20+16];
	add.f32 	%f63, %f61, %f62;
	ld.global.f32 	%f64, [%rd20+20];
	add.f32 	%f65, %f63, %f64;
	ld.global.f32 	%f66, [%rd20+24];
	add.f32 	%f67, %f65, %f66;
	ld.global.f32 	%f68, [%rd20+28];
	add.f32 	%f89, %f67, %f68;
	add.s32 	%r76, %r76, 8;
$L__BB29_10:
	setp.eq.s32 	%p16, %r6, 0;
	@%p16 bra 	$L__BB29_17;
	setp.lt.u32 	%p17, %r7, 3;
	@%p17 bra 	$L__BB29_13;
	mul.wide.s32 	%rd21, %r76, 4;
	add.s64 	%rd22, %rd1, %rd21;
	ld.global.f32 	%f70, [%rd22];
	add.f32 	%f71, %f89, %f70;
	ld.global.f32 	%f72, [%rd22+4];
	add.f32 	%f73, %f71, %f72;
	ld.global.f32 	%f74, [%rd22+8];
	add.f32 	%f75, %f73, %f74;
	ld.global.f32 	%f76, [%rd22+12];
	add.f32 	%f89, %f75, %f76;
	add.s32 	%r76, %r76, 4;
$L__BB29_13:
	setp.eq.s32 	%p18, %r8, 0;
	@%p18 bra 	$L__BB29_17;
	setp.eq.s32 	%p19, %r8, 1;
	mul.wide.s32 	%rd23, %r76, 4;
	add.s64 	%rd4, %rd1, %rd23;
	ld.global.f32 	%f77, [%rd4];
	add.f32 	%f89, %f89, %f77;
	@%p19 bra 	$L__BB29_17;
	setp.eq.s32 	%p20, %r8, 2;
	ld.global.f32 	%f78, [%rd4+4];
	add.f32 	%f89, %f89, %f78;
	@%p20 bra 	$L__BB29_17;
	ld.global.f32 	%f79, [%rd4+8];
	add.f32 	%f89, %f89, %f79;
$L__BB29_17:
	add.s32 	%r73, %r73, %r2;
	add.s32 	%r72, %r72, 1;
	setp.eq.s32 	%p21, %r72, %r44;
	@%p21 bra 	$L__BB29_31;
	bra.uni 	$L__BB29_4;
$L__BB29_18:
	and.b32  	%r23, %r45, 7;
	add.s32 	%r24, %r23, -1;
	and.b32  	%r25, %r45, 3;
	and.b32  	%r26, %r45, 2147483640;
	and.b32  	%r27, %r45, 1;
	mov.b32 	%r79, 0;
$L__BB29_19:
	setp.lt.u32 	%p4, %r45, 8;
	mov.u32 	%r83, %r73;
	@%p4 bra 	$L__BB29_22;
	mov.b32 	%r82, 0;
	mov.u32 	%r83, %r73;
$L__BB29_21:
	.pragma "nounroll";
	mul.wide.s32 	%rd9, %r83, 4;
	add.s64 	%rd10, %rd1, %rd9;
	st.global.f32 	[%rd10], %f1;
	st.global.f32 	[%rd10+4], %f1;
	st.global.f32 	[%rd10+8], %f1;
	st.global.f32 	[%rd10+12], %f1;
	st.global.f32 	[%rd10+16], %f1;
	st.global.f32 	[%rd10+20], %f1;
	st.global.f32 	[%rd10+24], %f1;
	st.global.f32 	[%rd10+28], %f1;
	add.s32 	%r83, %r83, 8;
	add.s32 	%r82, %r82, 8;
	setp.ne.s32 	%p5, %r82, %r26;
	@%p5 bra 	$L__BB29_21;
$L__BB29_22:
	setp.eq.s32 	%p6, %r23, 0;
	@%p6 bra 	$L__BB29_30;
	setp.lt.u32 	%p7, %r24, 3;
	@%p7 bra 	$L__BB29_25;
	mul.wide.s32 	%rd11, %r83, 4;
	add.s64 	%rd12, %rd1, %rd11;
	st.global.f32 	[%rd12], %f1;
	st.global.f32 	[%rd12+4], %f1;
	st.global.f32 	[%rd12+8], %f1;
	st.global.f32 	[%rd12+12], %f1;
	add.s32 	%r83, %r83, 4;
$L__BB29_25:
	setp.eq.s32 	%p8, %r25, 0;
	@%p8 bra 	$L__BB29_30;
	setp.eq.s32 	%p9, %r25, 1;
	@%p9 bra 	$L__BB29_28;
	mul.wide.s32 	%rd13, %r83, 4;
	add.s64 	%rd14, %rd1, %rd13;
	st.global.f32 	[%rd14], %f1;
	st.global.f32 	[%rd14+4], %f1;
	add.s32 	%r83, %r83, 2;
$L__BB29_28:
	setp.eq.s32 	%p10, %r27, 0;
	@%p10 bra 	$L__BB29_30;
	mul.wide.s32 	%rd15, %r83, 4;
	add.s64 	%rd16, %rd1, %rd15;
	st.global.f32 	[%rd16], %f1;
$L__BB29_30:
	add.s32 	%r73, %r73, %r2;
	add.s32 	%r79, %r79, 1;
	setp.ne.s32 	%p11, %r79, %r44;
	@%p11 bra 	$L__BB29_19;
$L__BB29_31:
	setp.ne.s16 	%p22, %rs1, 0;
	@%p22 bra 	$L__BB29_33;
	st.global.f32 	[%rd2], %f89;
$L__BB29_33:
	ret;

}
	// .globl	BinaryCrossentropyLossBuffer
.visible .entry BinaryCrossentropyLossBuffer(
	.param .u32 BinaryCrossentropyLossBuffer_param_0,
	.param .u32 BinaryCrossentropyLossBuffer_param_1,
	.param .u64 .ptr .align 1 BinaryCrossentropyLossBuffer_param_2,
	.param .u64 .ptr .align 1 BinaryCrossentropyLossBuffer_param_3,
	.param .u64 .ptr .align 1 BinaryCrossentropyLossBuffer_param_4
)
{
	.reg .pred 	%p<34>;
	.reg .b32 	%r<42>;
	.reg .b32 	%f<173>;
	.reg .b64 	%rd<19>;

	ld.param.u32 	%r9, [BinaryCrossentropyLossBuffer_param_0];
	ld.param.u32 	%r8, [BinaryCrossentropyLossBuffer_param_1];
	ld.param.u64 	%rd8, [BinaryCrossentropyLossBuffer_param_2];
	ld.param.u64 	%rd9, [BinaryCrossentropyLossBuffer_param_3];
	ld.param.u64 	%rd10, [BinaryCrossentropyLossBuffer_param_4];
	cvta.to.global.u64 	%rd1, %rd9;
	cvta.to.global.u64 	%rd2, %rd10;
	mov.u32 	%r10, %ctaid.x;
	mov.u32 	%r11, %ntid.x;
	mov.u32 	%r12, %tid.x;
	mad.lo.s32 	%r1, %r10, %r11, %r12;
	setp.ge.s32 	%p1, %r1, %r9;
	@%p1 bra 	$L__BB30_13;
	mul.lo.s32 	%r41, %r8, %r1;
	add.s32 	%r3, %r41, %r8;
	setp.lt.s32 	%p2, %r8, 1;
	mov.f32 	%f170, 0f00000000;
	mov.f32 	%f167, 0f00000000;
	@%p2 bra 	$L__BB30_12;
	cvt.rn.f32.u32 	%f1, %r8;
	add.s32 	%r4, %r41, 1;
	max.s32 	%r13, %r3, %r4;
	sub.s32 	%r14, %r13, %r41;
	and.b32  	%r15, %r14, 1;
	setp.eq.b32 	%p3, %r15, 1;
	not.pred 	%p4, %p3;
	@%p4 bra 	$L__BB30_5;
	cvt.s64.s32 	%rd3, %r41;
	mul.wide.s32 	%rd11, %r41, 4;
	add.s64 	%rd12, %rd2, %rd11;
	ld.global.nc.f32 	%f2, [%rd12];
	setp.leu.f32 	%p5, %f2, 0f00000000;
	setp.geu.f32 	%p6, %f2, 0f3F800000;
	mov.f32 	%f170, 0f00000000;
	or.pred  	%p7, %p5, %p6;
	mov.u32 	%r41, %r4;
	@%p7 bra 	$L__BB30_5;
	shl.b64 	%rd13, %rd3, 2;
	add.s64 	%rd14, %rd1, %rd13;
	ld.global.nc.f32 	%f18, [%rd14];
	setp.lt.f32 	%p8, %f2, 0f00800000;
	mul.f32 	%f19, %f2, 0f4B000000;
	selp.f32 	%f20, %f19, %f2, %p8;
	selp.f32 	%f21, 0fC1B80000, 0f00000000, %p8;
	mov.b32 	%r16, %f20;
	add.s32 	%r17, %r16, -1059760811;
	and.b32  	%r18, %r17, -8388608;
	sub.s32 	%r19, %r16, %r18;
	mov.b32 	%f22, %r19;
	cvt.rn.f32.s32 	%f23, %r18;
	fma.rn.f32 	%f24, %f23, 0f34000000, %f21;
	add.f32 	%f25, %f22, 0fBF800000;
	fma.rn.f32 	%f26, %f25, 0fBE055027, 0f3E1039F6;
	fma.rn.f32 	%f27, %f26, %f25, 0fBDF8CDCC;
	fma.rn.f32 	%f28, %f27, %f25, 0f3E0F2955;
	fma.rn.f32 	%f29, %f28, %f25, 0fBE2AD8B9;
	fma.rn.f32 	%f30, %f29, %f25, 0f3E4CED0B;
	fma.rn.f32 	%f31, %f30, %f25, 0fBE7FFF22;
	fma.rn.f32 	%f32, %f31, %f25, 0f3EAAAA78;
	fma.rn.f32 	%f33, %f32, %f25, 0fBF000000;
	mul.f32 	%f34, %f25, %f33;
	fma.rn.f32 	%f35, %f34, %f25, %f25;
	fma.rn.f32 	%f36, %f24, 0f3F317218, %f35;
	setp.gt.u32 	%p9, %r16, 2139095039;
	fma.rn.f32 	%f37, %f20, 0f7F800000, 0f7F800000;
	selp.f32 	%f38, %f37, %f36, %p9;
	setp.eq.f32 	%p10, %f20, 0f00000000;
	selp.f32 	%f39, 0fFF800000, %f38, %p10;
	mov.f32 	%f40, 0f3F800000;
	sub.f32 	%f41, %f40, %f18;
	sub.f32 	%f42, %f40, %f2;
	setp.lt.f32 	%p11, %f42, 0f00800000;
	mul.f32 	%f43, %f42, 0f4B000000;
	selp.f32 	%f44, %f43, %f42, %p11;
	selp.f32 	%f45, 0fC1B80000, 0f00000000, %p11;
	mov.b32 	%r20, %f44;
	add.s32 	%r21, %r20, -1059760811;
	and.b32  	%r22, %r21, -8388608;
	sub.s32 	%r23, %r20, %r22;
	mov.b32 	%f46, %r23;
	cvt.rn.f32.s32 	%f47, %r22;
	fma.rn.f32 	%f48, %f47, 0f34000000, %f45;
	add.f32 	%f49, %f46, 0fBF800000;
	fma.rn.f32 	%f50, %f49, 0fBE055027, 0f3E1039F6;
	fma.rn.f32 	%f51, %f50, %f49, 0fBDF8CDCC;
	fma.rn.f32 	%f52, %f51, %f49, 0f3E0F2955;
	fma.rn.f32 	%f53, %f52, %f49, 0fBE2AD8B9;
	fma.rn.f32 	%f54, %f53, %f49, 0f3E4CED0B;
	fma.rn.f32 	%f55, %f54, %f49, 0fBE7FFF22;
	fma.rn.f32 	%f56, %f55, %f49, 0f3EAAAA78;
	fma.rn.f32 	%f57, %f56, %f49, 0fBF000000;
	mul.f32 	%f58, %f49, %f57;
	fma.rn.f32 	%f59, %f58, %f49, %f49;
	fma.rn.f32 	%f60, %f48, 0f3F317218, %f59;
	setp.gt.u32 	%p12, %r20, 2139095039;
	fma.rn.f32 	%f61, %f44, 0f7F800000, 0f7F800000;
	selp.f32 	%f62, %f61, %f60, %p12;
	setp.eq.f32 	%p13, %f44, 0f00000000;
	selp.f32 	%f63, 0fFF800000, %f62, %p13;
	mul.f32 	%f64, %f63, %f41;
	fma.rn.f32 	%f65, %f39, %f18, %f64;
	div.rn.f32 	%f66, %f65, %f1;
	mov.f32 	%f67, 0f00000000;
	sub.f32 	%f167, %f67, %f66;
	mov.f32 	%f170, %f167;
$L__BB30_5:
	setp.ge.s32 	%p14, %r4, %r3;
	@%p14 bra 	$L__BB30_12;
	add.s64 	%rd4, %rd1, 4;
	add.s64 	%rd5, %rd2, 4;
	mov.f32 	%f170, %f167;
$L__BB30_7:
	mul.wide.s32 	%rd15, %r41, 4;
	add.s64 	%rd6, %rd4, %rd15;
	add.s64 	%rd7, %rd5, %rd15;
	ld.global.nc.f32 	%f7, [%rd7+-4];
	setp.leu.f32 	%p15, %f7, 0f00000000;
	setp.geu.f32 	%p16, %f7, 0f3F800000;
	or.pred  	%p17, %p15, %p16;
	@%p17 bra 	$L__BB30_9;
	ld.global.nc.f32 	%f68, [%rd6+-4];
	setp.lt.f32 	%p18, %f7, 0f00800000;
	mul.f32 	%f69, %f7, 0f4B000000;
	selp.f32 	%f70, %f69, %f7, %p18;
	selp.f32 	%f71, 0fC1B80000, 0f00000000, %p18;
	mov.b32 	%r24, %f70;
	add.s32 	%r25, %r24, -1059760811;
	and.b32  	%r26, %r25, -8388608;
	sub.s32 	%r27, %r24, %r26;
	mov.b32 	%f72, %r27;
	cvt.rn.f32.s32 	%f73, %r26;
	fma.rn.f32 	%f74, %f73, 0f34000000, %f71;
	add.f32 	%f75, %f72, 0fBF800000;
	fma.rn.f32 	%f76, %f75, 0fBE055027, 0f3E1039F6;
	fma.rn.f32 	%f77, %f76, %f75, 0fBDF8CDCC;
	fma.rn.f32 	%f78, %f77, %f75, 0f3E0F2955;
	fma.rn.f32 	%f79, %f78, %f75, 0fBE2AD8B9;
	fma.rn.f32 	%f80, %f79, %f75, 0f3E4CED0B;
	fma.rn.f32 	%f81, %f80, %f75, 0fBE7FFF22;
	fma.rn.f32 	%f82, %f81, %f75, 0f3EAAAA78;
	fma.rn.f32 	%f83, %f82, %f75, 0fBF000000;
	mul.f32 	%f84, %f75, %f83;
	fma.rn.f32 	%f85, %f84, %f75, %f75;
	fma.rn.f32 	%f86, %f74, 0f3F317218, %f85;
	setp.gt.u32 	%p19, %r24, 2139095039;
	fma.rn.f32 	%f87, %f70, 0f7F800000, 0f7F800000;
	selp.f32 	%f88, %f87, %f86, %p19;
	setp.eq.f32 	%p20, %f70, 0f00000000;
	selp.f32 	%f89, 0fFF800000, %f88, %p20;
	mov.f32 	%f90, 0f3F800000;
	sub.f32 	%f91, %f90, %f68;
	sub.f32 	%f92, %f90, %f7;
	setp.lt.f32 	%p21, %f92, 0f00800000;
	mul.f32 	%f93, %f92, 0f4B000000;
	selp.f32 	%f94, %f93, %f92, %p21;
	selp.f32 	%f95, 0fC1B80000, 0f00000000, %p21;
	mov.b32 	%r28, %f94;
	add.s32 	%r29, %r28, -1059760811;
	and.b32  	%r30, %r29, -8388608;
	sub.s32 	%r31, %r28, %r30;
	mov.b32 	%f96, %r31;
	cvt.rn.f32.s32 	%f97, %r30;
	fma.rn.f32 	%f98, %f97, 0f34000000, %f95;
	add.f32 	%f99, %f96, 0fBF800000;
	fma.rn.f32 	%f100, %f99, 0fBE055027, 0f3E1039F6;
	fma.rn.f32 	%f101, %f100, %f99, 0fBDF8CDCC;
	fma.rn.f32 	%f102, %f101, %f99, 0f3E0F2955;
	fma.rn.f32 	%f103, %f102, %f99, 0fBE2AD8B9;
	fma.rn.f32 	%f104, %f103, %f99, 0f3E4CED0B;
	fma.rn.f32 	%f105, %f104, %f99, 0fBE7FFF22;
	fma.rn.f32 	%f106, %f105, %f99, 0f3EAAAA78;
	fma.rn.f32 	%f107, %f106, %f99, 0fBF000000;
	mul.f32 	%f108, %f99, %f107;
	fma.rn.f32 	%f109, %f108, %f99, %f99;
	fma.rn.f32 	%f110, %f98, 0f3F317218, %f109;
	setp.gt.u32 	%p22, %r28, 2139095039;
	fma.rn.f32 	%f111, %f94, 0f7F800000, 0f7F800000;
	selp.f32 	%f112, %f111, %f110, %p22;
	setp.eq.f32 	%p23, %f94, 0f00000000;
	selp.f32 	%f113, 0fFF800000, %f112, %p23;
	mul.f32 	%f114, %f113, %f91;
	fma.rn.f32 	%f115, %f89, %f68, %f114;
	div.rn.f32 	%f116, %f115, %f1;
	sub.f32 	%f170, %f170, %f116;
$L__BB30_9:
	ld.global.nc.f32 	%f10, [%rd7];
	setp.leu.f32 	%p24, %f10, 0f00000000;
	setp.geu.f32 	%p25, %f10, 0f3F800000;
	or.pred  	%p26, %p24, %p25;
	@%p26 bra 	$L__BB30_11;
	ld.global.nc.f32 	%f117, [%rd6];
	setp.lt.f32 	%p27, %f10, 0f00800000;
	mul.f32 	%f118, %f10, 0f4B000000;
	selp.f32 	%f119, %f118, %f10, %p27;
	selp.f32 	%f120, 0fC1B80000, 0f00000000, %p27;
	mov.b32 	%r32, %f119;
	add.s32 	%r33, %r32, -1059760811;
	and.b32  	%r34, %r33, -8388608;
	sub.s32 	%r35, %r32, %r34;
	mov.b32 	%f121, %r35;
	cvt.rn.f32.s32 	%f122, %r34;
	fma.rn.f32 	%f123, %f122, 0f34000000, %f120;
	add.f32 	%f124, %f121, 0fBF800000;
	fma.rn.f32 	%f125, %f124, 0fBE055027, 0f3E1039F6;
	fma.rn.f32 	%f126, %f125, %f124, 0fBDF8CDCC;
	fma.rn.f32 	%f127, %f126, %f124, 0f3E0F2955;
	fma.rn.f32 	%f128, %f127, %f124, 0fBE2AD8B9;
	fma.rn.f32 	%f129, %f128, %f124, 0f3E4CED0B;
	fma.rn.f32 	%f130, %f129, %f124, 0fBE7FFF22;
	fma.rn.f32 	%f131, %f130, %f124, 0f3EAAAA78;
	fma.rn.f32 	%f132, %f131, %f124, 0fBF000000;
	mul.f32 	%f133, %f124, %f132;
	fma.rn.f32 	%f134, %f133, %f124, %f124;
	fma.rn.f32 	%f135, %f123, 0f3F317218, %f134;
	setp.gt.u32 	%p28, %r32, 2139095039;
	fma.rn.f32 	%f136, %f119, 0f7F800000, 0f7F800000;
	selp.f32 	%f137, %f136, %f135, %p28;
	setp.eq.f32 	%p29, %f119, 0f00000000;
	selp.f32 	%f138, 0fFF800000, %f137, %p29;
	mov.f32 	%f139, 0f3F800000;
	sub.f32 	%f140, %f139, %f117;
	sub.f32 	%f141, %f139, %f10;
	setp.lt.f32 	%p30, %f141, 0f00800000;
	mul.f32 	%f142, %f141, 0f4B000000;
	selp.f32 	%f143, %f142, %f141, %p30;
	selp.f32 	%f144, 0fC1B80000, 0f00000000, %p30;
	mov.b32 	%r36, %f143;
	add.s32 	%r37, %r36, -1059760811;
	and.b32  	%r38, %r37, -8388608;
	sub.s32 	%r39, %r36, %r38;
	mov.b32 	%f145, %r39;
	cvt.rn.f32.s32 	%f146, %r38;
	fma.rn.f32 	%f147, %f146, 0f34000000, %f144;
	add.f32 	%f148, %f145, 0fBF800000;
	fma.rn.f32 	%f149, %f148, 0fBE055027, 0f3E1039F6;
	fma.rn.f32 	%f150, %f149, %f148, 0fBDF8CDCC;
	fma.rn.f32 	%f151, %f150, %f148, 0f3E0F2955;
	fma.rn.f32 	%f152, %f151, %f148, 0fBE2AD8B9;
	fma.rn.f32 	%f153, %f152, %f148, 0f3E4CED0B;
	fma.rn.f32 	%f154, %f153, %f148, 0fBE7FFF22;
	fma.rn.f32 	%f155, %f154, %f148, 0f3EAAAA78;
	fma.rn.f32 	%f156, %f155, %f148, 0fBF000000;
	mul.f32 	%f157, %f148, %f156;
	fma.rn.f32 	%f158, %f157, %f148, %f148;
	fma.rn.f32 	%f159, %f147, 0f3F317218, %f158;
	setp.gt.u32 	%p31, %r36, 2139095039;
	fma.rn.f32 	%f160, %f143, 0f7F800000, 0f7F800000;
	selp.f32 	%f161, %f160, %f159, %p31;
	setp.eq.f32 	%p32, %f143, 0f00000000;
	selp.f32 	%f162, 0fFF800000, %f161, %p32;
	mul.f32 	%f163, %f162, %f140;
	fma.rn.f32 	%f164, %f138, %f117, %f163;
	div.rn.f32 	%f165, %f164, %f1;
	sub.f32 	%f170, %f170, %f165;
$L__BB30_11:
	add.s32 	%r41, %r41, 2;
	setp.lt.s32 	%p33, %r41, %r3;
	@%p33 bra 	$L__BB30_7;
$L__BB30_12:
	cvta.to.global.u64 	%rd16, %rd8;
	mul.wide.s32 	%rd17, %r1, 4;
	add.s64 	%rd18, %rd16, %rd17;
	st.global.f32 	[%rd18], %f170;
$L__BB30_13:
	ret;

}
	// .globl	CategoricalCrossentropyLossBuffer
.visible .entry CategoricalCrossentropyLossBuffer(
	.param .u32 CategoricalCrossentropyLossBuffer_param_0,
	.param .u32 CategoricalCrossentropyLossBuffer_param_1,
	.param .u64 .ptr .align 1 CategoricalCrossentropyLossBuffer_param_2,
	.param .u64 .ptr .align 1 CategoricalCrossentropyLossBuffer_param_3,
	.param .u64 .ptr .align 1 CategoricalCrossentropyLossBuffer_param_4
)
{
	.reg .pred 	%p<37>;
	.reg .b32 	%r<56>;
	.reg .b32 	%f<205>;
	.reg .b64 	%rd<20>;

	ld.param.u32 	%r14, [CategoricalCrossentropyLossBuffer_param_0];
	ld.param.u32 	%r13, [CategoricalCrossentropyLossBuffer_param_1];
	ld.param.u64 	%rd10, [CategoricalCrossentropyLossBuffer_param_2];
	ld.param.u64 	%rd11, [CategoricalCrossentropyLossBuffer_param_3];
	ld.param.u64 	%rd12, [CategoricalCrossentropyLossBuffer_param_4];
	cvta.to.global.u64 	%rd1, %rd11;
	cvta.to.global.u64 	%rd2, %rd12;
	mov.u32 	%r15, %ctaid.x;
	mov.u32 	%r16, %ntid.x;
	mov.u32 	%r17, %tid.x;
	mad.lo.s32 	%r1, %r15, %r16, %r17;
	setp.ge.s32 	%p1, %r1, %r14;
	@%p1 bra 	$L__BB31_24;
	mul.lo.s32 	%r54, %r13, %r1;
	setp.lt.s32 	%p2, %r13, 1;
	mov.f32 	%f194, 0f00000000;
	@%p2 bra 	$L__BB31_23;
	add.s32 	%r18, %r54, 1;
	add.s32 	%r19, %r54, %r13;
	max.s32 	%r20, %r19, %r18;
	sub.s32 	%r3, %r20, %r54;
	and.b32  	%r4, %r3, 3;
	sub.s32 	%r21, %r54, %r20;
	setp.gt.u32 	%p3, %r21, -4;
	mov.f32 	%f194, 0f00000000;
	@%p3 bra 	$L__BB31_13;
	and.b32  	%r22, %r3, -4;
	neg.s32 	%r52, %r22;
	add.s64 	%rd3, %rd2, 8;
	add.s64 	%rd4, %rd1, 8;
	mov.f32 	%f194, 0f00000000;
$L__BB31_4:
	.pragma "nounroll";
	mul.wide.s32 	%rd13, %r54, 4;
	add.s64 	%rd5, %rd3, %rd13;
	add.s64 	%rd6, %rd4, %rd13;
	ld.global.nc.f32 	%f2, [%rd5+-8];
	setp.leu.f32 	%p4, %f2, 0f00000000;
	@%p4 bra 	$L__BB31_6;
	ld.global.nc.f32 	%f31, [%rd6+-8];
	setp.lt.f32 	%p5, %f2, 0f00800000;
	mul.f32 	%f32, %f2, 0f4B000000;
	selp.f32 	%f33, %f32, %f2, %p5;
	selp.f32 	%f34, 0fC1B80000, 0f00000000, %p5;
	mov.b32 	%r23, %f33;
	add.s32 	%r24, %r23, -1059760811;
	and.b32  	%r25, %r24, -8388608;
	sub.s32 	%r26, %r23, %r25;
	mov.b32 	%f35, %r26;
	cvt.rn.f32.s32 	%f36, %r25;
	fma.rn.f32 	%f37, %f36, 0f34000000, %f34;
	add.f32 	%f38, %f35, 0fBF800000;
	fma.rn.f32 	%f39, %f38, 0fBE055027, 0f3E1039F6;
	fma.rn.f32 	%f40, %f39, %f38, 0fBDF8CDCC;
	fma.rn.f32 	%f41, %f40, %f38, 0f3E0F2955;
	fma.rn.f32 	%f42, %f41, %f38, 0fBE2AD8B9;
	fma.rn.f32 	%f43, %f42, %f38, 0f3E4CED0B;
	fma.rn.f32 	%f44, %f43, %f38, 0fBE7FFF22;
	fma.rn.f32 	%f45, %f44, %f38, 0f3EAAAA78;
	fma.rn.f32 	%f46, %f45, %f38, 0fBF000000;
	mul.f32 	%f47, %f38, %f46;
	fma.rn.f32 	%f48, %f47, %f38, %f38;
	fma.rn.f32 	%f49, %f37, 0f3F317218, %f48;
	setp.gt.u32 	%p6, %r23, 2139095039;
	fma.rn.f32 	%f50, %f33, 0f7F800000, 0f7F800000;
	selp.f32 	%f51, %f50, %f49, %p6;
	setp.eq.f32 	%p7, %f33, 0f00000000;
	selp.f32 	%f52, 0fFF800000, %f51, %p7;
	mul.f32 	%f53, %f52, %f31;
	sub.f32 	%f194, %f194, %f53;
$L__BB31_6:
	ld.global.nc.f32 	%f5, [%rd5+-4];
	setp.leu.f32 	%p8, %f5, 0f00000000;
	@%p8 bra 	$L__BB31_8;
	ld.global.nc.f32 	%f54, [%rd6+-4];
	setp.lt.f32 	%p9, %f5, 0f00800000;
	mul.f32 	%f55, %f5, 0f4B000000;
	selp.f32 	%f56, %f55, %f5, %p9;
	selp.f32 	%f57, 0fC1B80000, 0f00000000, %p9;
	mov.b32 	%r27, %f56;
	add.s32 	%r28, %r27, -1059760811;
	and.b32  	%r29, %r28, -8388608;
	sub.s32 	%r30, %r27, %r29;
	mov.b32 	%f58, %r30;
	cvt.rn.f32.s32 	%f59, %r29;
	fma.rn.f32 	%f60, %f59, 0f34000000, %f57;
	add.f32 	%f61, %f58, 0fBF800000;
	fma.rn.f32 	%f62, %f61, 0fBE055027, 0f3E1039F6;
	fma.rn.f32 	%f63, %f62, %f61, 0fBDF8CDCC;
	fma.rn.f32 	%f64, %f63, %f61, 0f3E0F2955;
	fma.rn.f32 	%f65, %f64, %f61, 0fBE2AD8B9;
	fma.rn.f32 	%f66, %f65, %f61, 0f3E4CED0B;
	fma.rn.f32 	%f67, %f66, %f61, 0fBE7FFF22;
	fma.rn.f32 	%f68, %f67, %f61, 0f3EAAAA78;
	fma.rn.f32 	%f69, %f68, %f61, 0fBF000000;
	mul.f32 	%f70, %f61, %f69;
	fma.rn.f32 	%f71, %f70, %f61, %f61;
	fma.rn.f32 	%f72, %f60, 0f3F317218, %f71;
	setp.gt.u32 	%p10, %r27, 2139095039;
	fma.rn.f32 	%f73, %f56, 0f7F800000, 0f7F800000;
	selp.f32 	%f74, %f73, %f72, %p10;
	setp.eq.f32 	%p11, %f56, 0f00000000;
	selp.f32 	%f75, 0fFF800000, %f74, %p11;
	mul.f32 	%f76, %f75, %f54;
	sub.f32 	%f194, %f194, %f76;
$L__BB31_8:
	ld.global.nc.f32 	%f8, [%rd5];
	setp.leu.f32 	%p12, %f8, 0f00000000;
	@%p12 bra 	$L__BB31_10;
	ld.global.nc.f32 	%f77, [%rd6];
	setp.lt.f32 	%p13, %f8, 0f00800000;
	mul.f32 	%f78, %f8, 0f4B000000;
	selp.f32 	%f79, %f78, %f8, %p13;
	selp.f32 	%f80, 0fC1B80000, 0f00000000, %p13;
	mov.b32 	%r31, %f79;
	add.s32 	%r32, %r31, -1059760811;
	and.b32  	%r33, %r32, -8388608;
	sub.s32 	%r34, %r31, %r33;
	mov.b32 	%f81, %r34;
	cvt.rn.f32.s32 	%f82, %r33;
	fma.rn.f32 	%f83, %f82, 0f34000000, %f80;
	add.f32 	%f84, %f81, 0fBF800000;
	fma.rn.f32 	%f85, %f84, 0fBE055027, 0f3E1039F6;
	fma.rn.f32 	%f86, %f85, %f84, 0fBDF8CDCC;
	fma.rn.f32 	%f87, %f86, %f84, 0f3E0F2955;
	fma.rn.f32 	%f88, %f87, %f84, 0fBE2AD8B9;
	fma.rn.f32 	%f89, %f88, %f84, 0f3E4CED0B;
	fma.rn.f32 	%f90, %f89, %f84, 0fBE7FFF22;
	fma.rn.f32 	%f91, %f90, %f84, 0f3EAAAA78;
	fma.rn.f32 	%f92, %f91, %f84, 0fBF000000;
	mul.f32 	%f93, %f84, %f92;
	fma.rn.f32 	%f94, %f93, %f84, %f84;
	fma.rn.f32 	%f95, %f83, 0f3F317218, %f94;
	setp.gt.u32 	%p14, %r31, 2139095039;
	fma.rn.f32 	%f96, %f79, 0f7F800000, 0f7F800000;
	selp.f32 	%f97, %f96, %f95, %p14;
	setp.eq.f32 	%p15, %f79, 0f00000000;
	selp.f32 	%f98, 0fFF800000, %f97, %p15;
	mul.f32 	%f99, %f98, %f77;
	sub.f32 	%f194, %f194, %f99;
$L__BB31_10:
	ld.global.nc.f32 	%f11, [%rd5+4];
	setp.leu.f32 	%p16, %f11, 0f00000000;
	@%p16 bra 	$L__BB31_12;
	ld.global.nc.f32 	%f100, [%rd6+4];
	setp.lt.f32 	%p17, %f11, 0f00800000;
	mul.f32 	%f101, %f11, 0f4B000000;
	selp.f32 	%f102, %f101, %f11, %p17;
	selp.f32 	%f103, 0fC1B80000, 0f00000000, %p17;
	mov.b32 	%r35, %f102;
	add.s32 	%r36, %r35, -1059760811;
	and.b32  	%r37, %r36, -8388608;
	sub.s32 	%r38, %r35, %r37;
	mov.b32 	%f104, %r38;
	cvt.rn.f32.s32 	%f105, %r37;
	fma.rn.f32 	%f106, %f105, 0f34000000, %f103;
	add.f32 	%f107, %f104, 0fBF800000;
	fma.rn.f32 	%f108, %f107, 0fBE055027, 0f3E1039F6;
	fma.rn.f32 	%f109, %f108, %f107, 0fBDF8CDCC;
	fma.rn.f32 	%f110, %f109, %f107, 0f3E0F2955;
	fma.rn.f32 	%f111, %f110, %f107, 0fBE2AD8B9;
	fma.rn.f32 	%f112, %f111, %f107, 0f3E4CED0B;
	fma.rn.f32 	%f113, %f112, %f107, 0fBE7FFF22;
	fma.rn.f32 	%f114, %f113, %f107, 0f3EAAAA78;
	fma.rn.f32 	%f115, %f114, %f107, 0fBF000000;
	mul.f32 	%f116, %f107, %f115;
	fma.rn.f32 	%f117, %f116, %f107, %f107;
	fma.rn.f32 	%f118, %f106, 0f3F317218, %f117;
	setp.gt.u32 	%p18, %r35, 2139095039;
	fma.rn.f32 	%f119, %f102, 0f7F800000, 0f7F800000;
	selp.f32 	%f120, %f119, %f118, %p18;
	setp.eq.f32 	%p19, %f102, 0f00000000;
	selp.f32 	%f121, 0fFF800000, %f120, %p19;
	mul.f32 	%f122, %f121, %f100;
	sub.f32 	%f194, %f194, %f122;
$L__BB31_12:
	add.s32 	%r54, %r54, 4;
	add.s32 	%r52, %r52, 4;
	setp.ne.s32 	%p20, %r52, 0;
	@%p20 bra 	$L__BB31_4;
$L__BB31_13:
	setp.eq.s32 	%p21, %r4, 0;
	@%p21 bra 	$L__BB31_23;
	setp.eq.s32 	%p22, %r4, 1;
	@%p22 bra 	$L__BB31_20;
	mul.wide.s32 	%rd14, %r54, 4;
	add.s64 	%rd7, %rd2, %rd14;
	ld.global.nc.f32 	%f16, [%rd7];
	add.s64 	%rd8, %rd1, %rd14;
	setp.leu.f32 	%p23, %f16, 0f00000000;
	@%p23 bra 	$L__BB31_17;
	ld.global.nc.f32 	%f124, [%rd8];
	setp.lt.f32 	%p24, %f16, 0f00800000;
	mul.f32 	%f125, %f16, 0f4B000000;
	selp.f32 	%f126, %f125, %f16, %p24;
	selp.f32 	%f127, 0fC1B80000, 0f00000000, %p24;
	mov.b32 	%r39, %f126;
	add.s32 	%r40, %r39, -1059760811;
	and.b32  	%r41, %r40, -8388608;
	sub.s32 	%r42, %r39, %r41;
	mov.b32 	%f128, %r42;
	cvt.rn.f32.s32 	%f129, %r41;
	fma.rn.f32 	%f130, %f129, 0f34000000, %f127;
	add.f32 	%f131, %f128, 0fBF800000;
	fma.rn.f32 	%f132, %f131, 0fBE055027, 0f3E1039F6;
	fma.rn.f32 	%f133, %f132, %f131, 0fBDF8CDCC;
	fma.rn.f32 	%f134, %f133, %f131, 0f3E0F2955;
	fma.rn.f32 	%f135, %f134, %f131, 0fBE2AD8B9;
	fma.rn.f32 	%f136, %f135, %f131, 0f3E4CED0B;
	fma.rn.f32 	%f137, %f136, %f131, 0fBE7FFF22;
	fma.rn.f32 	%f138, %f137, %f131, 0f3EAAAA78;
	fma.rn.f32 	%f139, %f138, %f131, 0fBF000000;
	mul.f32 	%f140, %f131, %f139;
	fma.rn.f32 	%f141, %f140, %f131, %f131;
	fma.rn.f32 	%f142, %f130, 0f3F317218, %f141;
	setp.gt.u32 	%p25, %r39, 2139095039;
	fma.rn.f32 	%f143, %f126, 0f7F800000, 0f7F800000;
	selp.f32 	%f144, %f143, %f142, %p25;
	setp.eq.f32 	%p26, %f126, 0f00000000;
	selp.f32 	%f145, 0fFF800000, %f144, %p26;
	mul.f32 	%f146, %f145, %f124;
	sub.f32 	%f194, %f194, %f146;
$L__BB31_17:
	ld.global.nc.f32 	%f19, [%rd7+4];
	setp.leu.f32 	%p27, %f19, 0f00000000;
	@%p27 bra 	$L__BB31_19;
	ld.global.nc.f32 	%f147, [%rd8+4];
	setp.lt.f32 	%p28, %f19, 0f00800000;
	mul.f32 	%f148, %f19, 0f4B000000;
	selp.f32 	%f149, %f148, %f19, %p28;
	selp.f32 	%f150, 0fC1B80000, 0f00000000, %p28;
	mov.b32 	%r43, %f149;
	add.s32 	%r44, %r43, -1059760811;
	and.b32  	%r45, %r44, -8388608;
	sub.s32 	%r46, %r43, %r45;
	mov.b32 	%f151, %r46;
	cvt.rn.f32.s32 	%f152, %r45;
	fma.rn.f32 	%f153, %f152, 0f34000000, %f150;
	add.f32 	%f154, %f151, 0fBF800000;
	fma.rn.f32 	%f155, %f154, 0fBE055027, 0f3E1039F6;
	fma.rn.f32 	%f156, %f155, %f154, 0fBDF8CDCC;
	fma.rn.f32 	%f157, %f156, %f154, 0f3E0F2955;
	fma.rn.f32 	%f158, %f157, %f154, 0fBE2AD8B9;
	fma.rn.f32 	%f159, %f158, %f154, 0f3E4CED0B;
	fma.rn.f32 	%f160, %f159, %f154, 0fBE7FFF22;
	fma.rn.f32 	%f161, %f160, %f154, 0f3EAAAA78;
	fma.rn.f32 	%f162, %f161, %f154, 0fBF000000;
	mul.f32 	%f163, %f154, %f162;
	fma.rn.f32 	%f164, %f163, %f154, %f154;
	fma.rn.f32 	%f165, %f153, 0f3F317218, %f164;
	setp.gt.u32 	%p29, %r43, 2139095039;
	fma.rn.f32 	%f166, %f149, 0f7F800000, 0f7F800000;
	selp.f32 	%f167, %f166, %f165, %p29;
	setp.eq.f32 	%p30, %f149, 0f00000000;
	selp.f32 	%f168, 0fFF800000, %f167, %p30;
	mul.f32 	%f169, %f168, %f147;
	sub.f32 	%f194, %f194, %f169;
$L__BB31_19:
	add.s32 	%r54, %r54, 2;
$L__BB31_20:
	and.b32  	%r47, %r3, 1;
	setp.eq.b32 	%p31, %r47, 1;
	not.pred 	%p32, %p31;
	@%p32 bra 	$L__BB31_23;
	mul.wide.s32 	%rd15, %r54, 4;
	add.s64 	%rd16, %rd2, %rd15;
	ld.global.nc.f32 	%f24, [%rd16];
	add.s64 	%rd9, %rd1, %rd15;
	setp.leu.f32 	%p33, %f24, 0f00000000;
	@%p33 bra 	$L__BB31_23;
	ld.global.nc.f32 	%f170, [%rd9];
	setp.lt.f32 	%p34, %f24, 0f00800000;
	mul.f32 	%f171, %f24, 0f4B000000;
	selp.f32 	%f172, %f171, %f24, %p34;
	selp.f32 	%f173, 0fC1B80000, 0f00000000, %p34;
	mov.b32 	%r48, %f172;
	add.s32 	%r49, %r48, -1059760811;
	and.b32  	%r50, %r49, -8388608;
	sub.s32 	%r51, %r48, %r50;
	mov.b32 	%f174, %r51;
	cvt.rn.f32.s32 	%f175, %r50;
	fma.rn.f32 	%f176, %f175, 0f34000000, %f173;
	add.f32 	%f177, %f174, 0fBF800000;
	fma.rn.f32 	%f178, %f177, 0fBE055027, 0f3E1039F6;
	fma.rn.f32 	%f179, %f178, %f177, 0fBDF8CDCC;
	fma.rn.f32 	%f180, %f179, %f177, 0f3E0F2955;
	fma.rn.f32 	%f181, %f180, %f177, 0fBE2AD8B9;
	fma.rn.f32 	%f182, %f181, %f177, 0f3E4CED0B;
	fma.rn.f32 	%f183, %f182, %f177, 0fBE7FFF22;
	fma.rn.f32 	%f184, %f183, %f177, 0f3EAAAA78;
	fma.rn.f32 	%f185, %f184, %f177, 0fBF000000;
	mul.f32 	%f186, %f177, %f185;
	fma.rn.f32 	%f187, %f186, %f177, %f177;
	fma.rn.f32 	%f188, %f176, 0f3F317218, %f187;
	setp.gt.u32 	%p35, %r48, 2139095039;
	fma.rn.f32 	%f189, %f172, 0f7F800000, 0f7F800000;
	selp.f32 	%f190, %f189, %f188, %p35;
	setp.eq.f32 	%p36, %f172, 0f00000000;
	selp.f32 	%f191, 0fFF800000, %f190, %p36;
	mul.f32 	%f192, %f191, %f170;
	sub.f32 	%f194, %f194, %f192;
$L__BB31_23:
	cvta.to.global.u64 	%rd17, %rd10;
	mul.wide.s32 	%rd18, %r1, 4;
	add.s64 	%rd19, %rd17, %rd18;
	st.global.f32 	[%rd19], %f194;
$L__BB31_24:
	ret;

}
	// .globl	CategoricalCrossentropyWithHierarchyLossBuffer
.visible .entry CategoricalCrossentropyWithHierarchyLossBuffer(
	.param .u32 CategoricalCrossentropyWithHierarchyLossBuffer_param_0,
	.param .u32 CategoricalCrossentropyWithHierarchyLossBuffer_param_1,
	.param .u64 .ptr .align 1 CategoricalCrossentropyWithHierarchyLossBuffer_param_2,
	.param .u64 .ptr .align 1 CategoricalCrossentropyWithHierarchyLossBuffer_param_3,
	.param .u64 .ptr .align 1 CategoricalCrossentropyWithHierarchyLossBuffer_param_4
)
{
	.reg .pred 	%p<8>;
	.reg .b32 	%r<25>;
	.reg .b32 	%f<33>;
	.reg .b64 	%rd<13>;

	ld.param.u32 	%r9, [CategoricalCrossentropyWithHierarchyLossBuffer_param_0];
	ld.param.u32 	%r8, [CategoricalCrossentropyWithHierarchyLossBuffer_param_1];
	ld.param.u64 	%rd3, [CategoricalCrossentropyWithHierarchyLossBuffer_param_2];
	ld.param.u64 	%rd4, [CategoricalCrossentropyWithHierarchyLossBuffer_param_3];
	ld.param.u64 	%rd5, [CategoricalCrossentropyWithHierarchyLossBuffer_param_4];
	mov.u32 	%r10, %ctaid.x;
	mov.u32 	%r11, %ntid.x;
	mov.u32 	%r12, %tid.x;
	mad.lo.s32 	%r1, %r10, %r11, %r12;
	setp.ge.s32 	%p1, %r1, %r9;
	@%p1 bra 	$L__BB32_10;
	mul.lo.s32 	%r24, %r8, %r1;
	setp.lt.s32 	%p2, %r8, 1;
	mov.f32 	%f31, 0f00000000;
	@%p2 bra 	$L__BB32_9;
	cvta.to.global.u64 	%rd1, %rd4;
	cvta.to.global.u64 	%rd2, %rd5;
	add.s32 	%r3, %r24, %r8;
	mov.f32 	%f31, 0f00000000;
$L__BB32_3:
	mul.wide.s32 	%rd6, %r24, 4;
	add.s64 	%rd7, %rd1, %rd6;
	ld.global.nc.f32 	%f2, [%rd7];
	abs.f32 	%f3, %f2;
	setp.geu.f32 	%p3, %f3, 0f41180000;
	@%p3 bra 	$L__BB32_6;
	setp.leu.f32 	%p5, %f2, 0f358637BD;
	@%p5 bra 	$L__BB32_8;
	add.s64 	%rd9, %rd2, %rd6;
	ld.global.nc.f32 	%f10, [%rd9];
	max.f32 	%f11, %f10, 0f358637BD;
	mov.b32 	%r19, %f11;
	add.s32 	%r20, %r19, -1059760811;
	and.b32  	%r21, %r20, -8388608;
	sub.s32 	%r22, %r19, %r21;
	mov.b32 	%f12, %r22;
	cvt.rn.f32.s32 	%f13, %r21;
	fma.rn.f32 	%f14, %f13, 0f34000000, 0f00000000;
	add.f32 	%f15, %f12, 0fBF800000;
	fma.rn.f32 	%f16, %f15, 0fBE055027, 0f3E1039F6;
	fma.rn.f32 	%f17, %f16, %f15, 0fBDF8CDCC;
	fma.rn.f32 	%f18, %f17, %f15, 0f3E0F2955;
	fma.rn.f32 	%f19, %f18, %f15, 0fBE2AD8B9;
	fma.rn.f32 	%f20, %f19, %f15, 0f3E4CED0B;
	fma.rn.f32 	%f21, %f20, %f15, 0fBE7FFF22;
	fma.rn.f32 	%f22, %f21, %f15, 0f3EAAAA78;
	fma.rn.f32 	%f23, %f22, %f15, 0fBF000000;
	mul.f32 	%f24, %f15, %f23;
	fma.rn.f32 	%f25, %f24, %f15, %f15;
	fma.rn.f32 	%f26, %f14, 0f3F317218, %f25;
	setp.gt.u32 	%p6, %r19, 2139095039;
	fma.rn.f32 	%f27, %f11, 0f7F800000, 0f7F800000;
	selp.f32 	%f28, %f27, %f26, %p6;
	fma.rn.f32 	%f31, %f2, %f28, %f31;
	bra.uni 	$L__BB32_8;
$L__BB32_6:
	setp.geu.f32 	%p4, %f2, 0f00000000;
	@%p4 bra 	$L__BB32_8;
	add.f32 	%f9, %f3, 0f3F000000;
	cvt.rzi.s32.f32 	%r13, %f9;
	mul.hi.s32 	%r14, %r13, 1717986919;
	shr.u32 	%r15, %r14, 31;
	shr.s32 	%r16, %r14, 2;
	add.s32 	%r17, %r16, %r15;
	add.s32 	%r18, %r24, %r17;
	add.s32 	%r24, %r18, -1;
$L__BB32_8:
	add.s32 	%r24, %r24, 1;
	setp.lt.s32 	%p7, %r24, %r3;
	@%p7 bra 	$L__BB32_3;
$L__BB32_9:
	neg.f32 	%f29, %f31;
	cvta.to.global.u64 	%rd10, %rd3;
	mul.wide.s32 	%rd11, %r1, 4;
	add.s64 	%rd12, %rd10, %rd11;
	st.global.f32 	[%rd12], %f29;
$L__BB32_10:
	ret;

}
	// .globl	CategoricalCrossentropyWithHierarchyGradient
.visible .entry CategoricalCrossentropyWithHierarchyGradient(
	.param .u32 CategoricalCrossentropyWithHierarchyGradient_param_0,
	.param .u32 CategoricalCrossentropyWithHierarchyGradient_param_1,
	.param .u64 .ptr .align 1 CategoricalCrossentropyWithHierarchyGradient_param_2,
	.param .u64 .ptr .align 1 CategoricalCrossentropyWithHierarchyGradient_param_3,
	.param .u64 .ptr .align 1 CategoricalCrossentropyWithHierarchyGradient_param_4
)
{
	.reg .pred 	%p<6>;
	.reg .b32 	%r<21>;
	.reg .b32 	%f<6>;
	.reg .b64 	%rd<12>;

	ld.param.u32 	%r9, [CategoricalCrossentropyWithHierarchyGradient_param_0];
	ld.param.u32 	%r8, [CategoricalCrossentropyWithHierarchyGradient_param_1];
	ld.param.u64 	%rd4, [CategoricalCrossentropyWithHierarchyGradient_param_2];
	ld.param.u64 	%rd5, [CategoricalCrossentropyWithHierarchyGradient_param_3];
	ld.param.u64 	%rd6, [CategoricalCrossentropyWithHierarchyGradient_param_4];
	mov.u32 	%r10, %ctaid.x;
	mov.u32 	%r11, %ntid.x;
	mov.u32 	%r12, %tid.x;
	mad.lo.s32 	%r1, %r10, %r11, %r12;
	setp.ge.s32 	%p1, %r1, %r9;
	@%p1 bra 	$L__BB33_8;
	mul.lo.s32 	%r20, %r8, %r1;
	setp.lt.s32 	%p2, %r8, 1;
	@%p2 bra 	$L__BB33_8;
	cvta.to.global.u64 	%rd1, %rd5;
	cvta.to.global.u64 	%rd2, %rd6;
	cvta.to.global.u64 	%rd3, %rd4;
	add.s32 	%r3, %r20, %r8;
$L__BB33_3:
	mul.wide.s32 	%rd7, %r20, 4;
	add.s64 	%rd8, %rd1, %rd7;
	ld.global.nc.f32 	%f1, [%rd8];
	abs.f32 	%f2, %f1;
	setp.geu.f32 	%p3, %f2, 0f41180000;
	@%p3 bra 	$L__BB33_5;
	add.s64 	%rd10, %rd2, %rd7;
	ld.global.nc.f32 	%f4, [%rd10];
	sub.f32 	%f5, %f4, %f1;
	add.s64 	%rd11, %rd3, %rd7;
	st.global.f32 	[%rd11], %f5;
	bra.uni 	$L__BB33_7;
$L__BB33_5:
	setp.geu.f32 	%p4, %f1, 0f00000000;
	@%p4 bra 	$L__BB33_7;
	add.f32 	%f3, %f2, 0f3F000000;
	cvt.rzi.s32.f32 	%r13, %f3;
	mul.hi.s32 	%r14, %r13, 1717986919;
	shr.u32 	%r15, %r14, 31;
	shr.s32 	%r16, %r14, 2;
	add.s32 	%r17, %r16, %r15;
	add.s32 	%r18, %r20, %r17;
	add.s32 	%r20, %r18, -1;
$L__BB33_7:
	add.s32 	%r20, %r20, 1;
	setp.lt.s32 	%p5, %r20, %r3;
	@%p5 bra 	$L__BB33_3;
$L__BB33_8:
	ret;

}
	// .globl	HuberLossBuffer
.visible .entry HuberLossBuffer(
	.param .u32 HuberLossBuffer_param_0,
	.param .u32 HuberLossBuffer_param_1,
	.param .f32 HuberLossBuffer_param_2,
	.param .u64 .ptr .align 1 HuberLossBuffer_param_3,
	.param .u64 .ptr .align 1 HuberLossBuffer_param_4,
	.param .u64 .ptr .align 1 HuberLossBuffer_param_5
)
{
	.reg .pred 	%p<26>;
	.reg .b32 	%r<32>;
	.reg .b32 	%f<176>;
	.reg .b64 	%rd<23>;

	ld.param.u32 	%r17, [HuberLossBuffer_param_0];
	ld.param.u32 	%r16, [HuberLossBuffer_param_1];
	ld.param.f32 	%f14, [HuberLossBuffer_param_2];
	ld.param.u64 	%rd5, [HuberLossBuffer_param_3];
	ld.param.u64 	%rd6, [HuberLossBuffer_param_4];
	ld.param.u64 	%rd7, [HuberLossBuffer_param_5];
	cvta.to.global.u64 	%rd1, %rd7;
	cvta.to.global.u64 	%rd2, %rd6;
	mov.u32 	%r18, %ctaid.x;
	mov.u32 	%r19, %ntid.x;
	mov.u32 	%r20, %tid.x;
	mad.lo.s32 	%r1, %r18, %r19, %r20;
	setp.ge.s32 	%p1, %r1, %r17;
	@%p1 bra 	$L__BB34_14;
	mul.lo.s32 	%r29, %r16, %r1;
	setp.lt.s32 	%p2, %r16, 1;
	mov.f32 	%f175, 0f00000000;
	@%p2 bra 	$L__BB34_13;
	mul.f32 	%f18, %f14, 0f3F000000;
	mul.f32 	%f1, %f14, %f18;
	add.s32 	%r21, %r29, 1;
	add.s32 	%r22, %r29, %r16;
	max.s32 	%r23, %r22, %r21;
	sub.s32 	%r3, %r23, %r29;
	and.b32  	%r4, %r3, 7;
	sub.s32 	%r24, %r29, %r23;
	setp.gt.u32 	%p3, %r24, -8;
	mov.f32 	%f175, 0f00000000;
	@%p3 bra 	$L__BB34_5;
	and.b32  	%r25, %r3, -8;
	neg.s32 	%r27, %r25;
	add.s64 	%rd3, %rd2, 16;
	add.s64 	%rd4, %rd1, 16;
	mov.f32 	%f175, 0f00000000;
$L__BB34_4:
	.pragma "nounroll";
	mul.wide.s32 	%rd8, %r29, 4;
	add.s64 	%rd9, %rd3, %rd8;
	add.s64 	%rd10, %rd4, %rd8;
	ld.global.nc.f32 	%f20, [%rd9+-16];
	ld.global.nc.f32 	%f21, [%rd10+-16];
	sub.f32 	%f22, %f20, %f21;
	abs.f32 	%f23, %f22;
	setp.gtu.f32 	%p4, %f23, %f14;
	mul.f32 	%f24, %f22, 0f3F000000;
	mul.f32 	%f25, %f22, %f24;
	mul.f32 	%f26, %f14, %f23;
	sub.f32 	%f27, %f26, %f1;
	selp.f32 	%f28, %f27, %f25, %p4;
	add.f32 	%f29, %f175, %f28;
	ld.global.nc.f32 	%f30, [%rd9+-12];
	ld.global.nc.f32 	%f31, [%rd10+-12];
	sub.f32 	%f32, %f30, %f31;
	abs.f32 	%f33, %f32;
	setp.gtu.f32 	%p5, %f33, %f14;
	mul.f32 	%f34, %f32, 0f3F000000;
	mul.f32 	%f35, %f32, %f34;
	mul.f32 	%f36, %f14, %f33;
	sub.f32 	%f37, %f36, %f1;
	selp.f32 	%f38, %f37, %f35, %p5;
	add.f32 	%f39, %f29, %f38;
	ld.global.nc.f32 	%f40, [%rd9+-8];
	ld.global.nc.f32 	%f41, [%rd10+-8];
	sub.f32 	%f42, %f40, %f41;
	abs.f32 	%f43, %f42;
	setp.gtu.f32 	%p6, %f43, %f14;
	mul.f32 	%f44, %f42, 0f3F000000;
	mul.f32 	%f45, %f42, %f44;
	mul.f32 	%f46, %f14, %f43;
	sub.f32 	%f47, %f46, %f1;
	selp.f32 	%f48, %f47, %f45, %p6;
	add.f32 	%f49, %f39, %f48;
	ld.global.nc.f32 	%f50, [%rd9+-4];
	ld.global.nc.f32 	%f51, [%rd10+-4];
	sub.f32 	%f52, %f50, %f51;
	abs.f32 	%f53, %f52;
	setp.gtu.f32 	%p7, %f53, %f14;
	mul.f32 	%f54, %f52, 0f3F000000;
	mul.f32 	%f55, %f52, %f54;
	mul.f32 	%f56, %f14, %f53;
	sub.f32 	%f57, %f56, %f1;
	selp.f32 	%f58, %f57, %f55, %p7;
	add.f32 	%f59, %f49, %f58;
	ld.global.nc.f32 	%f60, [%rd9];
	ld.global.nc.f32 	%f61, [%rd10];
	sub.f32 	%f62, %f60, %f61;
	abs.f32 	%f63, %f62;
	setp.gtu.f32 	%p8, %f63, %f14;
	mul.f32 	%f64, %f62, 0f3F000000;
	mul.f32 	%f65, %f62, %f64;
	mul.f32 	%f66, %f14, %f63;
	sub.f32 	%f67, %f66, %f1;
	selp.f32 	%f68, %f67, %f65, %p8;
	add.f32 	%f69, %f59, %f68;
	ld.global.nc.f32 	%f70, [%rd9+4];
	ld.global.nc.f32 	%f71, [%rd10+4];
	sub.f32 	%f72, %f70, %f71;
	abs.f32 	%f73, %f72;
	setp.gtu.f32 	%p9, %f73, %f14;
	mul.f32 	%f74, %f72, 0f3F000000;
	mul.f32 	%f75, %f72, %f74;
	mul.f32 	%f76, %f14, %f73;
	sub.f32 	%f77, %f76, %f1;
	selp.f32 	%f78, %f77, %f75, %p9;
	add.f32 	%f79, %f69, %f78;
	ld.global.nc.f32 	%f80, [%rd9+8];
	ld.global.nc.f32 	%f81, [%rd10+8];
	sub.f32 	%f82, %f80, %f81;
	abs.f32 	%f83, %f82;
	setp.gtu.f32 	%p10, %f83, %f14;
	mul.f32 	%f84, %f82, 0f3F000000;
	mul.f32 	%f85, %f82, %f84;
	mul.f32 	%f86, %f14, %f83;
	sub.f32 	%f87, %f86, %f1;
	selp.f32 	%f88, %f87, %f85, %p10;
	add.f32 	%f89, %f79, %f88;
	ld.global.nc.f32 	%f90, [%rd9+12];
	ld.global.nc.f32 	%f91, [%rd10+12];
	sub.f32 	%f92, %f90, %f91;
	abs.f32 	%f93, %f92;
	setp.gtu.f32 	%p11, %f93, %f14;
	mul.f32 	%f94, %f92, 0f3F000000;
	mul.f32 	%f95, %f92, %f94;
	mul.f32 	%f96, %f14, %f93;
	sub.f32 	%f97, %f96, %f1;
	selp.f32 	%f98, %f97, %f95, %p11;
	add.f32 	%f175, %f89, %f98;
	add.s32 	%r29, %r29, 8;
	add.s32 	%r27, %r27, 8;
	setp.ne.s32 	%p12, %r27, 0;
	@%p12 bra 	$L__BB34_4;
$L__BB34_5:
	setp.eq.s32 	%p13, %r4, 0;
	@%p13 bra 	$L__BB34_13;
	and.b32  	%r11, %r3, 3;
	setp.lt.u32 	%p14, %r4, 4;
	@%p14 bra 	$L__BB34_8;
	mul.wide.s32 	%rd11, %r29, 4;
	add.s64 	%rd12, %rd2, %rd11;
	ld.global.nc.f32 	%f100, [%rd12];
	add.s64 	%rd13, %rd1, %rd11;
	ld.global.nc.f32 	%f101, [%rd13];
	sub.f32 	%f102, %f100, %f101;
	abs.f32 	%f103, %f102;
	setp.gtu.f32 	%p15, %f103, %f14;
	mul.f32 	%f104, %f102, 0f3F000000;
	mul.f32 	%f105, %f102, %f104;
	mul.f32 	%f106, %f14, %f103;
	sub.f32 	%f107, %f106, %f1;
	selp.f32 	%f108, %f107, %f105, %p15;
	add.f32 	%f109, %f175, %f108;
	ld.global.nc.f32 	%f110, [%rd12+4];
	ld.global.nc.f32 	%f111, [%rd13+4];
	sub.f32 	%f112, %f110, %f111;
	abs.f32 	%f113, %f112;
	setp.gtu.f32 	%p16, %f113, %f14;
	mul.f32 	%f114, %f112, 0f3F000000;
	mul.f32 	%f115, %f112, %f114;
	mul.f32 	%f116, %f14, %f113;
	sub.f32 	%f117, %f116, %f1;
	selp.f32 	%f118, %f117, %f115, %p16;
	add.f32 	%f119, %f109, %f118;
	ld.global.nc.f32 	%f120, [%rd12+8];
	ld.global.nc.f32 	%f121, [%rd13+8];
	sub.f32 	%f122, %f120, %f121;
	abs.f32 	%f123, %f122;
	setp.gtu.f32 	%p17, %f123, %f14;
	mul.f32 	%f124, %f122, 0f3F000000;
	mul.f32 	%f125, %f122, %f124;
	mul.f32 	%f126, %f14, %f123;
	sub.f32 	%f127, %f126, %f1;
	selp.f32 	%f128, %f127, %f125, %p17;
	add.f32 	%f129, %f119, %f128;
	ld.global.nc.f32 	%f130, [%rd12+12];
	ld.global.nc.f32 	%f131, [%rd13+12];
	sub.f32 	%f132, %f130, %f131;
	abs.f32 	%f133, %f132;
	setp.gtu.f32 	%p18, %f133, %f14;
	mul.f32 	%f134, %f132, 0f3F000000;
	mul.f32 	%f135, %f132, %f134;
	mul.f32 	%f136, %f14, %f133;
	sub.f32 	%f137, %f136, %f1;
	selp.f32 	%f138, %f137, %f135, %p18;
	add.f32 	%f175, %f129, %f138;
	add.s32 	%r29, %r29, 4;
$L__BB34_8:
	setp.eq.s32 	%p19, %r11, 0;
	@%p19 bra 	$L__BB34_13;
	setp.eq.s32 	%p20, %r11, 1;
	@%p20 bra 	$L__BB34_11;
	mul.wide.s32 	%rd14, %r29, 4;
	add.s64 	%rd15, %rd2, %rd14;
	ld.global.nc.f32 	%f140, [%rd15];
	add.s64 	%rd16, %rd1, %rd14;
	ld.global.nc.f32 	%f141, [%rd16];
	sub.f32 	%f142, %f140, %f141;
	abs.f32 	%f143, %f142;
	setp.gtu.f32 	%p21, %f143, %f14;
	mul.f32 	%f144, %f142, 0f3F000000;
	mul.f32 	%f145, %f142, %f144;
	mul.f32 	%f146, %f14, %f143;
	sub.f32 	%f147, %f146, %f1;
	selp.f32 	%f148, %f147, %f145, %p21;
	add.f32 	%f149, %f175, %f148;
	ld.global.nc.f32 	%f150, [%rd15+4];
	ld.global.nc.f32 	%f151, [%rd16+4];
	sub.f32 	%f152, %f150, %f151;
	abs.f32 	%f153, %f152;
	setp.gtu.f32 	%p22, %f153, %f14;
	mul.f32 	%f154, %f152, 0f3F000000;
	mul.f32 	%f155, %f152, %f154;
	mul.f32 	%f156, %f14, %f153;
	sub.f32 	%f157, %f156, %f1;
	selp.f32 	%f158, %f157, %f155, %p22;
	add.f32 	%f175, %f149, %f158;
	add.s32 	%r29, %r29, 2;
$L__BB34_11:
	and.b32  	%r26, %r3, 1;
	setp.eq.b32 	%p23, %r26, 1;
	not.pred 	%p24, %p23;
	@%p24 bra 	$L__BB34_13;
	mul.wide.s32 	%rd17, %r29, 4;
	add.s64 	%rd18, %rd2, %rd17;
	ld.global.nc.f32 	%f159, [%rd18];
	add.s64 	%rd19, %rd1, %rd17;
	ld.global.nc.f32 	%f160, [%rd19];
	sub.f32 	%f161, %f159, %f160;
	abs.f32 	%f162, %f161;
	setp.gtu.f32 	%p25, %f162, %f14;
	mul.f32 	%f163, %f161, 0f3F000000;
	mul.f32 	%f164, %f161, %f163;
	mul.f32 	%f165, %f14, %f162;
	sub.f32 	%f166, %f165, %f1;
	selp.f32 	%f167, %f166, %f164, %p25;
	add.f32 	%f175, %f175, %f167;
$L__BB34_13:
	cvta.to.global.u64 	%rd20, %rd5;
	mul.wide.s32 	%rd21, %r1, 4;
	add.s64 	%rd22, %rd20, %rd21;
	st.global.f32 	[%rd22], %f175;
$L__BB34_14:
	ret;

}
	// .globl	HuberGradient
.visible .entry HuberGradient(
	.param .u32 HuberGradient_param_0,
	.param .u32 HuberGradient_param_1,
	.param .f32 HuberGradient_param_2,
	.param .u64 .ptr .align 1 HuberGradient_param_3,
	.param .u64 .ptr .align 1 HuberGradient_param_4,
	.param .u64 .ptr .align 1 HuberGradient_param_5
)
{
	.reg .pred 	%p<7>;
	.reg .b32 	%r<26>;
	.reg .b32 	%f<34>;
	.reg .b64 	%rd<18>;

	ld.param.u32 	%r15, [HuberGradient_param_0];
	ld.param.u32 	%r14, [HuberGradient_param_1];
	ld.param.f32 	%f3, [HuberGradient_param_2];
	ld.param.u64 	%rd7, [HuberGradient_param_3];
	ld.param.u64 	%rd8, [HuberGradient_param_4];
	ld.param.u64 	%rd9, [HuberGradient_param_5];
	cvta.to.global.u64 	%rd1, %rd7;
	cvta.to.global.u64 	%rd2, %rd8;
	cvta.to.global.u64 	%rd3, %rd9;
	mov.u32 	%r16, %ctaid.x;
	mov.u32 	%r17, %ntid.x;
	mov.u32 	%r18, %tid.x;
	mad.lo.s32 	%r1, %r16, %r17, %r18;
	setp.ge.s32 	%p1, %r1, %r15;
	@%p1 bra 	$L__BB35_8;
	mul.lo.s32 	%r2, %r14, %r1;
	add.s32 	%r3, %r2, %r14;
	setp.lt.s32 	%p2, %r14, 1;
	@%p2 bra 	$L__BB35_8;
	neg.f32 	%f1, %f3;
	cvt.rn.f32.u32 	%f2, %r14;
	add.s32 	%r19, %r2, 1;
	max.s32 	%r4, %r3, %r19;
	sub.s32 	%r20, %r4, %r2;
	and.b32  	%r5, %r20, 3;
	setp.eq.s32 	%p3, %r5, 0;
	mov.u32 	%r24, %r2;
	@%p3 bra 	$L__BB35_5;
	neg.s32 	%r22, %r5;
	mov.u32 	%r24, %r2;
$L__BB35_4:
	.pragma "nounroll";
	mul.wide.s32 	%rd10, %r24, 4;
	add.s64 	%rd11, %rd1, %rd10;
	add.s64 	%rd12, %rd2, %rd10;
	add.s64 	%rd13, %rd3, %rd10;
	ld.global.nc.f32 	%f4, [%rd13];
	ld.global.nc.f32 	%f5, [%rd12];
	sub.f32 	%f6, %f4, %f5;
	min.f32 	%f7, %f6, %f3;
	max.f32 	%f8, %f7, %f1;
	div.rn.f32 	%f9, %f8, %f2;
	st.global.f32 	[%rd11], %f9;
	add.s32 	%r24, %r24, 1;
	add.s32 	%r22, %r22, 1;
	setp.ne.s32 	%p4, %r22, 0;
	@%p4 bra 	$L__BB35_4;
$L__BB35_5:
	sub.s32 	%r21, %r2, %r4;
	setp.gt.u32 	%p5, %r21, -4;
	@%p5 bra 	$L__BB35_8;
	add.s64 	%rd4, %rd3, 8;
	add.s64 	%rd5, %rd2, 8;
	add.s64 	%rd6, %rd1, 8;
$L__BB35_7:
	mul.wide.s32 	%rd14, %r24, 4;
	add.s64 	%rd15, %rd4, %rd14;
	add.s64 	%rd16, %rd5, %rd14;
	add.s64 	%rd17, %rd6, %rd14;
	ld.global.nc.f32 	%f10, [%rd15+-8];
	ld.global.nc.f32 	%f11, [%rd16+-8];
	sub.f32 	%f12, %f10, %f11;
	min.f32 	%f13, %f12, %f3;
	max.f32 	%f14, %f13, %f1;
	div.rn.f32 	%f15, %f14, %f2;
	st.global.f32 	[%rd17+-8], %f15;
	ld.global.nc.f32 	%f16, [%rd15+-4];
	ld.global.nc.f32 	%f17, [%rd16+-4];
	sub.f32 	%f18, %f16, %f17;
	min.f32 	%f19, %f18, %f3;
	max.f32 	%f20, %f19, %f1;
	div.rn.f32 	%f21, %f20, %f2;
	st.global.f32 	[%rd17+-4], %f21;
	ld.global.nc.f32 	%f22, [%rd15];
	ld.global.nc.f32 	%f23, [%rd16];
	sub.f32 	%f24, %f22, %f23;
	min.f32 	%f25, %f24, %f3;
	max.f32 	%f26, %f25, %f1;
	div.rn.f32 	%f27, %f26, %f2;
	st.global.f32 	[%rd17], %f27;
	ld.global.nc.f32 	%f28, [%rd15+4];
	ld.global.nc.f32 	%f29, [%rd16+4];
	sub.f32 	%f30, %f28, %f29;
	min.f32 	%f31, %f30, %f3;
	max.f32 	%f32, %f31, %f1;
	div.rn.f32 	%f33, %f32, %f2;
	st.global.f32 	[%rd17+4], %f33;
	add.s32 	%r24, %r24, 4;
	setp.lt.s32 	%p6, %r24, %r3;
	@%p6 bra 	$L__BB35_7;
$L__BB35_8:
	ret;

}
	// .globl	MseLossBuffer
.visible .entry MseLossBuffer(
	.param .u32 MseLossBuffer_param_0,
	.param .u32 MseLossBuffer_param_1,
	.param .u64 .ptr .align 1 MseLossBuffer_param_2,
	.param .u64 .ptr .align 1 MseLossBuffer_param_3,
	.param .u64 .ptr .align 1 MseLossBuffer_param_4
)
{
	.reg .pred 	%p<11>;
	.reg .b32 	%r<39>;
	.reg .b32 	%f<143>;
	.reg .b64 	%rd<23>;

	ld.param.u32 	%r23, [MseLossBuffer_param_0];
	ld.param.u32 	%r22, [MseLossBuffer_param_1];
	ld.param.u64 	%rd5, [MseLossBuffer_param_2];
	ld.param.u64 	%rd6, [MseLossBuffer_param_3];
	ld.param.u64 	%rd7, [MseLossBuffer_param_4];
	cvta.to.global.u64 	%rd1, %rd7;
	cvta.to.global.u64 	%rd2, %rd6;
	mov.u32 	%r24, %ctaid.x;
	mov.u32 	%r25, %ntid.x;
	mov.u32 	%r26, %tid.x;
	mad.lo.s32 	%r1, %r24, %r25, %r26;
	setp.ge.s32 	%p1, %r1, %r23;
	@%p1 bra 	$L__BB36_15;
	mul.lo.s32 	%r34, %r22, %r1;
	setp.lt.s32 	%p2, %r22, 1;
	mov.f32 	%f142, 0f00000000;
	@%p2 bra 	$L__BB36_14;
	add.s32 	%r27, %r34, 1;
	add.s32 	%r28, %r34, %r22;
	max.s32 	%r29, %r28, %r27;
	sub.s32 	%r3, %r29, %r34;
	and.b32  	%r4, %r3, 15;
	sub.s32 	%r30, %r34, %r29;
	setp.gt.u32 	%p3, %r30, -16;
	mov.f32 	%f142, 0f00000000;
	@%p3 bra 	$L__BB36_5;
	and.b32  	%r31, %r3, -16;
	neg.s32 	%r32, %r31;
	add.s64 	%rd3, %rd2, 32;
	add.s64 	%rd4, %rd1, 32;
	mov.f32 	%f142, 0f00000000;
$L__BB36_4:
	.pragma "nounroll";
	mul.wide.s32 	%rd8, %r34, 4;
	add.s64 	%rd9, %rd3, %rd8;
	add.s64 	%rd10, %rd4, %rd8;
	ld.global.nc.f32 	%f18, [%rd9+-32];
	ld.global.nc.f32 	%f19, [%rd10+-32];
	sub.f32 	%f20, %f18, %f19;
	fma.rn.f32 	%f21, %f20, %f20, %f142;
	ld.global.nc.f32 	%f22, [%rd9+-28];
	ld.global.nc.f32 	%f23, [%rd10+-28];
	sub.f32 	%f24, %f22, %f23;
	fma.rn.f32 	%f25, %f24, %f24, %f21;
	ld.global.nc.f32 	%f26, [%rd9+-24];
	ld.global.nc.f32 	%f27, [%rd10+-24];
	sub.f32 	%f28, %f26, %f27;
	fma.rn.f32 	%f29, %f28, %f28, %f25;
	ld.global.nc.f32 	%f30, [%rd9+-20];
	ld.global.nc.f32 	%f31, [%rd10+-20];
	sub.f32 	%f32, %f30, %f31;
	fma.rn.f32 	%f33, %f32, %f32, %f29;
	ld.global.nc.f32 	%f34, [%rd9+-16];
	ld.global.nc.f32 	%f35, [%rd10+-16];
	sub.f32 	%f36, %f34, %f35;
	fma.rn.f32 	%f37, %f36, %f36, %f33;
	ld.global.nc.f32 	%f38, [%rd9+-12];
	ld.global.nc.f32 	%f39, [%rd10+-12];
	sub.f32 	%f40, %f38, %f39;
	fma.rn.f32 	%f41, %f40, %f40, %f37;
	ld.global.nc.f32 	%f42, [%rd9+-8];
	ld.global.nc.f32 	%f43, [%rd10+-8];
	sub.f32 	%f44, %f42, %f43;
	fma.rn.f32 	%f45, %f44, %f44, %f41;
	ld.global.nc.f32 	%f46, [%rd9+-4];
	ld.global.nc.f32 	%f47, [%rd10+-4];
	sub.f32 	%f48, %f46, %f47;
	fma.rn.f32 	%f49, %f48, %f48, %f45;
	ld.global.nc.f32 	%f50, [%rd9];
	ld.global.nc.f32 	%f51, [%rd10];
	sub.f32 	%f52, %f50, %f51;
	fma.rn.f32 	%f53, %f52, %f52, %f49;
	ld.global.nc.f32 	%f54, [%rd9+4];
	ld.global.nc.f32 	%f55, [%rd10+4];
	sub.f32 	%f56, %f54, %f55;
	fma.rn.f32 	%f57, %f56, %f56, %f53;
	ld.global.nc.f32 	%f58, [%rd9+8];
	ld.global.nc.f32 	%f59, [%rd10+8];
	sub.f32 	%f60, %f58, %f59;
	fma.rn.f32 	%f61, %f60, %f60, %f57;
	ld.global.nc.f32 	%f62, [%rd9+12];
	ld.global.nc.f32 	%f63, [%rd10+12];
	sub.f32 	%f64, %f62, %f63;
	fma.rn.f32 	%f65, %f64, %f64, %f61;
	ld.global.nc.f32 	%f66, [%rd9+16];
	ld.global.nc.f32 	%f67, [%rd10+16];
	sub.f32 	%f68, %f66, %f67;
	fma.rn.f32 	%f69, %f68, %f68, %f65;
	ld.global.nc.f32 	%f70, [%rd9+20];
	ld.global.nc.f32 	%f71, [%rd10+20];
	sub.f32 	%f72, %f70, %f71;
	fma.rn.f32 	%f73, %f72, %f72, %f69;
	ld.global.nc.f32 	%f74, [%rd9+24];
	ld.global.nc.f32 	%f75, [%rd10+24];
	sub.f32 	%f76, %f74, %f75;
	fma.rn.f32 	%f77, %f76, %f76, %f73;
	ld.global.nc.f32 	%f78, [%rd9+28];
	ld.global.nc.f32 	%f79, [%rd10+28];
	sub.f32 	%f80, %f78, %f79;
	fma.rn.f32 	%f142, %f80, %f80, %f77;
	add.s32 	%r34, %r34, 16;
	add.s32 	%r32, %r32, 16;
	setp.ne.s32 	%p4, %r32, 0;
	@%p4 bra 	$L__BB36_4;
$L__BB36_5:
	setp.eq.s32 	%p5, %r4, 0;
	@%p5 bra 	$L__BB36_14;
	and.b32  	%r11, %r3, 7;
	setp.lt.u32 	%p6, %r4, 8;
	@%p6 bra 	$L__BB36_8;
	mul.wide.s32 	%rd11, %r34, 4;
	add.s64 	%rd12, %rd2, %rd11;
	ld.global.nc.f32 	%f82, [%rd12];
	add.s64 	%rd13, %rd1, %rd11;
	ld.global.nc.f32 	%f83, [%rd13];
	sub.f32 	%f84, %f82, %f83;
	fma.rn.f32 	%f85, %f84, %f84, %f142;
	ld.global.nc.f32 	%f86, [%rd12+4];
	ld.global.nc.f32 	%f87, [%rd13+4];
	sub.f32 	%f88, %f86, %f87;
	fma.rn.f32 	%f89, %f88, %f88, %f85;
	ld.global.nc.f32 	%f90, [%rd12+8];
	ld.global.nc.f32 	%f91, [%rd13+8];
	sub.f32 	%f92, %f90, %f91;
	fma.rn.f32 	%f93, %f92, %f92, %f89;
	ld.global.nc.f32 	%f94, [%rd12+12];
	ld.global.nc.f32 	%f95, [%rd13+12];
	sub.f32 	%f96, %f94, %f95;
	fma.rn.f32 	%f97, %f96, %f96, %f93;
	ld.global.nc.f32 	%f98, [%rd12+16];
	ld.global.nc.f32 	%f99, [%rd13+16];
	sub.f32 	%f100, %f98, %f99;
	fma.rn.f32 	%f101, %f100, %f100, %f97;
	ld.global.nc.f32 	%f102, [%rd12+20];
	ld.global.nc.f32 	%f103, [%rd13+20];
	sub.f32 	%f104, %f102, %f103;
	fma.rn.f32 	%f105, %f104, %f104, %f101;
	ld.global.nc.f32 	%f106, [%rd12+24];
	ld.global.nc.f32 	%f107, [%rd13+24];
	sub.f32 	%f108, %f106, %f107;
	fma.rn.f32 	%f109, %f108, %f108, %f105;
	ld.global.nc.f32 	%f110, [%rd12+28];
	ld.global.nc.f32 	%f111, [%rd13+28];
	sub.f32 	%f112, %f110, %f111;
	fma.rn.f32 	%f142, %f112, %f112, %f109;
	add.s32 	%r34, %r34, 8;
$L__BB36_8:
	setp.eq.s32 	%p7, %r11, 0;
	@%p7 bra 	$L__BB36_14;
	and.b32  	%r14, %r3, 3;
	setp.lt.u32 	%p8, %r11, 4;
	@%p8 bra 	$L__BB36_11;
	mul.wide.s32 	%rd14, %r34, 4;
	add.s64 	%rd15, %rd2, %rd14;
	ld.global.nc.f32 	%f114, [%rd15];
	add.s64 	%rd16, %rd1, %rd14;
	ld.global.nc.f32 	%f115, [%rd16];
	sub.f32 	%f116, %f114, %f115;
	fma.rn.f32 	%f117, %f116, %f116, %f142;
	ld.global.nc.f32 	%f118, [%rd15+4];
	ld.global.nc.f32 	%f119, [%rd16+4];
	sub.f32 	%f120, %f118, %f119;
	fma.rn.f32 	%f121, %f120, %f120, %f117;
	ld.global.nc.f32 	%f122, [%rd15+8];
	ld.global.nc.f32 	%f123, [%rd16+8];
	sub.f32 	%f124, %f122, %f123;
	fma.rn.f32 	%f125, %f124, %f124, %f121;
	ld.global.nc.f32 	%f126, [%rd15+12];
	ld.global.nc.f32 	%f127, [%rd16+12];
	sub.f32 	%f128, %f126, %f127;
	fma.rn.f32 	%f142, %f128, %f128, %f125;
	add.s32 	%r34, %r34, 4;
$L__BB36_11:
	setp.eq.s32 	%p9, %r14, 0;
	@%p9 bra 	$L__BB36_14;
	neg.s32 	%r37, %r14;
$L__BB36_13:
	.pragma "nounroll";
	mul.wide.s32 	%rd17, %r34, 4;
	add.s64 	%rd18, %rd1, %rd17;
	add.s64 	%rd19, %rd2, %rd17;
	ld.global.nc.f32 	%f129, [%rd19];
	ld.global.nc.f32 	%f130, [%rd18];
	sub.f32 	%f131, %f129, %f130;
	fma.rn.f32 	%f142, %f131, %f131, %f142;
	add.s32 	%r34, %r34, 1;
	add.s32 	%r37, %r37, 1;
	setp.ne.s32 	%p10, %r37, 0;
	@%p10 bra 	$L__BB36_13;
$L__BB36_14:
	cvt.rn.f32.s32 	%f132, %r22;
	div.rn.f32 	%f133, %f142, %f132;
	cvta.to.global.u64 	%rd20, %rd5;
	mul.wide.s32 	%rd21, %r1, 4;
	add.s64 	%rd22, %rd20, %rd21;
	st.global.f32 	[%rd22], %f133;
$L__BB36_15:
	ret;

}
	// .globl	MseGradient
.visible .entry MseGradient(
	.param .u32 MseGradient_param_0,
	.param .u32 MseGradient_param_1,
	.param .u64 .ptr .align 1 MseGradient_param_2,
	.param .u64 .ptr .align 1 MseGradient_param_3,
	.param .u64 .ptr .align 1 MseGradient_param_4
)
{
	.reg .pred 	%p<7>;
	.reg .b32 	%r<26>;
	.reg .b32 	%f<27>;
	.reg .b64 	%rd<18>;

	ld.param.u32 	%r15, [MseGradient_param_0];
	ld.param.u32 	%r14, [MseGradient_param_1];
	ld.param.u64 	%rd7, [MseGradient_param_2];
	ld.param.u64 	%rd8, [MseGradient_param_3];
	ld.param.u64 	%rd9, [MseGradient_param_4];
	cvta.to.global.u64 	%rd1, %rd7;
	cvta.to.global.u64 	%rd2, %rd8;
	cvta.to.global.u64 	%rd3, %rd9;
	mov.u32 	%r16, %ctaid.x;
	mov.u32 	%r17, %ntid.x;
	mov.u32 	%r18, %tid.x;
	mad.lo.s32 	%r1, %r16, %r17, %r18;
	setp.ge.s32 	%p1, %r1, %r15;
	@%p1 bra 	$L__BB37_8;
	mul.lo.s32 	%r2, %r14, %r1;
	add.s32 	%r3, %r2, %r14;
	setp.lt.s32 	%p2, %r14, 1;
	@%p2 bra 	$L__BB37_8;
	cvt.rn.f32.u32 	%f1, %r14;
	add.s32 	%r19, %r2, 1;
	max.s32 	%r4, %r3, %r19;
	sub.s32 	%r20, %r4, %r2;
	and.b32  	%r5, %r20, 3;
	setp.eq.s32 	%p3, %r5, 0;
	mov.u32 	%r24, %r2;
	@%p3 bra 	$L__BB37_5;
	neg.s32 	%r22, %r5;
	mov.u32 	%r24, %r2;
$L__BB37_4:
	.pragma "nounroll";
	mul.wide.s32 	%rd10, %r24, 4;
	add.s64 	%rd11, %rd1, %rd10;
	add.s64 	%rd12, %rd2, %rd10;
	add.s64 	%rd13, %rd3, %rd10;
	ld.global.nc.f32 	%f2, [%rd13];
	ld.global.nc.f32 	%f3, [%rd12];
	sub.f32 	%f4, %f2, %f3;
	add.f32 	%f5, %f4, %f4;
	div.rn.f32 	%f6, %f5, %f1;
	st.global.f32 	[%rd11], %f6;
	add.s32 	%r24, %r24, 1;
	add.s32 	%r22, %r22, 1;
	setp.ne.s32 	%p4, %r22, 0;
	@%p4 bra 	$L__BB37_4;
$L__BB37_5:
	sub.s32 	%r21, %r2, %r4;
	setp.gt.u32 	%p5, %r21, -4;
	@%p5 bra 	$L__BB37_8;
	add.s64 	%rd4, %rd3, 8;
	add.s64 	%rd5, %rd2, 8;
	add.s64 	%rd6, %rd1, 8;
$L__BB37_7:
	mul.wide.s32 	%rd14, %r24, 4;
	add.s64 	%rd15, %rd4, %rd14;
	add.s64 	%rd16, %rd5, %rd14;
	add.s64 	%rd17, %rd6, %rd14;
	ld.global.nc.f32 	%f7, [%rd15+-8];
	ld.global.nc.f32 	%f8, [%rd16+-8];
	sub.f32 	%f9, %f7, %f8;
	add.f32 	%f10, %f9, %f9;
	div.rn.f32 	%f11, %f10, %f1;
	st.global.f32 	[%rd17+-8], %f11;
	ld.global.nc.f32 	%f12, [%rd15+-4];
	ld.global.nc.f32 	%f13, [%rd16+-4];
	sub.f32 	%f14, %f12, %f13;
	add.f32 	%f15, %f14, %f14;
	div.rn.f32 	%f16, %f15, %f1;
	st.global.f32 	[%rd17+-4], %f16;
	ld.global.nc.f32 	%f17, [%rd15];
	ld.global.nc.f32 	%f18, [%rd16];
	sub.f32 	%f19, %f17, %f18;
	add.f32 	%f20, %f19, %f19;
	div.rn.f32 	%f21, %f20, %f1;
	st.global.f32 	[%rd17], %f21;
	ld.global.nc.f32 	%f22, [%rd15+4];
	ld.global.nc.f32 	%f23, [%rd16+4];
	sub.f32 	%f24, %f22, %f23;
	add.f32 	%f25, %f24, %f24;
	div.rn.f32 	%f26, %f25, %f1;
	st.global.f32 	[%rd17+4], %f26;
	add.s32 	%r24, %r24, 4;
	setp.lt.s32 	%p6, %r24, %r3;
	@%p6 bra 	$L__BB37_7;
$L__BB37_8:
	ret;

}
	// .globl	SparseCategoricalCrossentropyLossBuffer
.visible .entry SparseCategoricalCrossentropyLossBuffer(
	.param .u32 SparseCategoricalCrossentropyLossBuffer_param_0,
	.param .u32 SparseCategoricalCrossentropyLossBuffer_param_1,
	.param .u64 .ptr .align 1 SparseCategoricalCrossentropyLossBuffer_param_2,
	.param .u64 .ptr .align 1 SparseCategoricalCrossentropyLossBuffer_param_3,
	.param .u64 .ptr .align 1 SparseCategoricalCrossentropyLossBuffer_param_4
)
{
	.reg .pred 	%p<5>;
	.reg .b32 	%r<13>;
	.reg .b32 	%f<26>;
	.reg .b64 	%rd<12>;

	ld.param.u32 	%r3, [SparseCategoricalCrossentropyLossBuffer_param_0];
	ld.param.u32 	%r2, [SparseCategoricalCrossentropyLossBuffer_param_1];
	ld.param.u64 	%rd1, [SparseCategoricalCrossentropyLossBuffer_param_2];
	ld.param.u64 	%rd2, [SparseCategoricalCrossentropyLossBuffer_param_3];
	ld.param.u64 	%rd3, [SparseCategoricalCrossentropyLossBuffer_param_4];
	mov.u32 	%r4, %ctaid.x;
	mov.u32 	%r5, %ntid.x;
	mov.u32 	%r6, %tid.x;
	mad.lo.s32 	%r1, %r4, %r5, %r6;
	setp.ge.s32 	%p1, %r1, %r3;
	@%p1 bra 	$L__BB38_2;
	cvta.to.global.u64 	%rd4, %rd2;
	cvta.to.global.u64 	%rd5, %rd3;
	cvta.to.global.u64 	%rd6, %rd1;
	mul.wide.s32 	%rd7, %r1, 4;
	add.s64 	%rd8, %rd4, %rd7;
	ld.global.nc.f32 	%f1, [%rd8];
	add.f32 	%f2, %f1, 0f3DCCCCCD;
	cvt.rzi.s32.f32 	%r7, %f2;
	mad.lo.s32 	%r8, %r2, %r1, %r7;
	mul.wide.s32 	%rd9, %r8, 4;
	add.s64 	%rd10, %rd5, %rd9;
	ld.global.nc.f32 	%f3, [%rd10];
	setp.lt.f32 	%p2, %f3, 0f00800000;
	mul.f32 	%f4, %f3, 0f4B000000;
	selp.f32 	%f5, %f4, %f3, %p2;
	selp.f32 	%f6, 0fC1B80000, 0f00000000, %p2;
	mov.b32 	%r9, %f5;
	add.s32 	%r10, %r9, -1059760811;
	and.b32  	%r11, %r10, -8388608;
	sub.s32 	%r12, %r9, %r11;
	mov.b32 	%f7, %r12;
	cvt.rn.f32.s32 	%f8, %r11;
	fma.rn.f32 	%f9, %f8, 0f34000000, %f6;
	add.f32 	%f10, %f7, 0fBF800000;
	fma.rn.f32 	%f11, %f10, 0fBE055027, 0f3E1039F6;
	fma.rn.f32 	%f12, %f11, %f10, 0fBDF8CDCC;
	fma.rn.f32 	%f13, %f12, %f10, 0f3E0F2955;
	fma.rn.f32 	%f14, %f13, %f10, 0fBE2AD8B9;
	fma.rn.f32 	%f15, %f14, %f10, 0f3E4CED0B;
	fma.rn.f32 	%f16, %f15, %f10, 0fBE7FFF22;
	fma.rn.f32 	%f17, %f16, %f10, 0f3EAAAA78;
	fma.rn.f32 	%f18, %f17, %f10, 0fBF000000;
	mul.f32 	%f19, %f10, %f18;
	fma.rn.f32 	%f20, %f19, %f10, %f10;
	fma.rn.f32 	%f21, %f9, 0f3F317218, %f20;
	setp.gt.u32 	%p3, %r9, 2139095039;
	fma.rn.f32 	%f22, %f5, 0f7F800000, 0f7F800000;
	selp.f32 	%f23, %f22, %f21, %p3;
	setp.eq.f32 	%p4, %f5, 0f00000000;
	neg.f32 	%f24, %f23;
	selp.f32 	%f25, 0f7F800000, %f24, %p4;
	add.s64 	%rd11, %rd6, %rd7;
	st.global.f32 	[%rd11], %f25;
$L__BB38_2:
	ret;

}
	// .globl	SparseCategoricalCrossentropyGradient
.visible .entry SparseCategoricalCrossentropyGradient(
	.param .u32 SparseCategoricalCrossentropyGradient_param_0,
	.param .u32 SparseCategoricalCrossentropyGradient_param_1,
	.param .u64 .ptr .align 1 SparseCategoricalCrossentropyGradient_param_2,
	.param .u64 .ptr .align 1 SparseCategoricalCrossentropyGradient_param_3,
	.param .u64 .ptr .align 1 SparseCategoricalCrossentropyGradient_param_4
)
{
	.reg .pred 	%p<7>;
	.reg .b32 	%r<28>;
	.reg .b32 	%f<10>;
	.reg .b64 	%rd<19>;

	ld.param.u32 	%r15, [SparseCategoricalCrossentropyGradient_param_0];
	ld.param.u32 	%r14, [SparseCategoricalCrossentropyGradient_param_1];
	ld.param.u64 	%rd6, [SparseCategoricalCrossentropyGradient_param_2];
	ld.param.u64 	%rd5, [SparseCategoricalCrossentropyGradient_param_3];
	ld.param.u64 	%rd7, [SparseCategoricalCrossentropyGradient_param_4];
	cvta.to.global.u64 	%rd1, %rd7;
	cvta.to.global.u64 	%rd2, %rd6;
	mov.u32 	%r16, %ctaid.x;
	mov.u32 	%r17, %ntid.x;
	mov.u32 	%r18, %tid.x;
	mad.lo.s32 	%r1, %r16, %r17, %r18;
	setp.ge.s32 	%p1, %r1, %r15;
	@%p1 bra 	$L__BB39_9;
	mul.lo.s32 	%r2, %r14, %r1;
	add.s32 	%r3, %r2, %r14;
	setp.lt.s32 	%p2, %r14, 1;
	@%p2 bra 	$L__BB39_8;
	add.s32 	%r19, %r2, 1;
	max.s32 	%r4, %r3, %r19;
	sub.s32 	%r20, %r4, %r2;
	and.b32  	%r5, %r20, 3;
	setp.eq.s32 	%p3, %r5, 0;
	mov.u32 	%r26, %r2;
	@%p3 bra 	$L__BB39_5;
	neg.s32 	%r24, %r5;
	mov.u32 	%r26, %r2;
$L__BB39_4:
	.pragma "nounroll";
	mul.wide.s32 	%rd8, %r26, 4;
	add.s64 	%rd9, %rd2, %rd8;
	add.s64 	%rd10, %rd1, %rd8;
	ld.global.nc.f32 	%f1, [%rd10];
	st.global.f32 	[%rd9], %f1;
	add.s32 	%r26, %r26, 1;
	add.s32 	%r24, %r24, 1;
	setp.ne.s32 	%p4, %r24, 0;
	@%p4 bra 	$L__BB39_4;
$L__BB39_5:
	sub.s32 	%r21, %r2, %r4;
	setp.gt.u32 	%p5, %r21, -4;
	@%p5 bra 	$L__BB39_8;
	add.s64 	%rd3, %rd1, 8;
	add.s64 	%rd4, %rd2, 8;
$L__BB39_7:
	mul.wide.s32 	%rd11, %r26, 4;
	add.s64 	%rd12, %rd3, %rd11;
	add.s64 	%rd13, %rd4, %rd11;
	ld.global.nc.f32 	%f2, [%rd12+-8];
	st.global.f32 	[%rd13+-8], %f2;
	ld.global.nc.f32 	%f3, [%rd12+-4];
	st.global.f32 	[%rd13+-4], %f3;
	ld.global.nc.f32 	%f4, [%rd12];
	st.global.f32 	[%rd13], %f4;
	ld.global.nc.f32 	%f5, [%rd12+4];
	st.global.f32 	[%rd13+4], %f5;
	add.s32 	%r26, %r26, 4;
	setp.lt.s32 	%p6, %r26, %r3;
	@%p6 bra 	$L__BB39_7;
$L__BB39_8:
	cvta.to.global.u64 	%rd14, %rd5;
	mul.wide.s32 	%rd15, %r1, 4;
	add.s64 	%rd16, %rd14, %rd15;
	ld.global.nc.f32 	%f6, [%rd16];
	add.f32 	%f7, %f6, 0f3DCCCCCD;
	cvt.rzi.s32.f32 	%r22, %f7;
	add.s32 	%r23, %r22, %r2;
	mul.wide.s32 	%rd17, %r23, 4;
	add.s64 	%rd18, %rd2, %rd17;
	ld.global.f32 	%f8, [%rd18];
	add.f32 	%f9, %f8, 0fBF800000;
	st.global.f32 	[%rd18], %f9;
$L__BB39_9:
	ret;

}
	// .globl	CosineSimilarityLossBuffer
.visible .entry CosineSimilarityLossBuffer(
	.param .u32 CosineSimilarityLossBuffer_param_0,
	.param .u32 CosineSimilarityLossBuffer_param_1,
	.param .u64 .ptr .align 1 CosineSimilarityLossBuffer_param_2,
	.param .u64 .ptr .align 1 CosineSimilarityLossBuffer_param_3,
	.param .u64 .ptr .align 1 CosineSimilarityLossBuffer_param_4
)
{
	.reg .pred 	%p<8>;
	.reg .b32 	%r<30>;
	.reg .b32 	%f<64>;
	.reg .b64 	%rd<22>;

	ld.param.u32 	%r11, [CosineSimilarityLossBuffer_param_0];
	ld.param.u32 	%r12, [CosineSimilarityLossBuffer_param_1];
	ld.param.u64 	%rd3, [CosineSimilarityLossBuffer_param_2];
	ld.param.u64 	%rd4, [CosineSimilarityLossBuffer_param_3];
	ld.param.u64 	%rd5, [CosineSimilarityLossBuffer_param_4];
	cvta.to.global.u64 	%rd1, %rd4;
	cvta.to.global.u64 	%rd2, %rd5;
	mov.u32 	%r13, %ctaid.x;
	mov.u32 	%r14, %ntid.x;
	mov.u32 	%r15, %tid.x;
	mad.lo.s32 	%r1, %r13, %r14, %r15;
	setp.ge.s32 	%p1, %r1, %r11;
	@%p1 bra 	$L__BB40_9;
	setp.ge.s32 	%p2, %r1, %r12;
	mov.f32 	%f61, 0f00000000;
	mov.f32 	%f62, %f61;
	mov.f32 	%f63, %f61;
	@%p2 bra 	$L__BB40_8;
	add.s32 	%r16, %r1, %r11;
	max.s32 	%r17, %r12, %r16;
	setp.lt.s32 	%p3, %r16, %r12;
	selp.u32 	%r18, 1, 0, %p3;
	add.s32 	%r19, %r16, %r18;
	sub.s32 	%r20, %r17, %r19;
	div.u32 	%r21, %r20, %r11;
	add.s32 	%r2, %r21, %r18;
	and.b32  	%r22, %r2, 3;
	setp.eq.s32 	%p4, %r22, 3;
	mov.f32 	%f63, 0f00000000;
	mov.u32 	%r28, %r1;
	mov.f32 	%f62, %f63;
	mov.f32 	%f61, %f63;
	@%p4 bra 	$L__BB40_5;
	add.s32 	%r23, %r2, 1;
	and.b32  	%r24, %r23, 3;
	neg.s32 	%r26, %r24;
	mov.f32 	%f63, 0f00000000;
	mov.u32 	%r28, %r1;
$L__BB40_4:
	.pragma "nounroll";
	mul.wide.s32 	%rd6, %r28, 4;
	add.s64 	%rd7, %rd1, %rd6;
	add.s64 	%rd8, %rd2, %rd6;
	ld.global.nc.f32 	%f26, [%rd8];
	ld.global.nc.f32 	%f27, [%rd7];
	fma.rn.f32 	%f61, %f26, %f27, %f61;
	fma.rn.f32 	%f62, %f27, %f27, %f62;
	fma.rn.f32 	%f63, %f26, %f26, %f63;
	add.s32 	%r28, %r28, %r11;
	add.s32 	%r26, %r26, 1;
	setp.ne.s32 	%p5, %r26, 0;
	@%p5 bra 	$L__BB40_4;
$L__BB40_5:
	setp.lt.u32 	%p6, %r2, 3;
	@%p6 bra 	$L__BB40_8;
	mul.wide.s32 	%rd12, %r11, 4;
	shl.b32 	%r25, %r11, 2;
$L__BB40_7:
	mul.wide.s32 	%rd9, %r28, 4;
	add.s64 	%rd10, %rd2, %rd9;
	ld.global.nc.f32 	%f28, [%rd10];
	add.s64 	%rd11, %rd1, %rd9;
	ld.global.nc.f32 	%f29, [%rd11];
	fma.rn.f32 	%f30, %f28, %f29, %f61;
	fma.rn.f32 	%f31, %f29, %f29, %f62;
	fma.rn.f32 	%f32, %f28, %f28, %f63;
	add.s64 	%rd13, %rd10, %rd12;
	ld.global.nc.f32 	%f33, [%rd13];
	add.s64 	%rd14, %rd11, %rd12;
	ld.global.nc.f32 	%f34, [%rd14];
	fma.rn.f32 	%f35, %f33, %f34, %f30;
	fma.rn.f32 	%f36, %f34, %f34, %f31;
	fma.rn.f32 	%f37, %f33, %f33, %f32;
	add.s64 	%rd15, %rd13, %rd12;
	ld.global.nc.f32 	%f38, [%rd15];
	add.s64 	%rd16, %rd14, %rd12;
	ld.global.nc.f32 	%f39, [%rd16];
	fma.rn.f32 	%f40, %f38, %f39, %f35;
	fma.rn.f32 	%f41, %f39, %f39, %f36;
	fma.rn.f32 	%f42, %f38, %f38, %f37;
	add.s64 	%rd17, %rd15, %rd12;
	ld.global.nc.f32 	%f43, [%rd17];
	add.s64 	%rd18, %rd16, %rd12;
	ld.global.nc.f32 	%f44, [%rd18];
	fma.rn.f32 	%f61, %f43, %f44, %f40;
	fma.rn.f32 	%f62, %f44, %f44, %f41;
	fma.rn.f32 	%f63, %f43, %f43, %f42;
	add.s32 	%r28, %r25, %r28;
	setp.lt.s32 	%p7, %r28, %r12;
	@%p7 bra 	$L__BB40_7;
$L__BB40_8:
	sqrt.rn.f32 	%f45, %f62;
	sqrt.rn.f32 	%f46, %f63;
	mul.f32 	%f47, %f45, %f46;
	div.rn.f32 	%f48, %f61, %f47;
	cvta.to.global.u64 	%rd19, %rd3;
	mul.wide.s32 	%rd20, %r1, 4;
	add.s64 	%rd21, %rd19, %rd20;
	st.global.f32 	[%rd21], %f48;
$L__BB40_9:
	ret;

}
	// .globl	CosineSimilarityGradient
.visible .entry CosineSimilarityGradient(
	.param .u32 CosineSimilarityGradient_param_0,
	.param .u32 CosineSimilarityGradient_param_1,
	.param .u64 .ptr .align 1 CosineSimilarityGradient_param_2,
	.param .u64 .ptr .align 1 CosineSimilarityGradient_param_3,
	.param .u64 .ptr .align 1 CosineSimilarityGradient_param_4
)
{
	.reg .pred 	%p<14>;
	.reg .b32 	%r<53>;
	.reg .b32 	%f<31>;
	.reg .b64 	%rd<38>;
	.reg .b64 	%fd<89>;

	ld.param.u32 	%r20, [CosineSimilarityGradient_param_0];
	ld.param.u32 	%r21, [CosineSimilarityGradient_param_1];
	ld.param.u64 	%rd4, [CosineSimilarityGradient_param_2];
	ld.param.u64 	%rd5, [CosineSimilarityGradient_param_3];
	ld.param.u64 	%rd6, [CosineSimilarityGradient_param_4];
	cvta.to.global.u64 	%rd1, %rd4;
	cvta.to.global.u64 	%rd2, %rd6;
	cvta.to.global.u64 	%rd3, %rd5;
	mov.u32 	%r22, %ctaid.x;
	mov.u32 	%r23, %ntid.x;
	mov.u32 	%r24, %tid.x;
	mad.lo.s32 	%r51, %r22, %r23, %r24;
	setp.ge.s32 	%p1, %r51, %r20;
	@%p1 bra 	$L__BB41_15;
	setp.ge.s32 	%p2, %r51, %r21;
	mov.f64 	%fd86, 0d0000000000000000;
	mov.f64 	%fd87, %fd86;
	mov.f64 	%fd88, %fd86;
	@%p2 bra 	$L__BB41_8;
	add.s32 	%r25, %r51, %r20;
	max.s32 	%r26, %r21, %r25;
	setp.lt.s32 	%p3, %r25, %r21;
	selp.u32 	%r27, 1, 0, %p3;
	add.s32 	%r28, %r25, %r27;
	sub.s32 	%r29, %r26, %r28;
	div.u32 	%r30, %r29, %r20;
	add.s32 	%r2, %r30, %r27;
	and.b32  	%r31, %r2, 3;
	setp.eq.s32 	%p4, %r31, 3;
	mov.f64 	%fd88, 0d0000000000000000;
	mov.u32 	%r47, %r51;
	mov.f64 	%fd87, %fd88;
	mov.f64 	%fd86, %fd88;
	@%p4 bra 	$L__BB41_5;
	add.s32 	%r32, %r2, 1;
	and.b32  	%r33, %r32, 3;
	neg.s32 	%r45, %r33;
	mov.f64 	%fd88, 0d0000000000000000;
	mov.u32 	%r47, %r51;
$L__BB41_4:
	.pragma "nounroll";
	mul.wide.s32 	%rd7, %r47, 4;
	add.s64 	%rd8, %rd3, %rd7;
	add.s64 	%rd9, %rd2, %rd7;
	ld.global.nc.f32 	%f1, [%rd9];
	cvt.f64.f32 	%fd28, %f1;
	ld.global.nc.f32 	%f2, [%rd8];
	cvt.f64.f32 	%fd29, %f2;
	fma.rn.f64 	%fd86, %fd28, %fd29, %fd86;
	fma.rn.f64 	%fd87, %fd29, %fd29, %fd87;
	fma.rn.f64 	%fd88, %fd28, %fd28, %fd88;
	add.s32 	%r47, %r47, %r20;
	add.s32 	%r45, %r45, 1;
	setp.ne.s32 	%p5, %r45, 0;
	@%p5 bra 	$L__BB41_4;
$L__BB41_5:
	setp.lt.u32 	%p6, %r2, 3;
	@%p6 bra 	$L__BB41_8;
	mul.wide.s32 	%rd13, %r20, 4;
	shl.b32 	%r34, %r20, 2;
$L__BB41_7:
	mul.wide.s32 	%rd10, %r47, 4;
	add.s64 	%rd11, %rd2, %rd10;
	ld.global.nc.f32 	%f3, [%rd11];
	cvt.f64.f32 	%fd30, %f3;
	add.s64 	%rd12, %rd3, %rd10;
	ld.global.nc.f32 	%f4, [%rd12];
	cvt.f64.f32 	%fd31, %f4;
	fma.rn.f64 	%fd32, %fd30, %fd31, %fd86;
	fma.rn.f64 	%fd33, %fd31, %fd31, %fd87;
	fma.rn.f64 	%fd34, %fd30, %fd30, %fd88;
	add.s64 	%rd14, %rd11, %rd13;
	ld.global.nc.f32 	%f5, [%rd14];
	cvt.f64.f32 	%fd35, %f5;
	add.s64 	%rd15, %rd12, %rd13;
	ld.global.nc.f32 	%f6, [%rd15];
	cvt.f64.f32 	%fd36, %f6;
	fma.rn.f64 	%fd37, %fd35, %fd36, %fd32;
	fma.rn.f64 	%fd38, %fd36, %fd36, %fd33;
	fma.rn.f64 	%fd39, %fd35, %fd35, %fd34;
	add.s64 	%rd16, %rd14, %rd13;
	ld.global.nc.f32 	%f7, [%rd16];
	cvt.f64.f32 	%fd40, %f7;
	add.s64 	%rd17, %rd15, %rd13;
	ld.global.nc.f32 	%f8, [%rd17];
	cvt.f64.f32 	%fd41, %f8;
	fma.rn.f64 	%fd42, %fd40, %fd41, %fd37;
	fma.rn.f64 	%fd43, %fd41, %fd41, %fd38;
	fma.rn.f64 	%fd44, %fd40, %fd40, %fd39;
	add.s64 	%rd18, %rd16, %rd13;
	ld.global.nc.f32 	%f9, [%rd18];
	cvt.f64.f32 	%fd45, %f9;
	add.s64 	%rd19, %rd17, %rd13;
	ld.global.nc.f32 	%f10, [%rd19];
	cvt.f64.f32 	%fd46, %f10;
	fma.rn.f64 	%fd86, %fd45, %fd46, %fd42;
	fma.rn.f64 	%fd87, %fd46, %fd46, %fd43;
	fma.rn.f64 	%fd88, %fd45, %fd45, %fd44;
	add.s32 	%r47, %r34, %r47;
	setp.lt.s32 	%p7, %r47, %r21;
	@%p7 bra 	$L__BB41_7;
$L__BB41_8:
	setp.ge.s32 	%p8, %r51, %r21;
	sqrt.rn.f64 	%fd47, %fd87;
	sqrt.rn.f64 	%fd48, %fd88;
	mul.f64 	%fd49, %fd47, %fd48;
	rcp.rn.f64 	%fd22, %fd49;
	neg.f64 	%fd50, %fd86;
	mul.f64 	%fd51, %fd48, %fd48;
	mul.f64 	%fd52, %fd48, %fd51;
	mul.f64 	%fd53, %fd47, %fd52;
	div.rn.f64 	%fd23, %fd50, %fd53;
	@%p8 bra 	$L__BB41_15;
	add.s32 	%r35, %r51, %r20;
	max.s32 	%r36, %r21, %r35;
	setp.lt.s32 	%p9, %r35, %r21;
	selp.u32 	%r37, 1, 0, %p9;
	add.s32 	%r38, %r35, %r37;
	sub.s32 	%r39, %r36, %r38;
	div.u32 	%r40, %r39, %r20;
	add.s32 	%r11, %r40, %r37;
	and.b32  	%r41, %r11, 3;
	setp.eq.s32 	%p10, %r41, 3;
	@%p10 bra 	$L__BB41_12;
	add.s32 	%r42, %r11, 1;
	and.b32  	%r43, %r42, 3;
	neg.s32 	%r49, %r43;
$L__BB41_11:
	.pragma "nounroll";
	mul.wide.s32 	%rd20, %r51, 4;
	add.s64 	%rd21, %rd1, %rd20;
	add.s64 	%rd22, %rd2, %rd20;
	add.s64 	%rd23, %rd3, %rd20;
	ld.global.nc.f32 	%f11, [%rd23];
	cvt.f64.f32 	%fd54, %f11;
	ld.global.nc.f32 	%f12, [%rd22];
	cvt.f64.f32 	%fd55, %f12;
	mul.f64 	%fd56, %fd23, %fd55;
	fma.rn.f64 	%fd57, %fd22, %fd54, %fd56;
	cvt.rn.f32.f64 	%f13, %fd57;
	neg.f32 	%f14, %f13;
	st.global.f32 	[%rd21], %f14;
	add.s32 	%r51, %r51, %r20;
	add.s32 	%r49, %r49, 1;
	setp.ne.s32 	%p11, %r49, 0;
	@%p11 bra 	$L__BB41_11;
$L__BB41_12:
	setp.lt.u32 	%p12, %r11, 3;
	@%p12 bra 	$L__BB41_15;
	mul.wide.s32 	%rd28, %r20, 4;
	shl.b32 	%r44, %r20, 2;
$L__BB41_14:
	mul.wide.s32 	%rd24, %r51, 4;
	add.s64 	%rd25, %rd3, %rd24;
	ld.global.nc.f32 	%f15, [%rd25];
	cvt.f64.f32 	%fd58, %f15;
	add.s64 	%rd26, %rd2, %rd24;
	ld.global.nc.f32 	%f16, [%rd26];
	cvt.f64.f32 	%fd59, %f16;
	mul.f64 	%fd60, %fd23, %fd59;
	fma.rn.f64 	%fd61, %fd22, %fd58, %fd60;
	cvt.rn.f32.f64 	%f17, %fd61;
	neg.f32 	%f18, %f17;
	add.s64 	%rd27, %rd1, %rd24;
	st.global.f32 	[%rd27], %f18;
	add.s64 	%rd29, %rd25, %rd28;
	ld.global.nc.f32 	%f19, [%rd29];
	cvt.f64.f32 	%fd62, %f19;
	add.s64 	%rd30, %rd26, %rd28;
	ld.global.nc.f32 	%f20, [%rd30];
	cvt.f64.f32 	%fd63, %f20;
	mul.f64 	%fd64, %fd23, %fd63;
	fma.rn.f64 	%fd65, %fd22, %fd62, %fd64;
	cvt.rn.f32.f64 	%f21, %fd65;
	neg.f32 	%f22, %f21;
	add.s64 	%rd31, %rd27, %rd28;
	st.global.f32 	[%rd31], %f22;
	add.s64 	%rd32, %rd29, %rd28;
	ld.global.nc.f32 	%f23, [%rd32];
	cvt.f64.f32 	%fd66, %f23;
	add.s64 	%rd33, %rd30, %rd28;
	ld.global.nc.f32 	%f24, [%rd33];
	cvt.f64.f32 	%fd67, %f24;
	mul.f64 	%fd68, %fd23, %fd67;
	fma.rn.f64 	%fd69, %fd22, %fd66, %fd68;
	cvt.rn.f32.f64 	%f25, %fd69;
	neg.f32 	%f26, %f25;
	add.s64 	%rd34, %rd31, %rd28;
	st.global.f32 	[%rd34], %f26;
	add.s64 	%rd35, %rd32, %rd28;
	ld.global.nc.f32 	%f27, [%rd35];
	cvt.f64.f32 	%fd70, %f27;
	add.s64 	%rd36, %rd33, %rd28;
	ld.global.nc.f32 	%f28, [%rd36];
	cvt.f64.f32 	%fd71, %f28;
	mul.f64 	%fd72, %fd23, %fd71;
	fma.rn.f64 	%fd73, %fd22, %fd70, %fd72;
	cvt.rn.f32.f64 	%f29, %fd73;
	neg.f32 	%f30, %f29;
	add.s64 	%rd37, %rd34, %rd28;
	st.global.f32 	[%rd37], %f30;
	add.s32 	%r51, %r44, %r51;
	setp.lt.s32 	%p13, %r51, %r21;
	@%p13 bra 	$L__BB41_14;
$L__BB41_15:
	ret;

}
	// .globl	MeanSquaredLogErrorLossBuffer
.visible .entry MeanSquaredLogErrorLossBuffer(
	.param .u32 MeanSquaredLogErrorLossBuffer_param_0,
	.param .u32 MeanSquaredLogErrorLossBuffer_param_1,
	.param .u64 .ptr .align 1 MeanSquaredLogErrorLossBuffer_param_2,
	.param .u64 .ptr .align 1 MeanSquaredLogErrorLossBuffer_param_3,
	.param .u64 .ptr .align 1 MeanSquaredLogErrorLossBuffer_param_4
)
{
	.reg .pred 	%p<25>;
	.reg .b32 	%r<42>;
	.reg .b32 	%f<158>;
	.reg .b64 	%rd<17>;

	ld.param.u32 	%r9, [MeanSquaredLogErrorLossBuffer_param_0];
	ld.param.u32 	%r8, [MeanSquaredLogErrorLossBuffer_param_1];
	ld.param.u64 	%rd5, [MeanSquaredLogErrorLossBuffer_param_2];
	ld.param.u64 	%rd6, [MeanSquaredLogErrorLossBuffer_param_3];
	ld.param.u64 	%rd7, [MeanSquaredLogErrorLossBuffer_param_4];
	cvta.to.global.u64 	%rd1, %rd6;
	cvta.to.global.u64 	%rd2, %rd7;
	mov.u32 	%r10, %ctaid.x;
	mov.u32 	%r11, %ntid.x;
	mov.u32 	%r12, %tid.x;
	mad.lo.s32 	%r1, %r10, %r11, %r12;
	setp.ge.s32 	%p1, %r1, %r9;
	@%p1 bra 	$L__BB42_8;
	mul.lo.s32 	%r41, %r8, %r1;
	add.s32 	%r3, %r41, %r8;
	setp.lt.s32 	%p2, %r8, 1;
	mov.f32 	%f157, 0f00000000;
	@%p2 bra 	$L__BB42_7;
	add.s32 	%r4, %r41, 1;
	max.s32 	%r13, %r3, %r4;
	sub.s32 	%r14, %r13, %r41;
	and.b32  	%r15, %r14, 1;
	setp.eq.b32 	%p3, %r15, 1;
	not.pred 	%p4, %p3;
	mov.f32 	%f157, 0f00000000;
	@%p4 bra 	$L__BB42_4;
	mul.wide.s32 	%rd8, %r41, 4;
	add.s64 	%rd9, %rd2, %rd8;
	ld.global.nc.f32 	%f10, [%rd9];
	add.f32 	%f11, %f10, 0f3F800000;
	setp.lt.f32 	%p5, %f11, 0f00800000;
	mul.f32 	%f12, %f11, 0f4B000000;
	selp.f32 	%f13, %f12, %f11, %p5;
	selp.f32 	%f14, 0fC1B80000, 0f00000000, %p5;
	mov.b32 	%r16, %f13;
	add.s32 	%r17, %r16, -1059760811;
	and.b32  	%r18, %r17, -8388608;
	sub.s32 	%r19, %r16, %r18;
	mov.b32 	%f15, %r19;
	cvt.rn.f32.s32 	%f16, %r18;
	fma.rn.f32 	%f17, %f16, 0f34000000, %f14;
	add.f32 	%f18, %f15, 0fBF800000;
	fma.rn.f32 	%f19, %f18, 0fBE055027, 0f3E1039F6;
	fma.rn.f32 	%f20, %f19, %f18, 0fBDF8CDCC;
	fma.rn.f32 	%f21, %f20, %f18, 0f3E0F2955;
	fma.rn.f32 	%f22, %f21, %f18, 0fBE2AD8B9;
	fma.rn.f32 	%f23, %f22, %f18, 0f3E4CED0B;
	fma.rn.f32 	%f24, %f23, %f18, 0fBE7FFF22;
	fma.rn.f32 	%f25, %f24, %f18, 0f3EAAAA78;
	fma.rn.f32 	%f26, %f25, %f18, 0fBF000000;
	mul.f32 	%f27, %f18, %f26;
	fma.rn.f32 	%f28, %f27, %f18, %f18;
	fma.rn.f32 	%f29, %f17, 0f3F317218, %f28;
	setp.gt.u32 	%p6, %r16, 2139095039;
	fma.rn.f32 	%f30, %f13, 0f7F800000, 0f7F800000;
	selp.f32 	%f31, %f30, %f29, %p6;
	setp.eq.f32 	%p7, %f13, 0f00000000;
	selp.f32 	%f32, 0fFF800000, %f31, %p7;
	add.s64 	%rd10, %rd1, %rd8;
	ld.global.nc.f32 	%f33, [%rd10];
	add.f32 	%f34, %f33, 0f3F800000;
	setp.lt.f32 	%p8, %f34, 0f00800000;
	mul.f32 	%f35, %f34, 0f4B000000;
	selp.f32 	%f36, %f35, %f34, %p8;
	selp.f32 	%f37, 0fC1B80000, 0f00000000, %p8;
	mov.b32 	%r20, %f36;
	add.s32 	%r21, %r20, -1059760811;
	and.b32  	%r22, %r21, -8388608;
	sub.s32 	%r23, %r20, %r22;
	mov.b32 	%f38, %r23;
	cvt.rn.f32.s32 	%f39, %r22;
	fma.rn.f32 	%f40, %f39, 0f34000000, %f37;
	add.f32 	%f41, %f38, 0fBF800000;
	fma.rn.f32 	%f42, %f41, 0fBE055027, 0f3E1039F6;
	fma.rn.f32 	%f43, %f42, %f41, 0fBDF8CDCC;
	fma.rn.f32 	%f44, %f43, %f41, 0f3E0F2955;
	fma.rn.f32 	%f45, %f44, %f41, 0fBE2AD8B9;
	fma.rn.f32 	%f46, %f45, %f41, 0f3E4CED0B;
	fma.rn.f32 	%f47, %f46, %f41, 0fBE7FFF22;
	fma.rn.f32 	%f48, %f47, %f41, 0f3EAAAA78;
	fma.rn.f32 	%f49, %f48, %f41, 0fBF000000;
	mul.f32 	%f50, %f41, %f49;
	fma.rn.f32 	%f51, %f50, %f41, %f41;
	fma.rn.f32 	%f52, %f40, 0f3F317218, %f51;
	setp.gt.u32 	%p9, %r20, 2139095039;
	fma.rn.f32 	%f53, %f36, 0f7F800000, 0f7F800000;
	selp.f32 	%f54, %f53, %f52, %p9;
	setp.eq.f32 	%p10, %f36, 0f00000000;
	selp.f32 	%f55, 0fFF800000, %f54, %p10;
	sub.f32 	%f56, %f32, %f55;
	fma.rn.f32 	%f157, %f56, %f56, 0f00000000;
	mov.u32 	%r41, %r4;
$L__BB42_4:
	setp.ge.s32 	%p11, %r4, %r3;
	@%p11 bra 	$L__BB42_7;
	add.s64 	%rd3, %rd1, 4;
	add.s64 	%rd4, %rd2, 4;
$L__BB42_6:
	mul.wide.s32 	%rd11, %r41, 4;
	add.s64 	%rd12, %rd3, %rd11;
	add.s64 	%rd13, %rd4, %rd11;
	ld.global.nc.f32 	%f57, [%rd13+-4];
	add.f32 	%f58, %f57, 0f3F800000;
	setp.lt.f32 	%p12, %f58, 0f00800000;
	mul.f32 	%f59, %f58, 0f4B000000;
	selp.f32 	%f60, %f59, %f58, %p12;
	selp.f32 	%f61, 0fC1B80000, 0f00000000, %p12;
	mov.b32 	%r24, %f60;
	add.s32 	%r25, %r24, -1059760811;
	and.b32  	%r26, %r25, -8388608;
	sub.s32 	%r27, %r24, %r26;
	mov.b32 	%f62, %r27;
	cvt.rn.f32.s32 	%f63, %r26;
	fma.rn.f32 	%f64, %f63, 0f34000000, %f61;
	add.f32 	%f65, %f62, 0fBF800000;
	fma.rn.f32 	%f66, %f65, 0fBE055027, 0f3E1039F6;
	fma.rn.f32 	%f67, %f66, %f65, 0fBDF8CDCC;
	fma.rn.f32 	%f68, %f67, %f65, 0f3E0F2955;
	fma.rn.f32 	%f69, %f68, %f65, 0fBE2AD8B9;
	fma.rn.f32 	%f70, %f69, %f65, 0f3E4CED0B;
	fma.rn.f32 	%f71, %f70, %f65, 0fBE7FFF22;
	fma.rn.f32 	%f72, %f71, %f65, 0f3EAAAA78;
	fma.rn.f32 	%f73, %f72, %f65, 0fBF000000;
	mul.f32 	%f74, %f65, %f73;
	fma.rn.f32 	%f75, %f74, %f65, %f65;
	fma.rn.f32 	%f76, %f64, 0f3F317218, %f75;
	setp.gt.u32 	%p13, %r24, 2139095039;
	fma.rn.f32 	%f77, %f60, 0f7F800000, 0f7F800000;
	selp.f32 	%f78, %f77, %f76, %p13;
	setp.eq.f32 	%p14, %f60, 0f00000000;
	selp.f32 	%f79, 0fFF800000, %f78, %p14;
	ld.global.nc.f32 	%f80, [%rd12+-4];
	add.f32 	%f81, %f80, 0f3F800000;
	setp.lt.f32 	%p15, %f81, 0f00800000;
	mul.f32 	%f82, %f81, 0f4B000000;
	selp.f32 	%f83, %f82, %f81, %p15;
	selp.f32 	%f84, 0fC1B80000, 0f00000000, %p15;
	mov.b32 	%r28, %f83;
	add.s32 	%r29, %r28, -1059760811;
	and.b32  	%r30, %r29, -8388608;
	sub.s32 	%r31, %r28, %r30;
	mov.b32 	%f85, %r31;
	cvt.rn.f32.s32 	%f86, %r30;
	fma.rn.f32 	%f87, %f86, 0f34000000, %f84;
	add.f32 	%f88, %f85, 0fBF800000;
	fma.rn.f32 	%f89, %f88, 0fBE055027, 0f3E1039F6;
	fma.rn.f32 	%f90, %f89, %f88, 0fBDF8CDCC;
	fma.rn.f32 	%f91, %f90, %f88, 0f3E0F2955;
	fma.rn.f32 	%f92, %f91, %f88, 0fBE2AD8B9;
	fma.rn.f32 	%f93, %f92, %f88, 0f3E4CED0B;
	fma.rn.f32 	%f94, %f93, %f88, 0fBE7FFF22;
	fma.rn.f32 	%f95, %f94, %f88, 0f3EAAAA78;
	fma.rn.f32 	%f96, %f95, %f88, 0fBF000000;
	mul.f32 	%f97, %f88, %f96;
	fma.rn.f32 	%f98, %f97, %f88, %f88;
	fma.rn.f32 	%f99, %f87, 0f3F317218, %f98;
	setp.gt.u32 	%p16, %r28, 2139095039;
	fma.rn.f32 	%f100, %f83, 0f7F800000, 0f7F800000;
	selp.f32 	%f101, %f100, %f99, %p16;
	setp.eq.f32 	%p17, %f83, 0f00000000;
	selp.f32 	%f102, 0fFF800000, %f101, %p17;
	sub.f32 	%f103, %f79, %f102;
	fma.rn.f32 	%f104, %f103, %f103, %f157;
	ld.global.nc.f32 	%f105, [%rd13];
	add.f32 	%f106, %f105, 0f3F800000;
	setp.lt.f32 	%p18, %f106, 0f00800000;
	mul.f32 	%f107, %f106, 0f4B000000;
	selp.f32 	%f108, %f107, %f106, %p18;
	selp.f32 	%f109, 0fC1B80000, 0f00000000, %p18;
	mov.b32 	%r32, %f108;
	add.s32 	%r33, %r32, -1059760811;
	and.b32  	%r34, %r33, -8388608;
	sub.s32 	%r35, %r32, %r34;
	mov.b32 	%f110, %r35;
	cvt.rn.f32.s32 	%f111, %r34;
	fma.rn.f32 	%f112, %f111, 0f34000000, %f109;
	add.f32 	%f113, %f110, 0fBF800000;
	fma.rn.f32 	%f114, %f113, 0fBE055027, 0f3E1039F6;
	fma.rn.f32 	%f115, %f114, %f113, 0fBDF8CDCC;
	fma.rn.f32 	%f116, %f115, %f113, 0f3E0F2955;
	fma.rn.f32 	%f117, %f116, %f113, 0fBE2AD8B9;
	fma.rn.f32 	%f118, %f117, %f113, 0f3E4CED0B;
	fma.rn.f32 	%f119, %f118, %f113, 0fBE7FFF22;
	fma.rn.f32 	%f120, %f119, %f113, 0f3EAAAA78;
	fma.rn.f32 	%f121, %f120, %f113, 0fBF000000;
	mul.f32 	%f122, %f113, %f121;
	fma.rn.f32 	%f123, %f122, %f113, %f113;
	fma.rn.f32 	%f124, %f112, 0f3F317218, %f123;
	setp.gt.u32 	%p19, %r32, 2139095039;
	fma.rn.f32 	%f125, %f108, 0f7F800000, 0f7F800000;
	selp.f32 	%f126, %f125, %f124, %p19;
	setp.eq.f32 	%p20, %f108, 0f00000000;
	selp.f32 	%f127, 0fFF800000, %f126, %p20;
	ld.global.nc.f32 	%f128, [%rd12];
	add.f32 	%f129, %f128, 0f3F800000;
	setp.lt.f32 	%p21, %f129, 0f00800000;
	mul.f32 	%f130, %f129, 0f4B000000;
	selp.f32 	%f131, %f130, %f129, %p21;
	selp.f32 	%f132, 0fC1B80000, 0f00000000, %p21;
	mov.b32 	%r36, %f131;
	add.s32 	%r37, %r36, -1059760811;
	and.b32  	%r38, %r37, -8388608;
	sub.s32 	%r39, %r36, %r38;
	mov.b32 	%f133, %r39;
	cvt.rn.f32.s32 	%f134, %r38;
	fma.rn.f32 	%f135, %f134, 0f34000000, %f132;
	add.f32 	%f136, %f133, 0fBF800000;
	fma.rn.f32 	%f137, %f136, 0fBE055027, 0f3E1039F6;
	fma.rn.f32 	%f138, %f137, %f136, 0fBDF8CDCC;
	fma.rn.f32 	%f139, %f138, %f136, 0f3E0F2955;
	fma.rn.f32 	%f140, %f139, %f136, 0fBE2AD8B9;
	fma.rn.f32 	%f141, %f140, %f136, 0f3E4CED0B;
	fma.rn.f32 	%f142, %f141, %f136, 0fBE7FFF22;
	fma.rn.f32 	%f143, %f142, %f136, 0f3EAAAA78;
	fma.rn.f32 	%f144, %f143, %f136, 0fBF000000;
	mul.f32 	%f145, %f136, %f144;
	fma.rn.f32 	%f146, %f145, %f136, %f136;
	fma.rn.f32 	%f147, %f135, 0f3F317218, %f146;
	setp.gt.u32 	%p22, %r36, 2139095039;
	fma.rn.f32 	%f148, %f131, 0f7F800000, 0f7F800000;
	selp.f32 	%f149, %f148, %f147, %p22;
	setp.eq.f32 	%p23, %f131, 0f00000000;
	selp.f32 	%f150, 0fFF800000, %f149, %p23;
	sub.f32 	%f151, %f127, %f150;
	fma.rn.f32 	%f157, %f151, %f151, %f104;
	add.s32 	%r41, %r41, 2;
	setp.lt.s32 	%p24, %r41, %r3;
	@%p24 bra 	$L__BB42_6;
$L__BB42_7:
	cvt.rn.f32.s32 	%f152, %r8;
	div.rn.f32 	%f153, %f157, %f152;
	cvta.to.global.u64 	%rd14, %rd5;
	mul.wide.s32 	%rd15, %r1, 4;
	add.s64 	%rd16, %rd14, %rd15;
	st.global.f32 	[%rd16], %f153;
$L__BB42_8:
	ret;

}
	// .globl	MseOfLogLossBuffer
.visible .entry MseOfLogLossBuffer(
	.param .u32 MseOfLogLossBuffer_param_0,
	.param .u32 MseOfLogLossBuffer_param_1,
	.param .u64 .ptr .align 1 MseOfLogLossBuffer_param_2,
	.param .u64 .ptr .align 1 MseOfLogLossBuffer_param_3,
	.param .u64 .ptr .align 1 MseOfLogLossBuffer_param_4,
	.param .f32 MseOfLogLossBuffer_param_5
)
{
	.reg .pred 	%p<25>;
	.reg .b32 	%r<42>;
	.reg .b32 	%f<156>;
	.reg .b64 	%rd<17>;

	ld.param.u32 	%r9, [MseOfLogLossBuffer_param_0];
	ld.param.u32 	%r8, [MseOfLogLossBuffer_param_1];
	ld.param.u64 	%rd5, [MseOfLogLossBuffer_param_2];
	ld.param.u64 	%rd6, [MseOfLogLossBuffer_param_3];
	ld.param.u64 	%rd7, [MseOfLogLossBuffer_param_4];
	ld.param.f32 	%f7, [MseOfLogLossBuffer_param_5];
	cvta.to.global.u64 	%rd1, %rd6;
	cvta.to.global.u64 	%rd2, %rd7;
	mov.u32 	%r10, %ctaid.x;
	mov.u32 	%r11, %ntid.x;
	mov.u32 	%r12, %tid.x;
	mad.lo.s32 	%r1, %r10, %r11, %r12;
	setp.ge.s32 	%p1, %r1, %r9;
	@%p1 bra 	$L__BB43_8;
	mul.lo.s32 	%r41, %r8, %r1;
	add.s32 	%r3, %r41, %r8;
	setp.lt.s32 	%p2, %r8, 1;
	mov.f32 	%f155, 0f00000000;
	@%p2 bra 	$L__BB43_7;
	add.s32 	%r4, %r41, 1;
	max.s32 	%r13, %r3, %r4;
	sub.s32 	%r14, %r13, %r41;
	and.b32  	%r15, %r14, 1;
	setp.eq.b32 	%p3, %r15, 1;
	not.pred 	%p4, %p3;
	mov.f32 	%f155, 0f00000000;
	@%p4 bra 	$L__BB43_4;
	mul.wide.s32 	%rd8, %r41, 4;
	add.s64 	%rd9, %rd2, %rd8;
	ld.global.nc.f32 	%f11, [%rd9];
	max.f32 	%f12, %f7, %f11;
	setp.lt.f32 	%p5, %f12, 0f00800000;
	mul.f32 	%f13, %f12, 0f4B000000;
	selp.f32 	%f14, %f13, %f12, %p5;
	selp.f32 	%f15, 0fC1B80000, 0f00000000, %p5;
	mov.b32 	%r16, %f14;
	add.s32 	%r17, %r16, -1059760811;
	and.b32  	%r18, %r17, -8388608;
	sub.s32 	%r19, %r16, %r18;
	mov.b32 	%f16, %r19;
	cvt.rn.f32.s32 	%f17, %r18;
	fma.rn.f32 	%f18, %f17, 0f34000000, %f15;
	add.f32 	%f19, %f16, 0fBF800000;
	fma.rn.f32 	%f20, %f19, 0fBE055027, 0f3E1039F6;
	fma.rn.f32 	%f21, %f20, %f19, 0fBDF8CDCC;
	fma.rn.f32 	%f22, %f21, %f19, 0f3E0F2955;
	fma.rn.f32 	%f23, %f22, %f19, 0fBE2AD8B9;
	fma.rn.f32 	%f24, %f23, %f19, 0f3E4CED0B;
	fma.rn.f32 	%f25, %f24, %f19, 0fBE7FFF22;
	fma.rn.f32 	%f26, %f25, %f19, 0f3EAAAA78;
	fma.rn.f32 	%f27, %f26, %f19, 0fBF000000;
	mul.f32 	%f28, %f19, %f27;
	fma.rn.f32 	%f29, %f28, %f19, %f19;
	fma.rn.f32 	%f30, %f18, 0f3F317218, %f29;
	setp.gt.u32 	%p6, %r16, 2139095039;
	fma.rn.f32 	%f31, %f14, 0f7F800000, 0f7F800000;
	selp.f32 	%f32, %f31, %f30, %p6;
	setp.eq.f32 	%p7, %f14, 0f00000000;
	selp.f32 	%f33, 0fFF800000, %f32, %p7;
	add.s64 	%rd10, %rd1, %rd8;
	ld.global.nc.f32 	%f34, [%rd10];
	setp.lt.f32 	%p8, %f34, 0f00800000;
	mul.f32 	%f35, %f34, 0f4B000000;
	selp.f32 	%f36, %f35, %f34, %p8;
	selp.f32 	%f37, 0fC1B80000, 0f00000000, %p8;
	mov.b32 	%r20, %f36;
	add.s32 	%r21, %r20, -1059760811;
	and.b32  	%r22, %r21, -8388608;
	sub.s32 	%r23, %r20, %r22;
	mov.b32 	%f38, %r23;
	cvt.rn.f32.s32 	%f39, %r22;
	fma.rn.f32 	%f40, %f39, 0f34000000, %f37;
	add.f32 	%f41, %f38, 0fBF800000;
	fma.rn.f32 	%f42, %f41, 0fBE055027, 0f3E1039F6;
	fma.rn.f32 	%f43, %f42, %f41, 0fBDF8CDCC;
	fma.rn.f32 	%f44, %f43, %f41, 0f3E0F2955;
	fma.rn.f32 	%f45, %f44, %f41, 0fBE2AD8B9;
	fma.rn.f32 	%f46, %f45, %f41, 0f3E4CED0B;
	fma.rn.f32 	%f47, %f46, %f41, 0fBE7FFF22;
	fma.rn.f32 	%f48, %f47, %f41, 0f3EAAAA78;
	fma.rn.f32 	%f49, %f48, %f41, 0fBF000000;
	mul.f32 	%f50, %f41, %f49;
	fma.rn.f32 	%f51, %f50, %f41, %f41;
	fma.rn.f32 	%f52, %f40, 0f3F317218, %f51;
	setp.gt.u32 	%p9, %r20, 2139095039;
	fma.rn.f32 	%f53, %f36, 0f7F800000, 0f7F800000;
	selp.f32 	%f54, %f53, %f52, %p9;
	setp.eq.f32 	%p10, %f36, 0f00000000;
	selp.f32 	%f55, 0fFF800000, %f54, %p10;
	sub.f32 	%f56, %f33, %f55;
	fma.rn.f32 	%f155, %f56, %f56, 0f00000000;
	mov.u32 	%r41, %r4;
$L__BB43_4:
	setp.ge.s32 	%p11, %r4, %r3;
	@%p11 bra 	$L__BB43_7;
	add.s64 	%rd3, %rd1, 4;
	add.s64 	%rd4, %rd2, 4;
$L__BB43_6:
	mul.wide.s32 	%rd11, %r41, 4;
	add.s64 	%rd12, %rd3, %rd11;
	add.s64 	%rd13, %rd4, %rd11;
	ld.global.nc.f32 	%f57, [%rd13+-4];
	max.f32 	%f58, %f7, %f57;
	setp.lt.f32 	%p12, %f58, 0f00800000;
	mul.f32 	%f59, %f58, 0f4B000000;
	selp.f32 	%f60, %f59, %f58, %p12;
	selp.f32 	%f61, 0fC1B80000, 0f00000000, %p12;
	mov.b32 	%r24, %f60;
	add.s32 	%r25, %r24, -1059760811;
	and.b32  	%r26, %r25, -8388608;
	sub.s32 	%r27, %r24, %r26;
	mov.b32 	%f62, %r27;
	cvt.rn.f32.s32 	%f63, %r26;
	fma.rn.f32 	%f64, %f63, 0f34000000, %f61;
	add.f32 	%f65, %f62, 0fBF800000;
	fma.rn.f32 	%f66, %f65, 0fBE055027, 0f3E1039F6;
	fma.rn.f32 	%f67, %f66, %f65, 0fBDF8CDCC;
	fma.rn.f32 	%f68, %f67, %f65, 0f3E0F2955;
	fma.rn.f32 	%f69, %f68, %f65, 0fBE2AD8B9;
	fma.rn.f32 	%f70, %f69, %f65, 0f3E4CED0B;
	fma.rn.f32 	%f71, %f70, %f65, 0fBE7FFF22;
	fma.rn.f32 	%f72, %f71, %f65, 0f3EAAAA78;
	fma.rn.f32 	%f73, %f72, %f65, 0fBF000000;
	mul.f32 	%f74, %f65, %f73;
	fma.rn.f32 	%f75, %f74, %f65, %f65;
	fma.rn.f32 	%f76, %f64, 0f3F317218, %f75;
	setp.gt.u32 	%p13, %r24, 2139095039;
	fma.rn.f32 	%f77, %f60, 0f7F800000, 0f7F800000;
	selp.f32 	%f78, %f77, %f76, %p13;
	setp.eq.f32 	%p14, %f60, 0f00000000;
	selp.f32 	%f79, 0fFF800000, %f78, %p14;
	ld.global.nc.f32 	%f80, [%rd12+-4];
	setp.lt.f32 	%p15, %f80, 0f00800000;
	mul.f32 	%f81, %f80, 0f4B000000;
	selp.f32 	%f82, %f81, %f80, %p15;
	selp.f32 	%f83, 0fC1B80000, 0f00000000, %p15;
	mov.b32 	%r28, %f82;
	add.s32 	%r29, %r28, -1059760811;
	and.b32  	%r30, %r29, -8388608;
	sub.s32 	%r31, %r28, %r30;
	mov.b32 	%f84, %r31;
	cvt.rn.f32.s32 	%f85, %r30;
	fma.rn.f32 	%f86, %f85, 0f34000000, %f83;
	add.f32 	%f87, %f84, 0fBF800000;
	fma.rn.f32 	%f88, %f87, 0fBE055027, 0f3E1039F6;
	fma.rn.f32 	%f89, %f88, %f87, 0fBDF8CDCC;
	fma.rn.f32 	%f90, %f89, %f87, 0f3E0F2955;
	fma.rn.f32 	%f91, %f90, %f87, 0fBE2AD8B9;
	fma.rn.f32 	%f92, %f91, %f87, 0f3E4CED0B;
	fma.rn.f32 	%f93, %f92, %f87, 0fBE7FFF22;
	fma.rn.f32 	%f94, %f93, %f87, 0f3EAAAA78;
	fma.rn.f32 	%f95, %f94, %f87, 0fBF000000;
	mul.f32 	%f96, %f87, %f95;
	fma.rn.f32 	%f97, %f96, %f87, %f87;
	fma.rn.f32 	%f98, %f86, 0f3F317218, %f97;
	setp.gt.u32 	%p16, %r28, 2139095039;
	fma.rn.f32 	%f99, %f82, 0f7F800000, 0f7F800000;
	selp.f32 	%f100, %f99, %f98, %p16;
	setp.eq.f32 	%p17, %f82, 0f00000000;
	selp.f32 	%f101, 0fFF800000, %f100, %p17;
	sub.f32 	%f102, %f79, %f101;
	fma.rn.f32 	%f103, %f102, %f102, %f155;
	ld.global.nc.f32 	%f104, [%rd13];
	max.f32 	%f105, %f7, %f104;
	setp.lt.f32 	%p18, %f105, 0f00800000;
	mul.f32 	%f106, %f105, 0f4B000000;
	selp.f32 	%f107, %f106, %f105, %p18;
	selp.f32 	%f108, 0fC1B80000, 0f00000000, %p18;
	mov.b32 	%r32, %f107;
	add.s32 	%r33, %r32, -1059760811;
	and.b32  	%r34, %r33, -8388608;
	sub.s32 	%r35, %r32, %r34;
	mov.b32 	%f109, %r35;
	cvt.rn.f32.s32 	%f110, %r34;
	fma.rn.f32 	%f111, %f110, 0f34000000, %f108;
	add.f32 	%f112, %f109, 0fBF800000;
	fma.rn.f32 	%f113, %f112, 0fBE055027, 0f3E1039F6;
	fma.rn.f32 	%f114, %f113, %f112, 0fBDF8CDCC;
	fma.rn.f32 	%f115, %f114, %f112, 0f3E0F2955;
	fma.rn.f32 	%f116, %f115, %f112, 0fBE2AD8B9;
	fma.rn.f32 	%f117, %f116, %f112, 0f3E4CED0B;
	fma.rn.f32 	%f118, %f117, %f112, 0fBE7FFF22;
	fma.rn.f32 	%f119, %f118, %f112, 0f3EAAAA78;
	fma.rn.f32 	%f120, %f119, %f112, 0fBF000000;
	mul.f32 	%f121, %f112, %f120;
	fma.rn.f32 	%f122, %f121, %f112, %f112;
	fma.rn.f32 	%f123, %f111, 0f3F317218, %f122;
	setp.gt.u32 	%p19, %r32, 2139095039;
	fma.rn.f32 	%f124, %f107, 0f7F800000, 0f7F800000;
	selp.f32 	%f125, %f124, %f123, %p19;
	setp.eq.f32 	%p20, %f107, 0f00000000;
	selp.f32 	%f126, 0fFF800000, %f125, %p20;
	ld.global.nc.f32 	%f127, [%rd12];
	setp.lt.f32 	%p21, %f127, 0f00800000;
	mul.f32 	%f128, %f127, 0f4B000000;
	selp.f32 	%f129, %f128, %f127, %p21;
	selp.f32 	%f130, 0fC1B80000, 0f00000000, %p21;
	mov.b32 	%r36, %f129;
	add.s32 	%r37, %r36, -1059760811;
	and.b32  	%r38, %r37, -8388608;
	sub.s32 	%r39, %r36, %r38;
	mov.b32 	%f131, %r39;
	cvt.rn.f32.s32 	%f132, %r38;
	fma.rn.f32 	%f133, %f132, 0f34000000, %f130;
	add.f32 	%f134, %f131, 0fBF800000;
	fma.rn.f32 	%f135, %f134, 0fBE055027, 0f3E1039F6;
	fma.rn.f32 	%f136, %f135, %f134, 0fBDF8CDCC;
	fma.rn.f32 	%f137, %f136, %f134, 0f3E0F2955;
	fma.rn.f32 	%f138, %f137, %f134, 0fBE2AD8B9;
	fma.rn.f32 	%f139, %f138, %f134, 0f3E4CED0B;
	fma.rn.f32 	%f140, %f139, %f134, 0fBE7FFF22;
	fma.rn.f32 	%f141, %f140, %f134, 0f3EAAAA78;
	fma.rn.f32 	%f142, %f141, %f134, 0fBF000000;
	mul.f32 	%f143, %f134, %f142;
	fma.rn.f32 	%f144, %f143, %f134, %f134;
	fma.rn.f32 	%f145, %f133, 0f3F317218, %f144;
	setp.gt.u32 	%p22, %r36, 2139095039;
	fma.rn.f32 	%f146, %f129, 0f7F800000, 0f7F800000;
	selp.f32 	%f147, %f146, %f145, %p22;
	setp.eq.f32 	%p23, %f129, 0f00000000;
	selp.f32 	%f148, 0fFF800000, %f147, %p23;
	sub.f32 	%f149, %f126, %f148;
	fma.rn.f32 	%f155, %f149, %f149, %f103;
	add.s32 	%r41, %r41, 2;
	setp.lt.s32 	%p24, %r41, %r3;
	@%p24 bra 	$L__BB43_6;
$L__BB43_7:
	cvt.rn.f32.s32 	%f150, %r8;
	div.rn.f32 	%f151, %f155, %f150;
	cvta.to.global.u64 	%rd14, %rd5;
	mul.wide.s32 	%rd15, %r1, 4;
	add.s64 	%rd16, %rd14, %rd15;
	st.global.f32 	[%rd16], %f151;
$L__BB43_8:
	ret;

}
	// .globl	MseOfLogGradient
.visible .entry MseOfLogGradient(
	.param .u32 MseOfLogGradient_param_0,
	.param .u32 MseOfLogGradient_param_1,
	.param .u64 .ptr .align 1 MseOfLogGradient_param_2,
	.param .u64 .ptr .align 1 MseOfLogGradient_param_3,
	.param .u64 .ptr .align 1 MseOfLogGradient_param_4,
	.param .f32 MseOfLogGradient_param_5
)
{
	.reg .pred 	%p<25>;
	.reg .b32 	%r<42>;
	.reg .b32 	%f<150>;
	.reg .b64 	%rd<18>;

	ld.param.u32 	%r9, [MseOfLogGradient_param_0];
	ld.param.u32 	%r8, [MseOfLogGradient_param_1];
	ld.param.u64 	%rd7, [MseOfLogGradient_param_2];
	ld.param.u64 	%rd8, [MseOfLogGradient_param_3];
	ld.param.u64 	%rd9, [MseOfLogGradient_param_4];
	ld.param.f32 	%f2, [MseOfLogGradient_param_5];
	cvta.to.global.u64 	%rd1, %rd7;
	cvta.to.global.u64 	%rd2, %rd8;
	cvta.to.global.u64 	%rd3, %rd9;
	mov.u32 	%r10, %ctaid.x;
	mov.u32 	%r11, %ntid.x;
	mov.u32 	%r12, %tid.x;
	mad.lo.s32 	%r1, %r10, %r11, %r12;
	setp.ge.s32 	%p1, %r1, %r9;
	@%p1 bra 	$L__BB44_7;
	mul.lo.s32 	%r41, %r8, %r1;
	add.s32 	%r3, %r41, %r8;
	setp.lt.s32 	%p2, %r8, 1;
	@%p2 bra 	$L__BB44_7;
	cvt.rn.f32.u32 	%f1, %r8;
	add.s32 	%r4, %r41, 1;
	max.s32 	%r13, %r3, %r4;
	sub.s32 	%r14, %r13, %r41;
	and.b32  	%r15, %r14, 1;
	setp.eq.b32 	%p3, %r15, 1;
	not.pred 	%p4, %p3;
	@%p4 bra 	$L__BB44_4;
	mul.wide.s32 	%rd10, %r41, 4;
	add.s64 	%rd11, %rd3, %rd10;
	ld.global.nc.f32 	%f3, [%rd11];
	max.f32 	%f4, %f2, %f3;
	setp.lt.f32 	%p5, %f4, 0f00800000;
	mul.f32 	%f5, %f4, 0f4B000000;
	selp.f32 	%f6, %f5, %f4, %p5;
	selp.f32 	%f7, 0fC1B80000, 0f00000000, %p5;
	mov.b32 	%r16, %f6;
	add.s32 	%r17, %r16, -1059760811;
	and.b32  	%r18, %r17, -8388608;
	sub.s32 	%r19, %r16, %r18;
	mov.b32 	%f8, %r19;
	cvt.rn.f32.s32 	%f9, %r18;
	fma.rn.f32 	%f10, %f9, 0f34000000, %f7;
	add.f32 	%f11, %f8, 0fBF800000;
	fma.rn.f32 	%f12, %f11, 0fBE055027, 0f3E1039F6;
	fma.rn.f32 	%f13, %f12, %f11, 0fBDF8CDCC;
	fma.rn.f32 	%f14, %f13, %f11, 0f3E0F2955;
	fma.rn.f32 	%f15, %f14, %f11, 0fBE2AD8B9;
	fma.rn.f32 	%f16, %f15, %f11, 0f3E4CED0B;
	fma.rn.f32 	%f17, %f16, %f11, 0fBE7FFF22;
	fma.rn.f32 	%f18, %f17, %f11, 0f3EAAAA78;
	fma.rn.f32 	%f19, %f18, %f11, 0fBF000000;
	mul.f32 	%f20, %f11, %f19;
	fma.rn.f32 	%f21, %f20, %f11, %f11;
	fma.rn.f32 	%f22, %f10, 0f3F317218, %f21;
	setp.gt.u32 	%p6, %r16, 2139095039;
	fma.rn.f32 	%f23, %f6, 0f7F800000, 0f7F800000;
	selp.f32 	%f24, %f23, %f22, %p6;
	setp.eq.f32 	%p7, %f6, 0f00000000;
	selp.f32 	%f25, 0fFF800000, %f24, %p7;
	add.s64 	%rd12, %rd2, %rd10;
	ld.global.nc.f32 	%f26, [%rd12];
	setp.lt.f32 	%p8, %f26, 0f00800000;
	mul.f32 	%f27, %f26, 0f4B000000;
	selp.f32 	%f28, %f27, %f26, %p8;
	selp.f32 	%f29, 0fC1B80000, 0f00000000, %p8;
	mov.b32 	%r20, %f28;
	add.s32 	%r21, %r20, -1059760811;
	and.b32  	%r22, %r21, -8388608;
	sub.s32 	%r23, %r20, %r22;
	mov.b32 	%f30, %r23;
	cvt.rn.f32.s32 	%f31, %r22;
	fma.rn.f32 	%f32, %f31, 0f34000000, %f29;
	add.f32 	%f33, %f30, 0fBF800000;
	fma.rn.f32 	%f34, %f33, 0fBE055027, 0f3E1039F6;
	fma.rn.f32 	%f35, %f34, %f33, 0fBDF8CDCC;
	fma.rn.f32 	%f36, %f35, %f33, 0f3E0F2955;
	fma.rn.f32 	%f37, %f36, %f33, 0fBE2AD8B9;
	fma.rn.f32 	%f38, %f37, %f33, 0f3E4CED0B;
	fma.rn.f32 	%f39, %f38, %f33, 0fBE7FFF22;
	fma.rn.f32 	%f40, %f39, %f33, 0f3EAAAA78;
	fma.rn.f32 	%f41, %f40, %f33, 0fBF000000;
	mul.f32 	%f42, %f33, %f41;
	fma.rn.f32 	%f43, %f42, %f33, %f33;
	fma.rn.f32 	%f44, %f32, 0f3F317218, %f43;
	setp.gt.u32 	%p9, %r20, 2139095039;
	fma.rn.f32 	%f45, %f28, 0f7F800000, 0f7F800000;
	selp.f32 	%f46, %f45, %f44, %p9;
	setp.eq.f32 	%p10, %f28, 0f00000000;
	selp.f32 	%f47, 0fFF800000, %f46, %p10;
	sub.f32 	%f48, %f25, %f47;
	add.f32 	%f49, %f48, %f48;
	mul.f32 	%f50, %f4, %f1;
	div.rn.f32 	%f51, %f49, %f50;
	add.s64 	%rd13, %rd1, %rd10;
	st.global.f32 	[%rd13], %f51;
	mov.u32 	%r41, %r4;
$L__BB44_4:
	setp.ge.s32 	%p11, %r4, %r3;
	@%p11 bra 	$L__BB44_7;
	add.s64 	%rd4, %rd1, 4;
	add.s64 	%rd5, %rd2, 4;
	add.s64 	%rd6, %rd3, 4;
$L__BB44_6:
	mul.wide.s32 	%rd14, %r41, 4;
	add.s64 	%rd15, %rd4, %rd14;
	add.s64 	%rd16, %rd5, %rd14;
	add.s64 	%rd17, %rd6, %rd14;
	ld.global.nc.f32 	%f52, [%rd17+-4];
	max.f32 	%f53, %f2, %f52;
	setp.lt.f32 	%p12, %f53, 0f00800000;
	mul.f32 	%f54, %f53, 0f4B000000;
	selp.f32 	%f55, %f54, %f53, %p12;
	selp.f32 	%f56, 0fC1B80000, 0f00000000, %p12;
	mov.b32 	%r24, %f55;
	add.s32 	%r25, %r24, -1059760811;
	and.b32  	%r26, %r25, -8388608;
	sub.s32 	%r27, %r24, %r26;
	mov.b32 	%f57, %r27;
	cvt.rn.f32.s32 	%f58, %r26;
	fma.rn.f32 	%f59, %f58, 0f34000000, %f56;
	add.f32 	%f60, %f57, 0fBF800000;
	fma.rn.f32 	%f61, %f60, 0fBE055027, 0f3E1039F6;
	fma.rn.f32 	%f62, %f61, %f60, 0fBDF8CDCC;
	fma.rn.f32 	%f63, %f62, %f60, 0f3E0F2955;
	fma.rn.f32 	%f64, %f63, %f60, 0fBE2AD8B9;
	fma.rn.f32 	%f65, %f64, %f60, 0f3E4CED0B;
	fma.rn.f32 	%f66, %f65, %f60, 0fBE7FFF22;
	fma.rn.f32 	%f67, %f66, %f60, 0f3EAAAA78;
	fma.rn.f32 	%f68, %f67, %f60, 0fBF000000;
	mul.f32 	%f69, %f60, %f68;
	fma.rn.f32 	%f70, %f69, %f60, %f60;
	fma.rn.f32 	%f71, %f59, 0f3F317218, %f70;
	setp.gt.u32 	%p13, %r24, 2139095039;
	fma.rn.f32 	%f72, %f55, 0f7F800000, 0f7F800000;
	selp.f32 	%f73, %f72, %f71, %p13;
	setp.eq.f32 	%p14, %f55, 0f00000000;
	selp.f32 	%f74, 0fFF800000, %f73, %p14;
	ld.global.nc.f32 	%f75, [%rd16+-4];
	setp.lt.f32 	%p15, %f75, 0f00800000;
	mul.f32 	%f76, %f75, 0f4B000000;
	selp.f32 	%f77, %f76, %f75, %p15;
	selp.f32 	%f78, 0fC1B80000, 0f00000000, %p15;
	mov.b32 	%r28, %f77;
	add.s32 	%r29, %r28, -1059760811;
	and.b32  	%r30, %r29, -8388608;
	sub.s32 	%r31, %r28, %r30;
	mov.b32 	%f79, %r31;
	cvt.rn.f32.s32 	%f80, %r30;
	fma.rn.f32 	%f81, %f80, 0f34000000, %f78;
	add.f32 	%f82, %f79, 0fBF800000;
	fma.rn.f32 	%f83, %f82, 0fBE055027, 0f3E1039F6;
	fma.rn.f32 	%f84, %f83, %f82, 0fBDF8CDCC;
	fma.rn.f32 	%f85, %f84, %f82, 0f3E0F2955;
	fma.rn.f32 	%f86, %f85, %f82, 0fBE2AD8B9;
	fma.rn.f32 	%f87, %f86, %f82, 0f3E4CED0B;
	fma.rn.f32 	%f88, %f87, %f82, 0fBE7FFF22;
	fma.rn.f32 	%f89, %f88, %f82, 0f3EAAAA78;
	fma.rn.f32 	%f90, %f89, %f82, 0fBF000000;
	mul.f32 	%f91, %f82, %f90;
	fma.rn.f32 	%f92, %f91, %f82, %f82;
	fma.rn.f32 	%f93, %f81, 0f3F317218, %f92;
	setp.gt.u32 	%p16, %r28, 2139095039;
	fma.rn.f32 	%f94, %f77, 0f7F800000, 0f7F800000;
	selp.f32 	%f95, %f94, %f93, %p16;
	setp.eq.f32 	%p17, %f77, 0f00000000;
	selp.f32 	%f96, 0fFF800000, %f95, %p17;
	sub.f32 	%f97, %f74, %f96;
	add.f32 	%f98, %f97, %f97;
	mul.f32 	%f99, %f53, %f1;
	div.rn.f32 	%f100, %f98, %f99;
	st.global.f32 	[%rd15+-4], %f100;
	ld.global.nc.f32 	%f101, [%rd17];
	max.f32 	%f102, %f2, %f101;
	setp.lt.f32 	%p18, %f102, 0f00800000;
	mul.f32 	%f103, %f102, 0f4B000000;
	selp.f32 	%f104, %f103, %f102, %p18;
	selp.f32 	%f105, 0fC1B80000, 0f00000000, %p18;
	mov.b32 	%r32, %f104;
	add.s32 	%r33, %r32, -1059760811;
	and.b32  	%r34, %r33, -8388608;
	sub.s32 	%r35, %r32, %r34;
	mov.b32 	%f106, %r35;
	cvt.rn.f32.s32 	%f107, %r34;
	fma.rn.f32 	%f108, %f107, 0f34000000, %f105;
	add.f32 	%f109, %f106, 0fBF800000;
	fma.rn.f32 	%f110, %f109, 0fBE055027, 0f3E1039F6;
	fma.rn.f32 	%f111, %f110, %f109, 0fBDF8CDCC;
	fma.rn.f32 	%f112, %f111, %f109, 0f3E0F2955;
	fma.rn.f32 	%f113, %f112, %f109, 0fBE2AD8B9;
	fma.rn.f32 	%f114, %f113, %f109, 0f3E4CED0B;
	fma.rn.f32 	%f115, %f114, %f109, 0fBE7FFF22;
	fma.rn.f32 	%f116, %f115, %f109, 0f3EAAAA78;
	fma.rn.f32 	%f117, %f116, %f109, 0fBF000000;
	mul.f32 	%f118, %f109, %f117;
	fma.rn.f32 	%f119, %f118, %f109, %f109;
	fma.rn.f32 	%f120, %f108, 0f3F317218, %f119;
	setp.gt.u32 	%p19, %r32, 2139095039;
	fma.rn.f32 	%f121, %f104, 0f7F800000, 0f7F800000;
	selp.f32 	%f122, %f121, %f120, %p19;
	setp.eq.f32 	%p20, %f104, 0f00000000;
	selp.f32 	%f123, 0fFF800000, %f122, %p20;
	ld.global.nc.f32 	%f124, [%rd16];
	setp.lt.f32 	%p21, %f124, 0f00800000;
	mul.f32 	%f125, %f124, 0f4B000000;
	selp.f32 	%f126, %f125, %f124, %p21;
	selp.f32 	%f127, 0fC1B80000, 0f00000000, %p21;
	mov.b32 	%r36, %f126;
	add.s32 	%r37, %r36, -1059760811;
	and.b32  	%r38, %r37, -8388608;
	sub.s32 	%r39, %r36, %r38;
	mov.b32 	%f128, %r39;
	cvt.rn.f32.s32 	%f129, %r38;
	fma.rn.f32 	%f130, %f129, 0f34000000, %f127;
	add.f32 	%f131, %f128, 0fBF800000;
	fma.rn.f32 	%f132, %f131, 0fBE055027, 0f3E1039F6;
	fma.rn.f32 	%f133, %f132, %f131, 0fBDF8CDCC;
	fma.rn.f32 	%f134, %f133, %f131, 0f3E0F2955;
	fma.rn.f32 	%f135, %f134, %f131, 0fBE2AD8B9;
	fma.rn.f32 	%f136, %f135, %f131, 0f3E4CED0B;
	fma.rn.f32 	%f137, %f136, %f131, 0fBE7FFF22;
	fma.rn.f32 	%f138, %f137, %f131, 0f3EAAAA78;
	fma.rn.f32 	%f139, %f138, %f131, 0fBF000000;
	mul.f32 	%f140, %f131, %f139;
	fma.rn.f32 	%f141, %f140, %f131, %f131;
	fma.rn.f32 	%f142, %f130, 0f3F317218, %f141;
	setp.gt.u32 	%p22, %r36, 2139095039;
	fma.rn.f32 	%f143, %f126, 0f7F800000, 0f7F800000;
	selp.f32 	%f144, %f143, %f142, %p22;
	setp.eq.f32 	%p23, %f126, 0f00000000;
	selp.f32 	%f145, 0fFF800000, %f144, %p23;
	sub.f32 	%f146, %f123, %f145;
	add.f32 	%f147, %f146, %f146;
	mul.f32 	%f148, %f102, %f1;
	div.rn.f32 	%f149, %f147, %f148;
	st.global.f32 	[%rd15], %f149;
	add.s32 	%r41, %r41, 2;
	setp.lt.s32 	%p24, %r41, %r3;
	@%p24 bra 	$L__BB44_6;
$L__BB44_7:
	ret;

}
	// .globl	MaeLossBuffer
.visible .entry MaeLossBuffer(
	.param .u32 MaeLossBuffer_param_0,
	.param .u32 MaeLossBuffer_param_1,
	.param .u64 .ptr .align 1 MaeLossBuffer_param_2,
	.param .u64 .ptr .align 1 MaeLossBuffer_param_3,
	.param .u64 .ptr .align 1 MaeLossBuffer_param_4
)
{
	.reg .pred 	%p<11>;
	.reg .b32 	%r<39>;
	.reg .b32 	%f<172>;
	.reg .b64 	%rd<23>;

	ld.param.u32 	%r23, [MaeLossBuffer_param_0];
	ld.param.u32 	%r22, [MaeLossBuffer_param_1];
	ld.param.u64 	%rd5, [MaeLossBuffer_param_2];
	ld.param.u64 	%rd6, [MaeLossBuffer_param_3];
	ld.param.u64 	%rd7, [MaeLossBuffer_param_4];
	cvta.to.global.u64 	%rd1, %rd7;
	cvta.to.global.u64 	%rd2, %rd6;
	mov.u32 	%r24, %ctaid.x;
	mov.u32 	%r25, %ntid.x;
	mov.u32 	%r26, %tid.x;
	mad.lo.s32 	%r1, %r24, %r25, %r26;
	setp.ge.s32 	%p1, %r1, %r23;
	@%p1 bra 	$L__BB45_15;
	mul.lo.s32 	%r34, %r22, %r1;
	setp.lt.s32 	%p2, %r22, 1;
	mov.f32 	%f171, 0f00000000;
	@%p2 bra 	$L__BB45_14;
	add.s32 	%r27, %r34, 1;
	add.s32 	%r28, %r34, %r22;
	max.s32 	%r29, %r28, %r27;
	sub.s32 	%r3, %r29, %r34;
	and.b32  	%r4, %r3, 15;
	sub.s32 	%r30, %r34, %r29;
	setp.gt.u32 	%p3, %r30, -16;
	mov.f32 	%f171, 0f00000000;
	@%p3 bra 	$L__BB45_5;
	and.b32  	%r31, %r3, -16;
	neg.s32 	%r32, %r31;
	add.s64 	%rd3, %rd2, 32;
	add.s64 	%rd4, %rd1, 32;
	mov.f32 	%f171, 0f00000000;
$L__BB45_4:
	.pragma "nounroll";
	mul.wide.s32 	%rd8, %r34, 4;
	add.s64 	%rd9, %rd3, %rd8;
	add.s64 	%rd10, %rd4, %rd8;
	ld.global.nc.f32 	%f18, [%rd9+-32];
	ld.global.nc.f32 	%f19, [%rd10+-32];
	sub.f32 	%f20, %f18, %f19;
	abs.f32 	%f21, %f20;
	add.f32 	%f22, %f171, %f21;
	ld.global.nc.f32 	%f23, [%rd9+-28];
	ld.global.nc.f32 	%f24, [%rd10+-28];
	sub.f32 	%f25, %f23, %f24;
	abs.f32 	%f26, %f25;
	add.f32 	%f27, %f22, %f26;
	ld.global.nc.f32 	%f28, [%rd9+-24];
	ld.global.nc.f32 	%f29, [%rd10+-24];
	sub.f32 	%f30, %f28, %f29;
	abs.f32 	%f31, %f30;
	add.f32 	%f32, %f27, %f31;
	ld.global.nc.f32 	%f33, [%rd9+-20];
	ld.global.nc.f32 	%f34, [%rd10+-20];
	sub.f32 	%f35, %f33, %f34;
	abs.f32 	%f36, %f35;
	add.f32 	%f37, %f32, %f36;
	ld.global.nc.f32 	%f38, [%rd9+-16];
	ld.global.nc.f32 	%f39, [%rd10+-16];
	sub.f32 	%f40, %f38, %f39;
	abs.f32 	%f41, %f40;
	add.f32 	%f42, %f37, %f41;
	ld.global.nc.f32 	%f43, [%rd9+-12];
	ld.global.nc.f32 	%f44, [%rd10+-12];
	sub.f32 	%f45, %f43, %f44;
	abs.f32 	%f46, %f45;
	add.f32 	%f47, %f42, %f46;
	ld.global.nc.f32 	%f48, [%rd9+-8];
	ld.global.nc.f32 	%f49, [%rd10+-8];
	sub.f32 	%f50, %f48, %f49;
	abs.f32 	%f51, %f50;
	add.f32 	%f52, %f47, %f51;
	ld.global.nc.f32 	%f53, [%rd9+-4];
	ld.global.nc.f32 	%f54, [%rd10+-4];
	sub.f32 	%f55, %f53, %f54;
	abs.f32 	%f56, %f55;
	add.f32 	%f57, %f52, %f56;
	ld.global.nc.f32 	%f58, [%rd9];
	ld.global.nc.f32 	%f59, [%rd10];
	sub.f32 	%f60, %f58, %f59;
	abs.f32 	%f61, %f60;
	add.f32 	%f62, %f57, %f61;
	ld.global.nc.f32 	%f63, [%rd9+4];
	ld.global.nc.f32 	%f64, [%rd10+4];
	sub.f32 	%f65, %f63, %f64;
	abs.f32 	%f66, %f65;
	add.f32 	%f67, %f62, %f66;
	ld.global.nc.f32 	%f68, [%rd9+8];
	ld.global.nc.f32 	%f69, [%rd10+8];
	sub.f32 	%f70, %f68, %f69;
	abs.f32 	%f71, %f70;
	add.f32 	%f72, %f67, %f71;
	ld.global.nc.f32 	%f73, [%rd9+12];
	ld.global.nc.f32 	%f74, [%rd10+12];
	sub.f32 	%f75, %f73, %f74;
	abs.f32 	%f76, %f75;
	add.f32 	%f77, %f72, %f76;
	ld.global.nc.f32 	%f78, [%rd9+16];
	ld.global.nc.f32 	%f79, [%rd10+16];
	sub.f32 	%f80, %f78, %f79;
	abs.f32 	%f81, %f80;
	add.f32 	%f82, %f77, %f81;
	ld.global.nc.f32 	%f83, [%rd9+20];
	ld.global.nc.f32 	%f84, [%rd10+20];
	sub.f32 	%f85, %f83, %f84;
	abs.f32 	%f86, %f85;
	add.f32 	%f87, %f82, %f86;
	ld.global.nc.f32 	%f88, [%rd9+24];
	ld.global.nc.f32 	%f89, [%rd10+24];
	sub.f32 	%f90, %f88, %f89;
	abs.f32 	%f91, %f90;
	add.f32 	%f92, %f87, %f91;
	ld.global.nc.f32 	%f93, [%rd9+28];
	ld.global.nc.f32 	%f94, [%rd10+28];
	sub.f32 	%f95, %f93, %f94;
	abs.f32 	%f96, %f95;
	add.f32 	%f171, %f92, %f96;
	add.s32 	%r34, %r34, 16;
	add.s32 	%r32, %r32, 16;
	setp.ne.s32 	%p4, %r32, 0;
	@%p4 bra 	$L__BB45_4;
$L__BB45_5:
	setp.eq.s32 	%p5, %r4, 0;
	@%p5 bra 	$L__BB45_14;
	and.b32  	%r11, %r3, 7;
	setp.lt.u32 	%p6, %r4, 8;
	@%p6 bra 	$L__BB45_8;
	mul.wide.s32 	%rd11, %r34, 4;
	add.s64 	%rd12, %rd2, %rd11;
	ld.global.nc.f32 	%f98, [%rd12];
	add.s64 	%rd13, %rd1, %rd11;
	ld.global.nc.f32 	%f99, [%rd13];
	sub.f32 	%f100, %f98, %f99;
	abs.f32 	%f101, %f100;
	add.f32 	%f102, %f171, %f101;
	ld.global.nc.f32 	%f103, [%rd12+4];
	ld.global.nc.f32 	%f104, [%rd13+4];
	sub.f32 	%f105, %f103, %f104;
	abs.f32 	%f106, %f105;
	add.f32 	%f107, %f102, %f106;
	ld.global.nc.f32 	%f108, [%rd12+8];
	ld.global.nc.f32 	%f109, [%rd13+8];
	sub.f32 	%f110, %f108, %f109;
	abs.f32 	%f111, %f110;
	add.f32 	%f112, %f107, %f111;
	ld.global.nc.f32 	%f113, [%rd12+12];
	ld.global.nc.f32 	%f114, [%rd13+12];
	sub.f32 	%f115, %f113, %f114;
	abs.f32 	%f116, %f115;
	add.f32 	%f117, %f112, %f116;
	ld.global.nc.f32 	%f118, [%rd12+16];
	ld.global.nc.f32 	%f119, [%rd13+16];
	sub.f32 	%f120, %f118, %f119;
	abs.f32 	%f121, %f120;
	add.f32 	%f122, %f117, %f121;
	ld.global.nc.f32 	%f123, [%rd12+20];
	ld.global.nc.f32 	%f124, [%rd13+20];
	sub.f32 	%f125, %f123, %f124;
	abs.f32 	%f126, %f125;
	add.f32 	%f127, %f122, %f126;
	ld.global.nc.f32 	%f128, [%rd12+24];
	ld.global.nc.f32 	%f129, [%rd13+24];
	sub.f32 	%f130, %f128, %f129;
	abs.f32 	%f131, %f130;
	add.f32 	%f132, %f127, %f131;
	ld.global.nc.f32 	%f133, [%rd12+28];
	ld.global.nc.f32 	%f134, [%rd13+28];
	sub.f32 	%f135, %f133, %f134;
	abs.f32 	%f136, %f135;
	add.f32 	%f171, %f132, %f136;
	add.s32 	%r34, %r34, 8;
$L__BB45_8:
	setp.eq.s32 	%p7, %r11, 0;
	@%p7 bra 	$L__BB45_14;
	and.b32  	%r14, %r3, 3;
	setp.lt.u32 	%p8, %r11, 4;
	@%p8 bra 	$L__BB45_11;
	mul.wide.s32 	%rd14, %r34, 4;
	add.s64 	%rd15, %rd2, %rd14;
	ld.global.nc.f32 	%f138, [%rd15];
	add.s64 	%rd16, %rd1, %rd14;
	ld.global.nc.f32 	%f139, [%rd16];
	sub.f32 	%f140, %f138, %f139;
	abs.f32 	%f141, %f140;
	add.f32 	%f142, %f171, %f141;
	ld.global.nc.f32 	%f143, [%rd15+4];
	ld.global.nc.f32 	%f144, [%rd16+4];
	sub.f32 	%f145, %f143, %f144;
	abs.f32 	%f146, %f145;
	add.f32 	%f147, %f142, %f146;
	ld.global.nc.f32 	%f148, [%rd15+8];
	ld.global.nc.f32 	%f149, [%rd16+8];
	sub.f32 	%f150, %f148, %f149;
	abs.f32 	%f151, %f150;
	add.f32 	%f152, %f147, %f151;
	ld.global.nc.f32 	%f153, [%rd15+12];
	ld.global.nc.f32 	%f154, [%rd16+12];
	sub.f32 	%f155, %f153, %f154;
	abs.f32 	%f156, %f155;
	add.f32 	%f171, %f152, %f156;
	add.s32 	%r34, %r34, 4;
$L__BB45_11:
	setp.eq.s32 	%p9, %r14, 0;
	@%p9 bra 	$L__BB45_14;
	neg.s32 	%r37, %r14;
$L__BB45_13:
	.pragma "nounroll";
	mul.wide.s32 	%rd17, %r34, 4;
	add.s64 	%rd18, %rd1, %rd17;
	add.s64 	%rd19, %rd2, %rd17;
	ld.global.nc.f32 	%f157, [%rd19];
	ld.global.nc.f32 	%f158, [%rd18];
	sub.f32 	%f159, %f157, %f158;
	abs.f32 	%f160, %f159;
	add.f32 	%f171, %f171, %f160;
	add.s32 	%r34, %r34, 1;
	add.s32 	%r37, %r37, 1;
	setp.ne.s32 	%p10, %r37, 0;
	@%p10 bra 	$L__BB45_13;
$L__BB45_14:
	cvt.rn.f32.s32 	%f161, %r22;
	div.rn.f32 	%f162, %f171, %f161;
	cvta.to.global.u64 	%rd20, %rd5;
	mul.wide.s32 	%rd21, %r1, 4;
	add.s64 	%rd22, %rd20, %rd21;
	st.global.f32 	[%rd22], %f162;
$L__BB45_15:
	ret;

}
	// .globl	MaeGradient
.visible .entry MaeGradient(
	.param .u32 MaeGradient_param_0,
	.param .u32 MaeGradient_param_1,
	.param .u64 .ptr .align 1 MaeGradient_param_2,
	.param .u64 .ptr .align 1 MaeGradient_param_3,
	.param .u64 .ptr .align 1 MaeGradient_param_4
)
{
	.reg .pred 	%p<12>;
	.reg .b32 	%r<26>;
	.reg .b32 	%f<27>;
	.reg .b64 	%rd<18>;

	ld.param.u32 	%r15, [MaeGradient_param_0];
	ld.param.u32 	%r14, [MaeGradient_param_1];
	ld.param.u64 	%rd7, [MaeGradient_param_2];
	ld.param.u64 	%rd8, [MaeGradient_param_3];
	ld.param.u64 	%rd9, [MaeGradient_param_4];
	cvta.to.global.u64 	%rd1, %rd7;
	cvta.to.global.u64 	%rd2, %rd8;
	cvta.to.global.u64 	%rd3, %rd9;
	mov.u32 	%r16, %ctaid.x;
	mov.u32 	%r17, %ntid.x;
	mov.u32 	%r18, %tid.x;
	mad.lo.s32 	%r1, %r16, %r17, %r18;
	setp.ge.s32 	%p1, %r1, %r15;
	@%p1 bra 	$L__BB46_8;
	mul.lo.s32 	%r2, %r14, %r1;
	add.s32 	%r3, %r2, %r14;
	setp.lt.s32 	%p2, %r14, 1;
	@%p2 bra 	$L__BB46_8;
	cvt.rn.f32.u32 	%f1, %r14;
	add.s32 	%r19, %r2, 1;
	max.s32 	%r4, %r3, %r19;
	sub.s32 	%r20, %r4, %r2;
	and.b32  	%r5, %r20, 3;
	setp.eq.s32 	%p3, %r5, 0;
	mov.u32 	%r24, %r2;
	@%p3 bra 	$L__BB46_5;
	neg.s32 	%r22, %r5;
	mov.u32 	%r24, %r2;
$L__BB46_4:
	.pragma "nounroll";
	mul.wide.s32 	%rd10, %r24, 4;
	add.s64 	%rd11, %rd1, %rd10;
	add.s64 	%rd12, %rd2, %rd10;
	add.s64 	%rd13, %rd3, %rd10;
	ld.global.nc.f32 	%f2, [%rd13];
	ld.global.nc.f32 	%f3, [%rd12];
	sub.f32 	%f4, %f2, %f3;
	setp.ge.f32 	%p4, %f4, 0f00000000;
	selp.f32 	%f5, 0f3F800000, 0fBF800000, %p4;
	div.rn.f32 	%f6, %f5, %f1;
	st.global.f32 	[%rd11], %f6;
	add.s32 	%r24, %r24, 1;
	add.s32 	%r22, %r22, 1;
	setp.ne.s32 	%p5, %r22, 0;
	@%p5 bra 	$L__BB46_4;
$L__BB46_5:
	sub.s32 	%r21, %r2, %r4;
	setp.gt.u32 	%p6, %r21, -4;
	@%p6 bra 	$L__BB46_8;
	add.s64 	%rd4, %rd3, 8;
	add.s64 	%rd5, %rd2, 8;
	add.s64 	%rd6, %rd1, 8;
$L__BB46_7:
	mul.wide.s32 	%rd14, %r24, 4;
	add.s64 	%rd15, %rd4, %rd14;
	add.s64 	%rd16, %rd5, %rd14;
	add.s64 	%rd17, %rd6, %rd14;
	ld.global.nc.f32 	%f7, [%rd15+-8];
	ld.global.nc.f32 	%f8, [%rd16+-8];
	sub.f32 	%f9, %f7, %f8;
	setp.ge.f32 	%p7, %f9, 0f00000000;
	selp.f32 	%f10, 0f3F800000, 0fBF800000, %p7;
	div.rn.f32 	%f11, %f10, %f1;
	st.global.f32 	[%rd17+-8], %f11;
	ld.global.nc.f32 	%f12, [%rd15+-4];
	ld.global.nc.f32 	%f13, [%rd16+-4];
	sub.f32 	%f14, %f12, %f13;
	setp.ge.f32 	%p8, %f14, 0f00000000;
	selp.f32 	%f15, 0f3F800000, 0fBF800000, %p8;
	div.rn.f32 	%f16, %f15, %f1;
	st.global.f32 	[%rd17+-4], %f16;
	ld.global.nc.f32 	%f17, [%rd15];
	ld.global.nc.f32 	%f18, [%rd16];
	sub.f32 	%f19, %f17, %f18;
	setp.ge.f32 	%p9, %f19, 0f00000000;
	selp.f32 	%f20, 0f3F800000, 0fBF800000, %p9;
	div.rn.f32 	%f21, %f20, %f1;
	st.global.f32 	[%rd17], %f21;
	ld.global.nc.f32 	%f22, [%rd15+4];
	ld.global.nc.f32 	%f23, [%rd16+4];
	sub.f32 	%f24, %f22, %f23;
	setp.ge.f32 	%p10, %f24, 0f00000000;
	selp.f32 	%f25, 0f3F800000, 0fBF800000, %p10;
	div.rn.f32 	%f26, %f25, %f1;
	st.global.f32 	[%rd17+4], %f26;
	add.s32 	%r24, %r24, 4;
	setp.lt.s32 	%p11, %r24, %r3;
	@%p11 bra 	$L__BB46_7;
$L__BB46_8:
	ret;

}
	// .globl	LinearFunction
.visible .entry LinearFunction(
	.param .u32 LinearFunction_param_0,
	.param .u64 .ptr .align 1 LinearFunction_param_1,
	.param .f32 LinearFunction_param_2,
	.param .u64 .ptr .align 1 LinearFunction_param_3,
	.param .f32 LinearFunction_param_4
)
{
	.reg .pred 	%p<2>;
	.reg .b32 	%r<6>;
	.reg .b32 	%f<5>;
	.reg .b64 	%rd<8>;

	ld.param.u32 	%r2, [LinearFunction_param_0];
	ld.param.u64 	%rd1, [LinearFunction_param_1];
	ld.param.f32 	%f1, [LinearFunction_param_2];
	ld.param.u64 	%rd2, [LinearFunction_param_3];
	ld.param.f32 	%f2, [LinearFunction_param_4];
	mov.u32 	%r3, %ctaid.x;
	mov.u32 	%r4, %ntid.x;
	mov.u32 	%r5, %tid.x;
	mad.lo.s32 	%r1, %r3, %r4, %r5;
	setp.ge.s32 	%p1, %r1, %r2;
	@%p1 bra 	$L__BB47_2;
	cvta.to.global.u64 	%rd3, %rd2;
	cvta.to.global.u64 	%rd4, %rd1;
	mul.wide.s32 	%rd5, %r1, 4;
	add.s64 	%rd6, %rd3, %rd5;
	ld.global.f32 	%f3, [%rd6];
	fma.rn.f32 	%f4, %f1, %f3, %f2;
	add.s64 	%rd7, %rd4, %rd5;
	st.global.f32 	[%rd7], %f4;
$L__BB47_2:
	ret;

}
	// .globl	Concatenate
.visible .entry Concatenate(
	.param .u32 Concatenate_param_0,
	.param .u32 Concatenate_param_1,
	.param .u64 .ptr .align 1 Concatenate_param_2,
	.param .u32 Concatenate_param_3,
	.param .u64 .ptr .align 1 Concatenate_param_4,
	.param .u32 Concatenate_param_5,
	.param .u64 .ptr .align 1 Concatenate_param_6,
	.param .u32 Concatenate_param_7
)
{
	.reg .pred 	%p<3>;
	.reg .b32 	%r<15>;
	.reg .b32 	%f<3>;
	.reg .b64 	%rd<15>;

	ld.param.u32 	%r7, [Concatenate_param_0];
	ld.param.u64 	%rd4, [Concatenate_param_2];
	ld.param.u32 	%r4, [Concatenate_param_3];
	ld.param.u64 	%rd2, [Concatenate_param_4];
	ld.param.u32 	%r5, [Concatenate_param_5];
	ld.param.u64 	%rd3, [Concatenate_param_6];
	ld.param.u32 	%r6, [Concatenate_param_7];
	cvta.to.global.u64 	%rd1, %rd4;
	mov.u32 	%r8, %ctaid.x;
	mov.u32 	%r9, %ntid.x;
	mov.u32 	%r10, %tid.x;
	mad.lo.s32 	%r1, %r8, %r9, %r10;
	setp.ge.s32 	%p1, %r1, %r7;
	@%p1 bra 	$L__BB48_4;
	div.s32 	%r2, %r1, %r4;
	mul.lo.s32 	%r11, %r2, %r4;
	sub.s32 	%r3, %r1, %r11;
	setp.ge.s32 	%p2, %r3, %r5;
	@%p2 bra 	$L__BB48_3;
	mad.lo.s32 	%r14, %r2, %r5, %r3;
	cvta.to.global.u64 	%rd10, %rd2;
	mul.wide.s32 	%rd11, %r14, 4;
	add.s64 	%rd12, %rd10, %rd11;
	ld.global.nc.f32 	%f2, [%rd12];
	mul.wide.s32 	%rd13, %r1, 4;
	add.s64 	%rd14, %rd1, %rd13;
	st.global.f32 	[%rd14], %f2;
	bra.uni 	$L__BB48_4;
$L__BB48_3:
	sub.s32 	%r12, %r3, %r5;
	mad.lo.s32 	%r13, %r2, %r6, %r12;
	cvta.to.global.u64 	%rd5, %rd3;
	mul.wide.s32 	%rd6, %r13, 4;
	add.s64 	%rd7, %rd5, %rd6;
	ld.global.nc.f32 	%f1, [%rd7];
	mul.wide.s32 	%rd8, %r1, 4;
	add.s64 	%rd9, %rd1, %rd8;
	st.global.f32 	[%rd9], %f1;
$L__BB48_4:
	ret;

}
	// .globl	Concatenate3
.visible .entry Concatenate3(
	.param .u32 Concatenate3_param_0,
	.param .u32 Concatenate3_param_1,
	.param .u64 .ptr .align 1 Concatenate3_param_2,
	.param .u32 Concatenate3_param_3,
	.param .u64 .ptr .align 1 Concatenate3_param_4,
	.param .u32 Concatenate3_param_5,
	.param .u64 .ptr .align 1 Concatenate3_param_6,
	.param .u32 Concatenate3_param_7,
	.param .u64 .ptr .align 1 Concatenate3_param_8,
	.param .u32 Concatenate3_param_9
)
{
	.reg .pred 	%p<4>;
	.reg .b32 	%r<19>;
	.reg .b32 	%f<6>;
	.reg .b64 	%rd<19>;

	ld.param.u32 	%r9, [Concatenate3_param_0];
	ld.param.u64 	%rd5, [Concatenate3_param_2];
	ld.param.u32 	%r5, [Concatenate3_param_3];
	ld.param.u64 	%rd2, [Concatenate3_param_4];
	ld.param.u32 	%r6, [Concatenate3_param_5];
	ld.param.u64 	%rd3, [Concatenate3_param_6];
	ld.param.u32 	%r7, [Concatenate3_param_7];
	ld.param.u64 	%rd4, [Concatenate3_param_8];
	ld.param.u32 	%r8, [Concatenate3_param_9];
	cvta.to.global.u64 	%rd1, %rd5;
	mov.u32 	%r10, %ctaid.x;
	mov.u32 	%r11, %ntid.x;
	mov.u32 	%r12, %tid.x;
	mad.lo.s32 	%r1, %r10, %r11, %r12;
	setp.ge.s32 	%p1, %r1, %r9;
	@%p1 bra 	$L__BB49_7;
	div.s32 	%r2, %r1, %r5;
	mul.lo.s32 	%r13, %r2, %r5;
	sub.s32 	%r3, %r1, %r13;
	setp.ge.s32 	%p2, %r3, %r6;
	@%p2 bra 	$L__BB49_3;
	mad.lo.s32 	%r18, %r2, %r6, %r3;
	cvta.to.global.u64 	%rd14, %rd2;
	mul.wide.s32 	%rd15, %r18, 4;
	add.s64 	%rd16, %rd14, %rd15;
	ld.global.nc.f32 	%f4, [%rd16];
	mul.wide.s32 	%rd17, %r1, 4;
	add.s64 	%rd18, %rd1, %rd17;
	st.global.f32 	[%rd18], %f4;
	bra.uni 	$L__BB49_7;
$L__BB49_3:
	add.s32 	%r4, %r7, %r6;
	setp.ge.s32 	%p3, %r3, %r4;
	@%p3 bra 	$L__BB49_5;
	sub.s32 	%r16, %r3, %r6;
	mad.lo.s32 	%r17, %r2, %r7, %r16;
	cvta.to.global.u64 	%rd9, %rd3;
	mul.wide.s32 	%rd10, %r17, 4;
	add.s64 	%rd11, %rd9, %rd10;
	ld.global.nc.f32 	%f5, [%rd11];
	bra.uni 	$L__BB49_6;
$L__BB49_5:
	sub.s32 	%r14, %r3, %r4;
	mad.lo.s32 	%r15, %r2, %r8, %r14;
	cvta.to.global.u64 	%rd6, %rd4;
	mul.wide.s32 	%rd7, %r15, 4;
	add.s64 	%rd8, %rd6, %rd7;
	ld.global.nc.f32 	%f5, [%rd8];
$L__BB49_6:
	mul.wide.s32 	%rd12, %r1, 4;
	add.s64 	%rd13, %rd1, %rd12;
	st.global.f32 	[%rd13], %f5;
$L__BB49_7:
	ret;

}
	// .globl	Split
.visible .entry Split(
	.param .u32 Split_param_0,
	.param .u32 Split_param_1,
	.param .u64 .ptr .align 1 Split_param_2,
	.param .u32 Split_param_3,
	.param .u64 .ptr .align 1 Split_param_4,
	.param .u32 Split_param_5,
	.param .u64 .ptr .align 1 Split_param_6,
	.param .u32 Split_param_7
)
{
	.reg .pred 	%p<3>;
	.reg .b32 	%r<15>;
	.reg .b32 	%f<3>;
	.reg .b64 	%rd<15>;

	ld.param.u32 	%r7, [Split_param_0];
	ld.param.u64 	%rd4, [Split_param_2];
	ld.param.u32 	%r4, [Split_param_3];
	ld.param.u64 	%rd2, [Split_param_4];
	ld.param.u32 	%r5, [Split_param_5];
	ld.param.u64 	%rd3, [Split_param_6];
	ld.param.u32 	%r6, [Split_param_7];
	cvta.to.global.u64 	%rd1, %rd4;
	mov.u32 	%r8, %ctaid.x;
	mov.u32 	%r9, %ntid.x;
	mov.u32 	%r10, %tid.x;
	mad.lo.s32 	%r1, %r8, %r9, %r10;
	setp.ge.s32 	%p1, %r1, %r7;
	@%p1 bra 	$L__BB50_4;
	div.s32 	%r2, %r1, %r4;
	mul.lo.s32 	%r11, %r2, %r4;
	sub.s32 	%r3, %r1, %r11;
	setp.ge.s32 	%p2, %r3, %r5;
	@%p2 bra 	$L__BB50_3;
	mul.wide.s32 	%rd10, %r1, 4;
	add.s64 	%rd11, %rd1, %rd10;
	ld.global.nc.f32 	%f2, [%rd11];
	mad.lo.s32 	%r14, %r2, %r5, %r3;
	cvta.to.global.u64 	%rd12, %rd2;
	mul.wide.s32 	%rd13, %r14, 4;
	add.s64 	%rd14, %rd12, %rd13;
	st.global.f32 	[%rd14], %f2;
	bra.uni 	$L__BB50_4;
$L__BB50_3:
	mul.wide.s32 	%rd5, %r1, 4;
	add.s64 	%rd6, %rd1, %rd5;
	ld.global.nc.f32 	%f1, [%rd6];
	sub.s32 	%r12, %r3, %r5;
	mad.lo.s32 	%r13, %r2, %r6, %r12;
	cvta.to.global.u64 	%rd7, %rd3;
	mul.wide.s32 	%rd8, %r13, 4;
	add.s64 	%rd9, %rd7, %rd8;
	st.global.f32 	[%rd9], %f1;
$L__BB50_4:
	ret;

}
	// .globl	Split3
.visible .entry Split3(
	.param .u32 Split3_param_0,
	.param .u32 Split3_param_1,
	.param .u64 .ptr .align 1 Split3_param_2,
	.param .u32 Split3_param_3,
	.param .u64 .ptr .align 1 Split3_param_4,
	.param .u32 Split3_param_5,
	.param .u64 .ptr .align 1 Split3_param_6,
	.param .u32 Split3_param_7,
	.param .u64 .ptr .align 1 Split3_param_8,
	.param .u32 Split3_param_9
)
{
	.reg .pred 	%p<4>;
	.reg .b32 	%r<19>;
	.reg .b32 	%f<4>;
	.reg .b64 	%rd<21>;

	ld.param.u32 	%r9, [Split3_param_0];
	ld.param.u64 	%rd5, [Split3_param_2];
	ld.param.u32 	%r5, [Split3_param_3];
	ld.param.u64 	%rd2, [Split3_param_4];
	ld.param.u32 	%r6, [Split3_param_5];
	ld.param.u64 	%rd3, [Split3_param_6];
	ld.param.u32 	%r7, [Split3_param_7];
	ld.param.u64 	%rd4, [Split3_param_8];
	ld.param.u32 	%r8, [Split3_param_9];
	cvta.to.global.u64 	%rd1, %rd5;
	mov.u32 	%r10, %ctaid.x;
	mov.u32 	%r11, %ntid.x;
	mov.u32 	%r12, %tid.x;
	mad.lo.s32 	%r1, %r10, %r11, %r12;
	setp.ge.s32 	%p1, %r1, %r9;
	@%p1 bra 	$L__BB51_6;
	div.s32 	%r2, %r1, %r5;
	mul.lo.s32 	%r13, %r2, %r5;
	sub.s32 	%r3, %r1, %r13;
	setp.ge.s32 	%p2, %r3, %r6;
	@%p2 bra 	$L__BB51_3;
	mul.wide.s32 	%rd16, %r1, 4;
	add.s64 	%rd17, %rd1, %rd16;
	ld.global.nc.f32 	%f3, [%rd17];
	mad.lo.s32 	%r18, %r2, %r6, %r3;
	cvta.to.global.u64 	%rd18, %rd2;
	mul.wide.s32 	%rd19, %r18, 4;
	add.s64 	%rd20, %rd18, %rd19;
	st.global.f32 	[%rd20], %f3;
	bra.uni 	$L__BB51_6;
$L__BB51_3:
	add.s32 	%r4, %r7, %r6;
	setp.ge.s32 	%p3, %r3, %r4;
	@%p3 bra 	$L__BB51_5;
	mul.wide.s32 	%rd11, %r1, 4;
	add.s64 	%rd12, %rd1, %rd11;
	ld.global.nc.f32 	%f2, [%rd12];
	sub.s32 	%r16, %r3, %r6;
	mad.lo.s32 	%r17, %r2, %r7, %r16;
	cvta.to.global.u64 	%rd13, %rd3;
	mul.wide.s32 	%rd14, %r17, 4;
	add.s64 	%rd15, %rd13, %rd14;
	st.global.f32 	[%rd15], %f2;
	bra.uni 	$L__BB51_6;
$L__BB51_5:
	mul.wide.s32 	%rd6, %r1, 4;
	add.s64 	%rd7, %rd1, %rd6;
	ld.global.nc.f32 	%f1, [%rd7];
	sub.s32 	%r14, %r3, %r4;
	mad.lo.s32 	%r15, %r2, %r8, %r14;
	cvta.to.global.u64 	%rd8, %rd4;
	mul.wide.s32 	%rd9, %r15, 4;
	add.s64 	%rd10, %rd8, %rd9;
	st.global.f32 	[%rd10], %f1;
$L__BB51_6:
	ret;

}
	// .globl	Switch_First_2_axis
.visible .entry Switch_First_2_axis(
	.param .u32 Switch_First_2_axis_param_0,
	.param .u32 Switch_First_2_axis_param_1,
	.param .u32 Switch_First_2_axis_param_2,
	.param .u32 Switch_First_2_axis_param_3,
	.param .u64 .ptr .align 1 Switch_First_2_axis_param_4,
	.param .u64 .ptr .align 1 Switch_First_2_axis_param_5
)
{
	.reg .pred 	%p<2>;
	.reg .b32 	%r<18>;
	.reg .b32 	%f<2>;
	.reg .b64 	%rd<9>;

	ld.param.u32 	%r5, [Switch_First_2_axis_param_0];
	ld.param.u32 	%r2, [Switch_First_2_axis_param_1];
	ld.param.u32 	%r3, [Switch_First_2_axis_param_2];
	ld.param.u32 	%r4, [Switch_First_2_axis_param_3];
	ld.param.u64 	%rd1, [Switch_First_2_axis_param_4];
	ld.param.u64 	%rd2, [Switch_First_2_axis_param_5];
	mov.u32 	%r6, %ctaid.x;
	mov.u32 	%r7, %ntid.x;
	mov.u32 	%r8, %tid.x;
	mad.lo.s32 	%r1, %r6, %r7, %r8;
	setp.ge.s32 	%p1, %r1, %r5;
	@%p1 bra 	$L__BB52_2;
	cvta.to.global.u64 	%rd3, %rd1;
	cvta.to.global.u64 	%rd4, %rd2;
	mul.lo.s32 	%r9, %r4, %r3;
	div.s32 	%r10, %r1, %r9;
	mul.lo.s32 	%r11, %r10, %r9;
	sub.s32 	%r12, %r1, %r11;
	div.s32 	%r13, %r12, %r4;
	mul.lo.s32 	%r14, %r13, %r4;
	sub.s32 	%r15, %r12, %r14;
	mad.lo.s32 	%r16, %r13, %r2, %r10;
	mad.lo.s32 	%r17, %r16, %r4, %r15;
	mul.wide.s32 	%rd5, %r1, 4;
	add.s64 	%rd6, %rd3, %rd5;
	ld.global.nc.f32 	%f1, [%rd6];
	mul.wide.s32 	%rd7, %r17, 4;
	add.s64 	%rd8, %rd4, %rd7;
	st.global.f32 	[%rd8], %f1;
$L__BB52_2:
	ret;

}
	// .globl	SwitchSecondAndThirdDimension
.visible .entry SwitchSecondAndThirdDimension(
	.param .u32 SwitchSecondAndThirdDimension_param_0,
	.param .u32 SwitchSecondAndThirdDimension_param_1,
	.param .u32 SwitchSecondAndThirdDimension_param_2,
	.param .u32 SwitchSecondAndThirdDimension_param_3,
	.param .u64 .ptr .align 1 SwitchSecondAndThirdDimension_param_4,
	.param .u64 .ptr .align 1 SwitchSecondAndThirdDimension_param_5
)
{
	.reg .pred 	%p<11>;
	.reg .b32 	%r<54>;
	.reg .b32 	%f<30>;
	.reg .b64 	%rd<50>;

	ld.param.u32 	%r34, [SwitchSecondAndThirdDimension_param_0];
	ld.param.u32 	%r32, [SwitchSecondAndThirdDimension_param_2];
	ld.param.u32 	%r33, [SwitchSecondAndThirdDimension_param_3];
	ld.param.u64 	%rd4, [SwitchSecondAndThirdDimension_param_4];
	ld.param.u64 	%rd5, [SwitchSecondAndThirdDimension_param_5];
	cvta.to.global.u64 	%rd1, %rd5;
	cvta.to.global.u64 	%rd2, %rd4;
	mov.u32 	%r35, %ctaid.x;
	mov.u32 	%r36, %ntid.x;
	mov.u32 	%r37, %tid.x;
	mad.lo.s32 	%r1, %r35, %r36, %r37;
	setp.ge.s32 	%p1, %r1, %r34;
	@%p1 bra 	$L__BB53_14;
	rem.s32 	%r2, %r1, %r32;
	setp.lt.s32 	%p2, %r33, 1;
	@%p2 bra 	$L__BB53_14;
	sub.s32 	%r39, %r1, %r2;
	mul.lo.s32 	%r3, %r39, %r33;
	mad.lo.s32 	%r4, %r2, %r33, %r3;
	add.s32 	%r5, %r2, %r3;
	and.b32  	%r6, %r33, 15;
	setp.lt.u32 	%p3, %r33, 16;
	mov.b32 	%r49, 0;
	@%p3 bra 	$L__BB53_5;
	and.b32  	%r49, %r33, 2147483632;
	neg.s32 	%r47, %r49;
	shl.b32 	%r9, %r32, 4;
	add.s64 	%rd3, %rd2, 32;
	mul.wide.s32 	%rd10, %r32, 4;
	mov.u32 	%r45, %r4;
	mov.u32 	%r46, %r5;
$L__BB53_4:
	.pragma "nounroll";
	mul.wide.s32 	%rd6, %r45, 4;
	add.s64 	%rd7, %rd3, %rd6;
	ld.global.nc.f32 	%f1, [%rd7+-32];
	mul.wide.s32 	%rd8, %r46, 4;
	add.s64 	%rd9, %rd1, %rd8;
	st.global.f32 	[%rd9], %f1;
	ld.global.nc.f32 	%f2, [%rd7+-28];
	add.s64 	%rd11, %rd9, %rd10;
	st.global.f32 	[%rd11], %f2;
	ld.global.nc.f32 	%f3, [%rd7+-24];
	add.s64 	%rd12, %rd11, %rd10;
	st.global.f32 	[%rd12], %f3;
	ld.global.nc.f32 	%f4, [%rd7+-20];
	add.s64 	%rd13, %rd12, %rd10;
	st.global.f32 	[%rd13], %f4;
	ld.global.nc.f32 	%f5, [%rd7+-16];
	add.s64 	%rd14, %rd13, %rd10;
	st.global.f32 	[%rd14], %f5;
	ld.global.nc.f32 	%f6, [%rd7+-12];
	add.s64 	%rd15, %rd14, %rd10;
	st.global.f32 	[%rd15], %f6;
	ld.global.nc.f32 	%f7, [%rd7+-8];
	add.s64 	%rd16, %rd15, %rd10;
	st.global.f32 	[%rd16], %f7;
	ld.global.nc.f32 	%f8, [%rd7+-4];
	add.s64 	%rd17, %rd16, %rd10;
	st.global.f32 	[%rd17], %f8;
	ld.global.nc.f32 	%f9, [%rd7];
	add.s64 	%rd18, %rd17, %rd10;
	st.global.f32 	[%rd18], %f9;
	ld.global.nc.f32 	%f10, [%rd7+4];
	add.s64 	%rd19, %rd18, %rd10;
	st.global.f32 	[%rd19], %f10;
	ld.global.nc.f32 	%f11, [%rd7+8];
	add.s64 	%rd20, %rd19, %rd10;
	st.global.f32 	[%rd20], %f11;
	ld.global.nc.f32 	%f12, [%rd7+12];
	add.s64 	%rd21, %rd20, %rd10;
	st.global.f32 	[%rd21], %f12;
	ld.global.nc.f32 	%f13, [%rd7+16];
	add.s64 	%rd22, %rd21, %rd10;
	st.global.f32 	[%rd22], %f13;
	ld.global.nc.f32 	%f14, [%rd7+20];
	add.s64 	%rd23, %rd22, %rd10;
	st.global.f32 	[%rd23], %f14;
	ld.global.nc.f32 	%f15, [%rd7+24];
	add.s64 	%rd24, %rd23, %rd10;
	st.global.f32 	[%rd24], %f15;
	ld.global.nc.f32 	%f16, [%rd7+28];
	add.s64 	%rd25, %rd24, %rd10;
	st.global.f32 	[%rd25], %f16;
	add.s32 	%r47, %r47, 16;
	add.s32 	%r46, %r46, %r9;
	add.s32 	%r45, %r45, 16;
	setp.ne.s32 	%p4, %r47, 0;
	@%p4 bra 	$L__BB53_4;
$L__BB53_5:
	setp.eq.s32 	%p5, %r6, 0;
	@%p5 bra 	$L__BB53_14;
	and.b32  	%r17, %r33, 7;
	setp.lt.u32 	%p6, %r6, 8;
	@%p6 bra 	$L__BB53_8;
	add.s32 	%r40, %r49, %r4;
	mad.lo.s32 	%r41, %r49, %r32, %r5;
	mul.wide.s32 	%rd26, %r40, 4;
	add.s64 	%rd27, %rd2, %rd26;
	ld.global.nc.f32 	%f17, [%rd27];
	mul.wide.s32 	%rd28, %r41, 4;
	add.s64 	%rd29, %rd1, %rd28;
	st.global.f32 	[%rd29], %f17;
	ld.global.nc.f32 	%f18, [%rd27+4];
	mul.wide.s32 	%rd30, %r32, 4;
	add.s64 	%rd31, %rd29, %rd30;
	st.global.f32 	[%rd31], %f18;
	ld.global.nc.f32 	%f19, [%rd27+8];
	add.s64 	%rd32, %rd31, %rd30;
	st.global.f32 	[%rd32], %f19;
	ld.global.nc.f32 	%f20, [%rd27+12];
	add.s64 	%rd33, %rd32, %rd30;
	st.global.f32 	[%rd33], %f20;
	ld.global.nc.f32 	%f21, [%rd27+16];
	add.s64 	%rd34, %rd33, %rd30;
	st.global.f32 	[%rd34], %f21;
	ld.global.nc.f32 	%f22, [%rd27+20];
	add.s64 	%rd35, %rd34, %rd30;
	st.global.f32 	[%rd35], %f22;
	ld.global.nc.f32 	%f23, [%rd27+24];
	add.s64 	%rd36, %rd35, %rd30;
	st.global.f32 	[%rd36], %f23;
	ld.global.nc.f32 	%f24, [%rd27+28];
	add.s64 	%rd37, %rd36, %rd30;
	st.global.f32 	[%rd37], %f24;
	add.s32 	%r49, %r49, 8;
$L__BB53_8:
	setp.eq.s32 	%p7, %r17, 0;
	@%p7 bra 	$L__BB53_14;
	and.b32  	%r20, %r33, 3;
	setp.lt.u32 	%p8, %r17, 4;
	@%p8 bra 	$L__BB53_11;
	add.s32 	%r42, %r49, %r4;
	mad.lo.s32 	%r43, %r49, %r32, %r5;
	mul.wide.s32 	%rd38, %r42, 4;
	add.s64 	%rd39, %rd2, %rd38;
	ld.global.nc.f32 	%f25, [%rd39];
	mul.wide.s32 	%rd40, %r43, 4;
	add.s64 	%rd41, %rd1, %rd40;
	st.global.f32 	[%rd41], %f25;
	ld.global.nc.f32 	%f26, [%rd39+4];
	mul.wide.s32 	%rd42, %r32, 4;
	add.s64 	%rd43, %rd41, %rd42;
	st.global.f32 	[%rd43], %f26;
	ld.global.nc.f32 	%f27, [%rd39+8];
	add.s64 	%rd44, %rd43, %rd42;
	st.global.f32 	[%rd44], %f27;
	ld.global.nc.f32 	%f28, [%rd39+12];
	add.s64 	%rd45, %rd44, %rd42;
	st.global.f32 	[%rd45], %f28;
	add.s32 	%r49, %r49, 4;
$L__BB53_11:
	setp.eq.s32 	%p9, %r20, 0;
	@%p9 bra 	$L__BB53_14;
	mad.lo.s32 	%r44, %r49, %r32, %r2;
	add.s32 	%r53, %r44, %r3;
	add.s32 	%r52, %r49, %r4;
	neg.s32 	%r51, %r20;
$L__BB53_13:
	.pragma "nounroll";
	mul.wide.s32 	%rd46, %r52, 4;
	add.s64 	%rd47, %rd2, %rd46;
	ld.global.nc.f32 	%f29, [%rd47];
	mul.wide.s32 	%rd48, %r53, 4;
	add.s64 	%rd49, %rd1, %rd48;
	st.global.f32 	[%rd49], %f29;
	add.s32 	%r53, %r53, %r32;
	add.s32 	%r52, %r52, 1;
	add.s32 	%r51, %r51, 1;
	setp.ne.s32 	%p10, %r51, 0;
	@%p10 bra 	$L__BB53_13;
$L__BB53_14:
	ret;

}
	// .globl	UpdateWithPositionalEncoding_AttnIsAllYouNeed
.visible .entry UpdateWithPositionalEncoding_AttnIsAllYouNeed(
	.param .u32 UpdateWithPositionalEncoding_AttnIsAllYouNeed_param_0,
	.param .u32 UpdateWithPositionalEncoding_AttnIsAllYouNeed_param_1,
	.param .u32 UpdateWithPositionalEncoding_AttnIsAllYouNeed_param_2,
	.param .u32 UpdateWithPositionalEncoding_AttnIsAllYouNeed_param_3,
	.param .u64 .ptr .align 1 UpdateWithPositionalEncoding_AttnIsAllYouNeed_param_4
)
{
	.local .align 4 .b8 	__local_depot54[28];
	.reg .b64 	%SP;
	.reg .b64 	%SPL;
	.reg .pred 	%p<61>;
	.reg .b32 	%r<125>;
	.reg .b32 	%f<219>;
	.reg .b64 	%rd<43>;
	.reg .b64 	%fd<5>;

	mov.u64 	%SPL, __local_depot54;
	ld.param.u32 	%r35, [UpdateWithPositionalEncoding_AttnIsAllYouNeed_param_0];
	ld.param.u32 	%r32, [UpdateWithPositionalEncoding_AttnIsAllYouNeed_param_1];
	ld.param.u32 	%r33, [UpdateWithPositionalEncoding_AttnIsAllYouNeed_param_2];
	ld.param.u32 	%r34, [UpdateWithPositionalEncoding_AttnIsAllYouNeed_param_3];
	ld.param.u64 	%rd16, [UpdateWithPositionalEncoding_AttnIsAllYouNeed_param_4];
	add.u64 	%rd1, %SPL, 0;
	mov.u32 	%r36, %ctaid.x;
	mov.u32 	%r37, %ntid.x;
	mov.u32 	%r38, %tid.x;
	mad.lo.s32 	%r1, %r36, %r37, %r38;
	setp.ge.s32 	%p1, %r1, %r35;
	@%p1 bra 	$L__BB54_37;
	mul.lo.s32 	%r39, %r33, %r32;
	rem.s32 	%r40, %r1, %r39;
	div.s32 	%r2, %r40, %r33;
	mul.lo.s32 	%r41, %r2, %r33;
	sub.s32 	%r42, %r40, %r41;
	shr.u32 	%r43, %r42, 31;
	add.s32 	%r44, %r42, %r43;
	shr.s32 	%r3, %r44, 1;
	and.b32  	%r45, %r42, 1;
	setp.eq.b32 	%p2, %r45, 1;
	mov.f32 	%f214, 0f3F800000;
	mov.f32 	%f216, 0f3F800000;
	@%p2 bra 	$L__BB54_19;
	cvt.rn.f32.s32 	%f1, %r34;
	cvt.rn.f32.s32 	%f124, %r3;
	add.f32 	%f125, %f124, %f124;
	cvt.rn.f32.s32 	%f126, %r33;
	div.rn.f32 	%f2, %f125, %f126;
	mul.f32 	%f127, %f2, 0f3F000000;
	cvt.rzi.f32.f32 	%f128, %f127;
	add.f32 	%f129, %f128, %f128;
	sub.f32 	%f130, %f2, %f129;
	abs.f32 	%f3, %f130;
	abs.f32 	%f4, %f1;
	setp.lt.f32 	%p32, %f4, 0f00800000;
	mul.f32 	%f131, %f4, 0f4B800000;
	selp.f32 	%f132, %f131, %f4, %p32;
	selp.f32 	%f133, 0fC1C00000, 0f00000000, %p32;
	mov.b32 	%r82, %f132;
	add.s32 	%r83, %r82, -1060439283;
	and.b32  	%r84, %r83, -8388608;
	sub.s32 	%r85, %r82, %r84;
	mov.b32 	%f134, %r85;
	cvt.rn.f32.s32 	%f135, %r84;
	fma.rn.f32 	%f136, %f135, 0f34000000, %f133;
	add.f32 	%f137, %f134, 0fBF800000;
	add.f32 	%f138, %f134, 0f3F800000;
	rcp.approx.ftz.f32 	%f139, %f138;
	add.f32 	%f140, %f137, %f137;
	mul.f32 	%f141, %f140, %f139;
	mul.f32 	%f142, %f141, %f141;
	sub.f32 	%f143, %f137, %f141;
	add.f32 	%f144, %f143, %f143;
	neg.f32 	%f145, %f141;
	fma.rn.f32 	%f146, %f145, %f137, %f144;
	mul.rn.f32 	%f147, %f139, %f146;
	fma.rn.f32 	%f148, %f142, 0f3A2C32E4, 0f3B52E7DB;
	fma.rn.f32 	%f149, %f148, %f142, 0f3C93BB73;
	fma.rn.f32 	%f150, %f149, %f142, 0f3DF6384F;
	mul.rn.f32 	%f151, %f150, %f142;
	fma.rn.f32 	%f152, %f141, 0f3FB8AA3B, %f136;
	sub.f32 	%f153, %f136, %f152;
	fma.rn.f32 	%f154, %f141, 0f3FB8AA3B, %f153;
	fma.rn.f32 	%f155, %f147, 0f3FB8AA3B, %f154;
	fma.rn.f32 	%f156, %f141, 0f32A55E34, %f155;
	mul.f32 	%f157, %f151, 0f40400000;
	fma.rn.f32 	%f158, %f157, %f147, %f156;
	fma.rn.f32 	%f159, %f151, %f141, %f158;
	add.rn.f32 	%f160, %f152, %f159;
	neg.f32 	%f161, %f152;
	add.rn.f32 	%f162, %f160, %f161;
	neg.f32 	%f163, %f162;
	add.rn.f32 	%f164, %f159, %f163;
	mul.rn.f32 	%f165, %f160, %f2;
	neg.f32 	%f166, %f165;
	fma.rn.f32 	%f167, %f160, %f2, %f166;
	fma.rn.f32 	%f168, %f164, %f2, %f167;
	cvt.rni.f32.f32 	%f169, %f165;
	sub.f32 	%f170, %f165, %f169;
	add.f32 	%f171, %f170, %f168;
	fma.rn.f32 	%f172, %f171, 0f391FCB8E, 0f3AAF85ED;
	fma.rn.f32 	%f173, %f172, %f171, 0f3C1D9856;
	fma.rn.f32 	%f174, %f173, %f171, 0f3D6357BB;
	fma.rn.f32 	%f175, %f174, %f171, 0f3E75FDEC;
	fma.rn.f32 	%f176, %f175, %f171, 0f3F317218;
	fma.rn.f32 	%f177, %f176, %f171, 0f3F800000;
	cvt.rzi.s32.f32 	%r86, %f169;
	setp.gt.f32 	%p33, %f169, 0f00000000;
	selp.b32 	%r87, 0, -2097152000, %p33;
	add.s32 	%r88, %r87, 2130706432;
	mov.b32 	%f178, %r88;
	mul.f32 	%f179, %f177, %f178;
	shl.b32 	%r89, %r86, 23;
	sub.s32 	%r90, %r89, %r87;
	mov.b32 	%f180, %r90;
	mul.f32 	%f181, %f179, %f180;
	abs.f32 	%f182, %f165;
	setp.gt.f32 	%p34, %f182, 0f43180000;
	setp.lt.f32 	%p35, %f165, 0f00000000;
	selp.f32 	%f183, 0f00000000, 0f7F800000, %p35;
	selp.f32 	%f5, %f183, %f181, %p34;
	setp.eq.s32 	%p36, %r34, 1;
	setp.eq.f32 	%p37, %f2, 0f00000000;
	or.pred  	%p38, %p36, %p37;
	@%p38 bra 	$L__BB54_10;
	setp.num.f32 	%p39, %f4, %f4;
	abs.f32 	%f184, %f2;
	setp.num.f32 	%p40, %f184, %f184;
	and.pred  	%p41, %p39, %p40;
	@%p41 bra 	$L__BB54_5;
	add.rn.f32 	%f214, %f1, %f2;
	bra.uni 	$L__BB54_10;
$L__BB54_5:
	setp.ne.s32 	%p42, %r34, 0;
	setp.neu.f32 	%p43, %f4, 0f7F800000;
	and.pred  	%p44, %p42, %p43;
	@%p44 bra 	$L__BB54_7;
	setp.neu.f32 	%p51, %f3, 0f3F800000;
	add.f32 	%f189, %f1, %f1;
	mov.b32 	%r91, %f189;
	setp.lt.f32 	%p52, %f2, 0f00000000;
	xor.b32  	%r92, %r91, 2139095040;
	selp.b32 	%r93, %r92, %r91, %p52;
	and.b32  	%r94, %r93, 2147483647;
	selp.b32 	%r95, %r94, %r93, %p51;
	mov.b32 	%f214, %r95;
	bra.uni 	$L__BB54_10;
$L__BB54_7:
	setp.eq.s32 	%p45, %r34, -1;
	setp.eq.f32 	%p46, %f184, 0f7F800000;
	and.pred  	%p47, %p45, %p46;
	@%p47 bra 	$L__BB54_10;
	setp.gt.s32 	%p48, %r34, -1;
	mov.f32 	%f214, %f5;
	@%p48 bra 	$L__BB54_10;
	setp.neu.f32 	%p49, %f3, 0f3F800000;
	neg.f32 	%f186, %f5;
	selp.f32 	%f187, %f5, %f186, %p49;
	cvt.rmi.f32.f32 	%f188, %f2;
	setp.neu.f32 	%p50, %f2, %f188;
	selp.f32 	%f214, 0f7FFFFFFF, %f187, %p50;
$L__BB54_10:
	cvt.rn.f32.s32 	%f190, %r2;
	div.rn.f32 	%f11, %f190, %f214;
	mul.f32 	%f191, %f11, 0f3F22F983;
	cvt.rni.s32.f32 	%r120, %f191;
	cvt.rn.f32.s32 	%f192, %r120;
	fma.rn.f32 	%f193, %f192, 0fBFC90FDA, %f11;
	fma.rn.f32 	%f194, %f192, 0fB3A22168, %f193;
	fma.rn.f32 	%f215, %f192, 0fA7C234C5, %f194;
	abs.f32 	%f13, %f11;
	setp.ltu.f32 	%p53, %f13, 0f47CE4780;
	@%p53 bra 	$L__BB54_18;
	setp.neu.f32 	%p54, %f13, 0f7F800000;
	@%p54 bra 	$L__BB54_13;
	mov.f32 	%f197, 0f00000000;
	mul.rn.f32 	%f215, %f11, %f197;
	mov.b32 	%r120, 0;
	bra.uni 	$L__BB54_18;
$L__BB54_13:
	mov.b32 	%r5, %f11;
	shl.b32 	%r97, %r5, 8;
	or.b32  	%r6, %r97, -2147483648;
	mov.b64 	%rd39, 0;
	mov.b32 	%r117, 0;
	mov.u64 	%rd37, __cudart_i2opi_f;
	mov.u64 	%rd38, %rd1;
$L__BB54_14:
	.pragma "nounroll";
	ld.global.nc.u32 	%r98, [%rd37];
	mad.wide.u32 	%rd28, %r98, %r6, %rd39;
	shr.u64 	%rd39, %rd28, 32;
	st.local.u32 	[%rd38], %rd28;
	add.s32 	%r117, %r117, 1;
	add.s64 	%rd38, %rd38, 4;
	add.s64 	%rd37, %rd37, 4;
	setp.ne.s32 	%p55, %r117, 6;
	@%p55 bra 	$L__BB54_14;
	shr.u32 	%r99, %r5, 23;
	st.local.u32 	[%rd1+24], %rd39;
	and.b32  	%r9, %r99, 31;
	and.b32  	%r100, %r99, 224;
	add.s32 	%r101, %r100, -128;
	shr.u32 	%r102, %r101, 5;
	mul.wide.u32 	%rd29, %r102, 4;
	sub.s64 	%rd8, %rd1, %rd29;
	ld.local.u32 	%r118, [%rd8+24];
	ld.local.u32 	%r119, [%rd8+20];
	setp.eq.s32 	%p56, %r9, 0;
	@%p56 bra 	$L__BB54_17;
	shf.l.wrap.b32 	%r118, %r119, %r118, %r9;
	ld.local.u32 	%r103, [%rd8+16];
	shf.l.wrap.b32 	%r119, %r103, %r119, %r9;
$L__BB54_17:
	shr.u32 	%r104, %r118, 30;
	shf.l.wrap.b32 	%r105, %r119, %r118, 2;
	shl.b32 	%r106, %r119, 2;
	shr.u32 	%r107, %r105, 31;
	add.s32 	%r108, %r107, %r104;
	neg.s32 	%r109, %r108;
	setp.lt.s32 	%p57, %r5, 0;
	selp.b32 	%r120, %r109, %r108, %p57;
	xor.b32  	%r110, %r105, %r5;
	shr.s32 	%r111, %r105, 31;
	xor.b32  	%r112, %r111, %r105;
	xor.b32  	%r113, %r111, %r106;
	cvt.u64.u32 	%rd30, %r112;
	shl.b64 	%rd31, %rd30, 32;
	cvt.u64.u32 	%rd32, %r113;
	or.b64  	%rd33, %rd31, %rd32;
	cvt.rn.f64.s64 	%fd3, %rd33;
	mul.f64 	%fd4, %fd3, 0d3BF921FB54442D19;
	cvt.rn.f32.f64 	%f195, %fd4;
	neg.f32 	%f196, %f195;
	setp.lt.s32 	%p58, %r110, 0;
	selp.f32 	%f215, %f196, %f195, %p58;
$L__BB54_18:
	mul.rn.f32 	%f198, %f215, %f215;
	and.b32  	%r115, %r120, 1;
	setp.eq.b32 	%p59, %r115, 1;
	selp.f32 	%f199, 0f3F800000, %f215, %p59;
	fma.rn.f32 	%f200, %f198, %f199, 0f00000000;
	fma.rn.f32 	%f201, %f198, 0f37CBAC00, 0fBAB607ED;
	selp.f32 	%f202, %f201, 0fB94D4153, %p59;
	selp.f32 	%f203, 0f3D2AAABB, 0f3C0885E4, %p59;
	fma.rn.f32 	%f204, %f202, %f198, %f203;
	selp.f32 	%f205, 0fBEFFFFFF, 0fBE2AAAA8, %p59;
	fma.rn.f32 	%f206, %f204, %f198, %f205;
	fma.rn.f32 	%f207, %f206, %f200, %f199;
	and.b32  	%r116, %r120, 2;
	setp.eq.s32 	%p60, %r116, 0;
	mov.f32 	%f208, 0f00000000;
	sub.f32 	%f209, %f208, %f207;
	selp.f32 	%f218, %f207, %f209, %p60;
	bra.uni 	$L__BB54_36;
$L__BB54_19:
	cvt.rn.f32.s32 	%f18, %r34;
	cvt.rn.f32.s32 	%f37, %r3;
	add.f32 	%f38, %f37, %f37;
	cvt.rn.f32.s32 	%f39, %r33;
	div.rn.f32 	%f19, %f38, %f39;
	mul.f32 	%f40, %f19, 0f3F000000;
	cvt.rzi.f32.f32 	%f41, %f40;
	add.f32 	%f42, %f41, %f41;
	sub.f32 	%f43, %f19, %f42;
	abs.f32 	%f20, %f43;
	abs.f32 	%f21, %f18;
	setp.lt.f32 	%p3, %f21, 0f00800000;
	mul.f32 	%f44, %f21, 0f4B800000;
	selp.f32 	%f45, %f44, %f21, %p3;
	selp.f32 	%f46, 0fC1C00000, 0f00000000, %p3;
	mov.b32 	%r46, %f45;
	add.s32 	%r47, %r46, -1060439283;
	and.b32  	%r48, %r47, -8388608;
	sub.s32 	%r49, %r46, %r48;
	mov.b32 	%f47, %r49;
	cvt.rn.f32.s32 	%f48, %r48;
	fma.rn.f32 	%f49, %f48, 0f34000000, %f46;
	add.f32 	%f50, %f47, 0fBF800000;
	add.f32 	%f51, %f47, 0f3F800000;
	rcp.approx.ftz.f32 	%f52, %f51;
	add.f32 	%f53, %f50, %f50;
	mul.f32 	%f54, %f53, %f52;
	mul.f32 	%f55, %f54, %f54;
	sub.f32 	%f56, %f50, %f54;
	add.f32 	%f57, %f56, %f56;
	neg.f32 	%f58, %f54;
	fma.rn.f32 	%f59, %f58, %f50, %f57;
	mul.rn.f32 	%f60, %f52, %f59;
	fma.rn.f32 	%f61, %f55, 0f3A2C32E4, 0f3B52E7DB;
	fma.rn.f32 	%f62, %f61, %f55, 0f3C93BB73;
	fma.rn.f32 	%f63, %f62, %f55, 0f3DF6384F;
	mul.rn.f32 	%f64, %f63, %f55;
	fma.rn.f32 	%f65, %f54, 0f3FB8AA3B, %f49;
	sub.f32 	%f66, %f49, %f65;
	fma.rn.f32 	%f67, %f54, 0f3FB8AA3B, %f66;
	fma.rn.f32 	%f68, %f60, 0f3FB8AA3B, %f67;
	fma.rn.f32 	%f69, %f54, 0f32A55E34, %f68;
	mul.f32 	%f70, %f64, 0f40400000;
	fma.rn.f32 	%f71, %f70, %f60, %f69;
	fma.rn.f32 	%f72, %f64, %f54, %f71;
	add.rn.f32 	%f73, %f65, %f72;
	neg.f32 	%f74, %f65;
	add.rn.f32 	%f75, %f73, %f74;
	neg.f32 	%f76, %f75;
	add.rn.f32 	%f77, %f72, %f76;
	mul.rn.f32 	%f78, %f73, %f19;
	neg.f32 	%f79, %f78;
	fma.rn.f32 	%f80, %f73, %f19, %f79;
	fma.rn.f32 	%f81, %f77, %f19, %f80;
	cvt.rni.f32.f32 	%f82, %f78;
	sub.f32 	%f83, %f78, %f82;
	add.f32 	%f84, %f83, %f81;
	fma.rn.f32 	%f85, %f84, 0f391FCB8E, 0f3AAF85ED;
	fma.rn.f32 	%f86, %f85, %f84, 0f3C1D9856;
	fma.rn.f32 	%f87, %f86, %f84, 0f3D6357BB;
	fma.rn.f32 	%f88, %f87, %f84, 0f3E75FDEC;
	fma.rn.f32 	%f89, %f88, %f84, 0f3F317218;
	fma.rn.f32 	%f90, %f89, %f84, 0f3F800000;
	cvt.rzi.s32.f32 	%r50, %f82;
	setp.gt.f32 	%p4, %f82, 0f00000000;
	selp.b32 	%r51, 0, -2097152000, %p4;
	add.s32 	%r52, %r51, 2130706432;
	mov.b32 	%f91, %r52;
	mul.f32 	%f92, %f90, %f91;
	shl.b32 	%r53, %r50, 23;
	sub.s32 	%r54, %r53, %r51;
	mov.b32 	%f93, %r54;
	mul.f32 	%f94, %f92, %f93;
	abs.f32 	%f95, %f78;
	setp.gt.f32 	%p5, %f95, 0f43180000;
	setp.lt.f32 	%p6, %f78, 0f00000000;
	selp.f32 	%f96, 0f00000000, 0f7F800000, %p6;
	selp.f32 	%f22, %f96, %f94, %p5;
	setp.eq.s32 	%p7, %r34, 1;
	setp.eq.f32 	%p8, %f19, 0f00000000;
	or.pred  	%p9, %p7, %p8;
	@%p9 bra 	$L__BB54_27;
	setp.num.f32 	%p10, %f21, %f21;
	abs.f32 	%f97, %f19;
	setp.num.f32 	%p11, %f97, %f97;
	and.pred  	%p12, %p10, %p11;
	@%p12 bra 	$L__BB54_22;
	add.rn.f32 	%f216, %f18, %f19;
	bra.uni 	$L__BB54_27;
$L__BB54_22:
	setp.ne.s32 	%p13, %r34, 0;
	setp.neu.f32 	%p14, %f21, 0f7F800000;
	and.pred  	%p15, %p13, %p14;
	@%p15 bra 	$L__BB54_24;
	setp.neu.f32 	%p22, %f20, 0f3F800000;
	add.f32 	%f102, %f18, %f18;
	mov.b32 	%r55, %f102;
	setp.lt.f32 	%p23, %f19, 0f00000000;
	xor.b32  	%r56, %r55, 2139095040;
	selp.b32 	%r57, %r56, %r55, %p23;
	and.b32  	%r58, %r57, 2147483647;
	selp.b32 	%r59, %r58, %r57, %p22;
	mov.b32 	%f216, %r59;
	bra.uni 	$L__BB54_27;
$L__BB54_24:
	setp.eq.s32 	%p16, %r34, -1;
	setp.eq.f32 	%p17, %f97, 0f7F800000;
	and.pred  	%p18, %p16, %p17;
	@%p18 bra 	$L__BB54_27;
	setp.gt.s32 	%p19, %r34, -1;
	mov.f32 	%f216, %f22;
	@%p19 bra 	$L__BB54_27;
	setp.neu.f32 	%p20, %f20, 0f3F800000;
	neg.f32 	%f99, %f22;
	selp.f32 	%f100, %f22, %f99, %p20;
	cvt.rmi.f32.f32 	%f101, %f19;
	setp.neu.f32 	%p21, %f19, %f101;
	selp.f32 	%f216, 0f7FFFFFFF, %f100, %p21;
$L__BB54_27:
	cvt.rn.f32.s32 	%f103, %r2;
	div.rn.f32 	%f28, %f103, %f216;
	mul.f32 	%f104, %f28, 0f3F22F983;
	cvt.rni.s32.f32 	%r124, %f104;
	cvt.rn.f32.s32 	%f105, %r124;
	fma.rn.f32 	%f106, %f105, 0fBFC90FDA, %f28;
	fma.rn.f32 	%f107, %f105, 0fB3A22168, %f106;
	fma.rn.f32 	%f217, %f105, 0fA7C234C5, %f107;
	abs.f32 	%f30, %f28;
	setp.ltu.f32 	%p24, %f30, 0f47CE4780;
	@%p24 bra 	$L__BB54_35;
	setp.neu.f32 	%p25, %f30, 0f7F800000;
	@%p25 bra 	$L__BB54_30;
	mov.f32 	%f110, 0f00000000;
	mul.rn.f32 	%f217, %f28, %f110;
	mov.b32 	%r124, 0;
	bra.uni 	$L__BB54_35;
$L__BB54_30:
	mov.b32 	%r19, %f28;
	shl.b32 	%r61, %r19, 8;
	or.b32  	%r20, %r61, -2147483648;
	mov.b64 	%rd42, 0;
	mov.b32 	%r121, 0;
	mov.u64 	%rd40, __cudart_i2opi_f;
	mov.u64 	%rd41, %rd1;
$L__BB54_31:
	.pragma "nounroll";
	ld.global.nc.u32 	%r62, [%rd40];
	mad.wide.u32 	%rd20, %r62, %r20, %rd42;
	shr.u64 	%rd42, %rd20, 32;
	st.local.u32 	[%rd41], %rd20;
	add.s32 	%r121, %r121, 1;
	add.s64 	%rd41, %rd41, 4;
	add.s64 	%rd40, %rd40, 4;
	setp.ne.s32 	%p26, %r121, 6;
	@%p26 bra 	$L__BB54_31;
	shr.u32 	%r63, %r19, 23;
	st.local.u32 	[%rd1+24], %rd42;
	and.b32  	%r23, %r63, 31;
	and.b32  	%r64, %r63, 224;
	add.s32 	%r65, %r64, -128;
	shr.u32 	%r66, %r65, 5;
	mul.wide.u32 	%rd21, %r66, 4;
	sub.s64 	%rd15, %rd1, %rd21;
	ld.local.u32 	%r122, [%rd15+24];
	ld.local.u32 	%r123, [%rd15+20];
	setp.eq.s32 	%p27, %r23, 0;
	@%p27 bra 	$L__BB54_34;
	shf.l.wrap.b32 	%r122, %r123, %r122, %r23;
	ld.local.u32 	%r67, [%rd15+16];
	shf.l.wrap.b32 	%r123, %r67, %r123, %r23;
$L__BB54_34:
	shr.u32 	%r68, %r122, 30;
	shf.l.wrap.b32 	%r69, %r123, %r122, 2;
	shl.b32 	%r70, %r123, 2;
	shr.u32 	%r71, %r69, 31;
	add.s32 	%r72, %r71, %r68;
	neg.s32 	%r73, %r72;
	setp.lt.s32 	%p28, %r19, 0;
	selp.b32 	%r124, %r73, %r72, %p28;
	xor.b32  	%r74, %r69, %r19;
	shr.s32 	%r75, %r69, 31;
	xor.b32  	%r76, %r75, %r69;
	xor.b32  	%r77, %r75, %r70;
	cvt.u64.u32 	%rd22, %r76;
	shl.b64 	%rd23, %rd22, 32;
	cvt.u64.u32 	%rd24, %r77;
	or.b64  	%rd25, %rd23, %rd24;
	cvt.rn.f64.s64 	%fd1, %rd25;
	mul.f64 	%fd2, %fd1, 0d3BF921FB54442D19;
	cvt.rn.f32.f64 	%f108, %fd2;
	neg.f32 	%f109, %f108;
	setp.lt.s32 	%p29, %r74, 0;
	selp.f32 	%f217, %f109, %f108, %p29;
$L__BB54_35:
	add.s32 	%r79, %r124, 1;
	mul.rn.f32 	%f111, %f217, %f217;
	and.b32  	%r80, %r124, 1;
	setp.eq.b32 	%p30, %r80, 1;
	selp.f32 	%f112, %f217, 0f3F800000, %p30;
	fma.rn.f32 	%f113, %f111, %f112, 0f00000000;
	fma.rn.f32 	%f114, %f111, 0f37CBAC00, 0fBAB607ED;
	selp.f32 	%f115, 0fB94D4153, %f114, %p30;
	selp.f32 	%f116, 0f3C0885E4, 0f3D2AAABB, %p30;
	fma.rn.f32 	%f117, %f115, %f111, %f116;
	selp.f32 	%f118, 0fBE2AAAA8, 0fBEFFFFFF, %p30;
	fma.rn.f32 	%f119, %f117, %f111, %f118;
	fma.rn.f32 	%f120, %f119, %f113, %f112;
	and.b32  	%r81, %r79, 2;
	setp.eq.s32 	%p31, %r81, 0;
	mov.f32 	%f121, 0f00000000;
	sub.f32 	%f122, %f121, %f120;
	selp.f32 	%f218, %f120, %f122, %p31;
$L__BB54_36:
	cvta.to.global.u64 	%rd34, %rd16;
	mul.wide.s32 	%rd35, %r1, 4;
	add.s64 	%rd36, %rd34, %rd35;
	ld.global.f32 	%f210, [%rd36];
	add.f32 	%f211, %f218, %f210;
	st.global.f32 	[%rd36], %f211;
$L__BB54_37:
	ret;

}
	// .globl	TransposeSecondAndThirdDimension_V1
.visible .entry TransposeSecondAndThirdDimension_V1(
	.param .u32 TransposeSecondAndThirdDimension_V1_param_0,
	.param .u32 TransposeSecondAndThirdDimension_V1_param_1,
	.param .u32 TransposeSecondAndThirdDimension_V1_param_2,
	.param .u32 TransposeSecondAndThirdDimension_V1_param_3,
	.param .u64 .ptr .align 1 TransposeSecondAndThirdDimension_V1_param_4,
	.param .u64 .ptr .align 1 TransposeSecondAndThirdDimension_V1_param_5
)
{
	.reg .pred 	%p<2>;
	.reg .b32 	%r<23>;
	.reg .b32 	%f<2>;
	.reg .b64 	%rd<9>;

	ld.param.u32 	%r5, [TransposeSecondAndThirdDimension_V1_param_0];
	ld.param.u32 	%r2, [TransposeSecondAndThirdDimension_V1_param_1];
	ld.param.u32 	%r3, [TransposeSecondAndThirdDimension_V1_param_2];
	ld.param.u32 	%r4, [TransposeSecondAndThirdDimension_V1_param_3];
	ld.param.u64 	%rd1, [TransposeSecondAndThirdDimension_V1_param_4];
	ld.param.u64 	%rd2, [TransposeSecondAndThirdDimension_V1_param_5];
	mov.u32 	%r6, %ctaid.x;
	mov.u32 	%r7, %ntid.x;
	mov.u32 	%r8, %tid.x;
	mad.lo.s32 	%r1, %r6, %r7, %r8;
	setp.ge.s32 	%p1, %r1, %r5;
	@%p1 bra 	$L__BB55_2;
	cvta.to.global.u64 	%rd3, %rd1;
	cvta.to.global.u64 	%rd4, %rd2;
	mul.lo.s32 	%r9, %r3, %r2;
	mul.lo.s32 	%r10, %r9, %r4;
	rem.s32 	%r11, %r1, %r10;
	mul.lo.s32 	%r12, %r4, %r3;
	div.s32 	%r13, %r11, %r12;
	mul.lo.s32 	%r14, %r13, %r12;
	sub.s32 	%r15, %r11, %r14;
	div.s32 	%r16, %r15, %r4;
	add.s32 	%r17, %r2, -1;
	mul.lo.s32 	%r18, %r16, %r17;
	add.s32 	%r19, %r3, -1;
	mul.lo.s32 	%r20, %r13, %r19;
	sub.s32 	%r21, %r18, %r20;
	mad.lo.s32 	%r22, %r21, %r4, %r1;
	mul.wide.s32 	%rd5, %r1, 4;
	add.s64 	%rd6, %rd3, %rd5;
	ld.global.nc.f32 	%f1, [%rd6];
	mul.wide.s32 	%rd7, %r22, 4;
	add.s64 	%rd8, %rd4, %rd7;
	st.global.f32 	[%rd8], %f1;
$L__BB55_2:
	ret;

}
	// .globl	TransposeSecondAndThirdDimension_V2
.visible .entry TransposeSecondAndThirdDimension_V2(
	.param .u32 TransposeSecondAndThirdDimension_V2_param_0,
	.param .u32 TransposeSecondAndThirdDimension_V2_param_1,
	.param .u32 TransposeSecondAndThirdDimension_V2_param_2,
	.param .u32 TransposeSecondAndThirdDimension_V2_param_3,
	.param .u64 .ptr .align 1 TransposeSecondAndThirdDimension_V2_param_4,
	.param .u64 .ptr .align 1 TransposeSecondAndThirdDimension_V2_param_5
)
{
	.reg .pred 	%p<11>;
	.reg .b32 	%r<65>;
	.reg .b32 	%f<30>;
	.reg .b64 	%rd<23>;

	ld.param.u32 	%r35, [TransposeSecondAndThirdDimension_V2_param_0];
	ld.param.u32 	%r32, [TransposeSecondAndThirdDimension_V2_param_1];
	ld.param.u32 	%r33, [TransposeSecondAndThirdDimension_V2_param_2];
	ld.param.u32 	%r34, [TransposeSecondAndThirdDimension_V2_param_3];
	ld.param.u64 	%rd5, [TransposeSecondAndThirdDimension_V2_param_4];
	ld.param.u64 	%rd6, [TransposeSecondAndThirdDimension_V2_param_5];
	cvta.to.global.u64 	%rd1, %rd6;
	cvta.to.global.u64 	%rd2, %rd5;
	mov.u32 	%r36, %ctaid.x;
	mov.u32 	%r37, %ntid.x;
	mov.u32 	%r38, %tid.x;
	mad.lo.s32 	%r1, %r36, %r37, %r38;
	setp.ge.s32 	%p1, %r1, %r35;
	@%p1 bra 	$L__BB56_14;
	mul.lo.s32 	%r39, %r33, %r32;
	rem.s32 	%r40, %r1, %r39;
	div.s32 	%r41, %r40, %r33;
	mul.lo.s32 	%r42, %r41, %r33;
	sub.s32 	%r43, %r40, %r42;
	mul.lo.s32 	%r2, %r34, %r1;
	add.s32 	%r44, %r32, -1;
	mul.lo.s32 	%r3, %r43, %r44;
	add.s32 	%r45, %r33, -1;
	mul.lo.s32 	%r4, %r41, %r45;
	sub.s32 	%r46, %r3, %r4;
	mul.lo.s32 	%r5, %r46, %r34;
	setp.lt.s32 	%p2, %r34, 1;
	@%p2 bra 	$L__BB56_14;
	and.b32  	%r6, %r34, 15;
	setp.lt.u32 	%p3, %r34, 16;
	mov.b32 	%r60, 0;
	@%p3 bra 	$L__BB56_5;
	and.b32  	%r60, %r34, 2147483632;
	neg.s32 	%r58, %r60;
	add.s64 	%rd3, %rd2, 32;
	add.s64 	%rd4, %rd1, 32;
	add.s32 	%r48, %r1, %r3;
	sub.s32 	%r49, %r48, %r4;
	mul.lo.s32 	%r56, %r34, %r49;
	mov.u32 	%r57, %r2;
$L__BB56_4:
	.pragma "nounroll";
	mul.wide.s32 	%rd7, %r57, 4;
	add.s64 	%rd8, %rd3, %rd7;
	mul.wide.s32 	%rd9, %r56, 4;
	add.s64 	%rd10, %rd4, %rd9;
	ld.global.nc.f32 	%f1, [%rd8+-32];
	st.global.f32 	[%rd10+-32], %f1;
	ld.global.nc.f32 	%f2, [%rd8+-28];
	st.global.f32 	[%rd10+-28], %f2;
	ld.global.nc.f32 	%f3, [%rd8+-24];
	st.global.f32 	[%rd10+-24], %f3;
	ld.global.nc.f32 	%f4, [%rd8+-20];
	st.global.f32 	[%rd10+-20], %f4;
	ld.global.nc.f32 	%f5, [%rd8+-16];
	st.global.f32 	[%rd10+-16], %f5;
	ld.global.nc.f32 	%f6, [%rd8+-12];
	st.global.f32 	[%rd10+-12], %f6;
	ld.global.nc.f32 	%f7, [%rd8+-8];
	st.global.f32 	[%rd10+-8], %f7;
	ld.global.nc.f32 	%f8, [%rd8+-4];
	st.global.f32 	[%rd10+-4], %f8;
	ld.global.nc.f32 	%f9, [%rd8];
	st.global.f32 	[%rd10], %f9;
	ld.global.nc.f32 	%f10, [%rd8+4];
	st.global.f32 	[%rd10+4], %f10;
	ld.global.nc.f32 	%f11, [%rd8+8];
	st.global.f32 	[%rd10+8], %f11;
	ld.global.nc.f32 	%f12, [%rd8+12];
	st.global.f32 	[%rd10+12], %f12;
	ld.global.nc.f32 	%f13, [%rd8+16];
	st.global.f32 	[%rd10+16], %f13;
	ld.global.nc.f32 	%f14, [%rd8+20];
	st.global.f32 	[%rd10+20], %f14;
	ld.global.nc.f32 	%f15, [%rd8+24];
	st.global.f32 	[%rd10+24], %f15;
	ld.global.nc.f32 	%f16, [%rd8+28];
	st.global.f32 	[%rd10+28], %f16;
	add.s32 	%r58, %r58, 16;
	add.s32 	%r57, %r57, 16;
	add.s32 	%r56, %r56, 16;
	setp.ne.s32 	%p4, %r58, 0;
	@%p4 bra 	$L__BB56_4;
$L__BB56_5:
	setp.eq.s32 	%p5, %r6, 0;
	@%p5 bra 	$L__BB56_14;
	and.b32  	%r17, %r34, 7;
	setp.lt.u32 	%p6, %r6, 8;
	@%p6 bra 	$L__BB56_8;
	add.s32 	%r50, %r60, %r2;
	mul.wide.s32 	%rd11, %r50, 4;
	add.s64 	%rd12, %rd2, %rd11;
	ld.global.nc.f32 	%f17, [%rd12];
	add.s32 	%r51, %r50, %r5;
	mul.wide.s32 	%rd13, %r51, 4;
	add.s64 	%rd14, %rd1, %rd13;
	st.global.f32 	[%rd14], %f17;
	ld.global.nc.f32 	%f18, [%rd12+4];
	st.global.f32 	[%rd14+4], %f18;
	ld.global.nc.f32 	%f19, [%rd12+8];
	st.global.f32 	[%rd14+8], %f19;
	ld.global.nc.f32 	%f20, [%rd12+12];
	st.global.f32 	[%rd14+12], %f20;
	ld.global.nc.f32 	%f21, [%rd12+16];
	st.global.f32 	[%rd14+16], %f21;
	ld.global.nc.f32 	%f22, [%rd12+20];
	st.global.f32 	[%rd14+20], %f22;
	ld.global.nc.f32 	%f23, [%rd12+24];
	st.global.f32 	[%rd14+24], %f23;
	ld.global.nc.f32 	%f24, [%rd12+28];
	st.global.f32 	[%rd14+28], %f24;
	add.s32 	%r60, %r60, 8;
$L__BB56_8:
	setp.eq.s32 	%p7, %r17, 0;
	@%p7 bra 	$L__BB56_14;
	and.b32  	%r20, %r34, 3;
	setp.lt.u32 	%p8, %r17, 4;
	@%p8 bra 	$L__BB56_11;
	add.s32 	%r52, %r60, %r2;
	mul.wide.s32 	%rd15, %r52, 4;
	add.s64 	%rd16, %rd2, %rd15;
	ld.global.nc.f32 	%f25, [%rd16];
	add.s32 	%r53, %r52, %r5;
	mul.wide.s32 	%rd17, %r53, 4;
	add.s64 	%rd18, %rd1, %rd17;
	st.global.f32 	[%rd18], %f25;
	ld.global.nc.f32 	%f26, [%rd16+4];
	st.global.f32 	[%rd18+4], %f26;
	ld.global.nc.f32 	%f27, [%rd16+8];
	st.global.f32 	[%rd18+8], %f27;
	ld.global.nc.f32 	%f28, [%rd16+12];
	st.global.f32 	[%rd18+12], %f28;
	add.s32 	%r60, %r60, 4;
$L__BB56_11:
	setp.eq.s32 	%p9, %r20, 0;
	@%p9 bra 	$L__BB56_14;
	add.s32 	%r54, %r1, %r3;
	sub.s32 	%r55, %r54, %r4;
	mad.lo.s32 	%r64, %r34, %r55, %r60;
	add.s32 	%r63, %r60, %r2;
	neg.s32 	%r62, %r20;
$L__BB56_13:
	.pragma "nounroll";
	mul.wide.s32 	%rd19, %r64, 4;
	add.s64 	%rd20, %rd1, %rd19;
	mul.wide.s32 	%rd21, %r63, 4;
	add.s64 	%rd22, %rd2, %rd21;
	ld.global.nc.f32 	%f29, [%rd22];
	st.global.f32 	[%rd20], %f29;
	add.s32 	%r64, %r64, 1;
	add.s32 	%r63, %r63, 1;
	add.s32 	%r62, %r62, 1;
	setp.ne.s32 	%p10, %r62, 0;
	@%p10 bra 	$L__BB56_13;
$L__BB56_14:
	ret;

}
	// .globl	TransposeSecondAndThirdDimension_V3
.visible .entry TransposeSecondAndThirdDimension_V3(
	.param .u32 TransposeSecondAndThirdDimension_V3_param_0,
	.param .u32 TransposeSecondAndThirdDimension_V3_param_1,
	.param .u32 TransposeSecondAndThirdDimension_V3_param_2,
	.param .u32 TransposeSecondAndThirdDimension_V3_param_3,
	.param .u64 .ptr .align 1 TransposeSecondAndThirdDimension_V3_param_4,
	.param .u64 .ptr .align 1 TransposeSecondAndThirdDimension_V3_param_5
)
{
	.reg .pred 	%p<11>;
	.reg .b32 	%r<107>;
	.reg .b32 	%f<16>;
	.reg .b64 	%rd<68>;

	ld.param.u32 	%r19, [TransposeSecondAndThirdDimension_V3_param_0];
	ld.param.u32 	%r16, [TransposeSecondAndThirdDimension_V3_param_1];
	ld.param.u32 	%r17, [TransposeSecondAndThirdDimension_V3_param_2];
	ld.param.u32 	%r18, [TransposeSecondAndThirdDimension_V3_param_3];
	ld.param.u64 	%rd3, [TransposeSecondAndThirdDimension_V3_param_4];
	ld.param.u64 	%rd4, [TransposeSecondAndThirdDimension_V3_param_5];
	cvta.to.global.u64 	%rd1, %rd4;
	cvta.to.global.u64 	%rd2, %rd3;
	mov.u32 	%r20, %ctaid.x;
	mov.u32 	%r21, %ntid.x;
	mov.u32 	%r22, %tid.x;
	mad.lo.s32 	%r1, %r20, %r21, %r22;
	setp.ge.s32 	%p1, %r1, %r19;
	@%p1 bra 	$L__BB57_13;
	mul.lo.s32 	%r2, %r18, %r17;
	setp.lt.s32 	%p2, %r2, 1;
	@%p2 bra 	$L__BB57_13;
	mul.lo.s32 	%r3, %r2, %r1;
	add.s32 	%r4, %r16, -1;
	add.s32 	%r24, %r17, -1;
	rem.s32 	%r25, %r1, %r16;
	mul.lo.s32 	%r5, %r25, %r24;
	and.b32  	%r6, %r2, 7;
	setp.lt.u32 	%p3, %r2, 8;
	mov.b32 	%r105, 0;
	@%p3 bra 	$L__BB57_5;
	and.b32  	%r105, %r2, 2147483640;
	mov.b32 	%r103, 0;
$L__BB57_4:
	.pragma "nounroll";
	add.s32 	%r27, %r103, %r3;
	div.s32 	%r28, %r103, %r18;
	mul.lo.s32 	%r29, %r28, %r4;
	sub.s32 	%r30, %r29, %r5;
	mad.lo.s32 	%r31, %r30, %r18, %r27;
	cvt.s64.s32 	%rd5, %r27;
	mul.wide.s32 	%rd6, %r27, 4;
	add.s64 	%rd7, %rd2, %rd6;
	ld.global.nc.f32 	%f1, [%rd7];
	mul.wide.s32 	%rd8, %r31, 4;
	add.s64 	%rd9, %rd1, %rd8;
	st.global.f32 	[%rd9], %f1;
	add.s32 	%r32, %r103, 1;
	div.s32 	%r33, %r32, %r18;
	mul.lo.s32 	%r34, %r33, %r4;
	sub.s32 	%r35, %r34, %r5;
	mul.lo.s32 	%r36, %r35, %r18;
	ld.global.nc.f32 	%f2, [%rd7+4];
	cvt.s64.s32 	%rd10, %r36;
	add.s64 	%rd11, %rd10, %rd5;
	shl.b64 	%rd12, %rd11, 2;
	add.s64 	%rd13, %rd1, %rd12;
	st.global.f32 	[%rd13+4], %f2;
	add.s32 	%r37, %r103, 2;
	div.s32 	%r38, %r37, %r18;
	mul.lo.s32 	%r39, %r38, %r4;
	sub.s32 	%r40, %r39, %r5;
	mul.lo.s32 	%r41, %r40, %r18;
	ld.global.nc.f32 	%f3, [%rd7+8];
	cvt.s64.s32 	%rd14, %r41;
	add.s64 	%rd15, %rd14, %rd5;
	shl.b64 	%rd16, %rd15, 2;
	add.s64 	%rd17, %rd1, %rd16;
	st.global.f32 	[%rd17+8], %f3;
	add.s32 	%r42, %r103, 3;
	div.s32 	%r43, %r42, %r18;
	mul.lo.s32 	%r44, %r43, %r4;
	sub.s32 	%r45, %r44, %r5;
	mul.lo.s32 	%r46, %r45, %r18;
	ld.global.nc.f32 	%f4, [%rd7+12];
	cvt.s64.s32 	%rd18, %r46;
	add.s64 	%rd19, %rd18, %rd5;
	shl.b64 	%rd20, %rd19, 2;
	add.s64 	%rd21, %rd1, %rd20;
	st.global.f32 	[%rd21+12], %f4;
	add.s32 	%r47, %r103, 4;
	div.s32 	%r48, %r47, %r18;
	mul.lo.s32 	%r49, %r48, %r4;
	sub.s32 	%r50, %r49, %r5;
	mul.lo.s32 	%r51, %r50, %r18;
	ld.global.nc.f32 	%f5, [%rd7+16];
	cvt.s64.s32 	%rd22, %r51;
	add.s64 	%rd23, %rd22, %rd5;
	shl.b64 	%rd24, %rd23, 2;
	add.s64 	%rd25, %rd1, %rd24;
	st.global.f32 	[%rd25+16], %f5;
	add.s32 	%r52, %r103, 5;
	div.s32 	%r53, %r52, %r18;
	mul.lo.s32 	%r54, %r53, %r4;
	sub.s32 	%r55, %r54, %r5;
	mul.lo.s32 	%r56, %r55, %r18;
	ld.global.nc.f32 	%f6, [%rd7+20];
	cvt.s64.s32 	%rd26, %r56;
	add.s64 	%rd27, %rd26, %rd5;
	shl.b64 	%rd28, %rd27, 2;
	add.s64 	%rd29, %rd1, %rd28;
	st.global.f32 	[%rd29+20], %f6;
	add.s32 	%r57, %r103, 6;
	div.s32 	%r58, %r57, %r18;
	mul.lo.s32 	%r59, %r58, %r4;
	sub.s32 	%r60, %r59, %r5;
	mul.lo.s32 	%r61, %r60, %r18;
	ld.global.nc.f32 	%f7, [%rd7+24];
	cvt.s64.s32 	%rd30, %r61;
	add.s64 	%rd31, %rd30, %rd5;
	shl.b64 	%rd32, %rd31, 2;
	add.s64 	%rd33, %rd1, %rd32;
	st.global.f32 	[%rd33+24], %f7;
	add.s32 	%r62, %r103, 7;
	div.s32 	%r63, %r62, %r18;
	mul.lo.s32 	%r64, %r63, %r4;
	sub.s32 	%r65, %r64, %r5;
	mul.lo.s32 	%r66, %r65, %r18;
	ld.global.nc.f32 	%f8, [%rd7+28];
	cvt.s64.s32 	%rd34, %r66;
	add.s64 	%rd35, %rd34, %rd5;
	shl.b64 	%rd36, %rd35, 2;
	add.s64 	%rd37, %rd1, %rd36;
	st.global.f32 	[%rd37+28], %f8;
	add.s32 	%r103, %r103, 8;
	setp.ne.s32 	%p4, %r103, %r105;
	@%p4 bra 	$L__BB57_4;
$L__BB57_5:
	setp.eq.s32 	%p5, %r6, 0;
	@%p5 bra 	$L__BB57_13;
	and.b32  	%r11, %r2, 3;
	setp.lt.u32 	%p6, %r6, 4;
	@%p6 bra 	$L__BB57_8;
	add.s32 	%r67, %r105, %r3;
	div.s32 	%r68, %r105, %r18;
	mul.lo.s32 	%r69, %r68, %r4;
	sub.s32 	%r70, %r69, %r5;
	mad.lo.s32 	%r71, %r70, %r18, %r67;
	cvt.s64.s32 	%rd38, %r67;
	mul.wide.s32 	%rd39, %r67, 4;
	add.s64 	%rd40, %rd2, %rd39;
	ld.global.nc.f32 	%f9, [%rd40];
	mul.wide.s32 	%rd41, %r71, 4;
	add.s64 	%rd42, %rd1, %rd41;
	st.global.f32 	[%rd42], %f9;
	add.s32 	%r72, %r105, 1;
	div.s32 	%r73, %r72, %r18;
	mul.lo.s32 	%r74, %r73, %r4;
	sub.s32 	%r75, %r74, %r5;
	mul.lo.s32 	%r76, %r75, %r18;
	ld.global.nc.f32 	%f10, [%rd40+4];
	cvt.s64.s32 	%rd43, %r76;
	add.s64 	%rd44, %rd43, %rd38;
	shl.b64 	%rd45, %rd44, 2;
	add.s64 	%rd46, %rd1, %rd45;
	st.global.f32 	[%rd46+4], %f10;
	add.s32 	%r77, %r105, 2;
	div.s32 	%r78, %r77, %r18;
	mul.lo.s32 	%r79, %r78, %r4;
	sub.s32 	%r80, %r79, %r5;
	mul.lo.s32 	%r81, %r80, %r18;
	ld.global.nc.f32 	%f11, [%rd40+8];
	cvt.s64.s32 	%rd47, %r81;
	add.s64 	%rd48, %rd47, %rd38;
	shl.b64 	%rd49, %rd48, 2;
	add.s64 	%rd50, %rd1, %rd49;
	st.global.f32 	[%rd50+8], %f11;
	add.s32 	%r82, %r105, 3;
	div.s32 	%r83, %r82, %r18;
	mul.lo.s32 	%r84, %r83, %r4;
	sub.s32 	%r85, %r84, %r5;
	mul.lo.s32 	%r86, %r85, %r18;
	ld.global.nc.f32 	%f12, [%rd40+12];
	cvt.s64.s32 	%rd51, %r86;
	add.s64 	%rd52, %rd51, %rd38;
	shl.b64 	%rd53, %rd52, 2;
	add.s64 	%rd54, %rd1, %rd53;
	st.global.f32 	[%rd54+12], %f12;
	add.s32 	%r105, %r105, 4;
$L__BB57_8:
	setp.eq.s32 	%p7, %r11, 0;
	@%p7 bra 	$L__BB57_13;
	setp.eq.s32 	%p8, %r11, 1;
	@%p8 bra 	$L__BB57_11;
	add.s32 	%r87, %r105, %r3;
	div.s32 	%r88, %r105, %r18;
	mul.lo.s32 	%r89, %r88, %r4;
	sub.s32 	%r90, %r89, %r5;
	mad.lo.s32 	%r91, %r90, %r18, %r87;
	cvt.s64.s32 	%rd55, %r87;
	mul.wide.s32 	%rd56, %r87, 4;
	add.s64 	%rd57, %rd2, %rd56;
	ld.global.nc.f32 	%f13, [%rd57];
	mul.wide.s32 	%rd58, %r91, 4;
	add.s64 	%rd59, %rd1, %rd58;
	st.global.f32 	[%rd59], %f13;
	add.s32 	%r92, %r105, 1;
	div.s32 	%r93, %r92, %r18;
	mul.lo.s32 	%r94, %r93, %r4;
	sub.s32 	%r95, %r94, %r5;
	mul.lo.s32 	%r96, %r95, %r18;
	ld.global.nc.f32 	%f14, [%rd57+4];
	cvt.s64.s32 	%rd60, %r96;
	add.s64 	%rd61, %rd60, %rd55;
	shl.b64 	%rd62, %rd61, 2;
	add.s64 	%rd63, %rd1, %rd62;
	st.global.f32 	[%rd63+4], %f14;
	add.s32 	%r105, %r105, 2;
$L__BB57_11:
	and.b32  	%r97, %r2, 1;
	setp.eq.b32 	%p9, %r97, 1;
	not.pred 	%p10, %p9;
	@%p10 bra 	$L__BB57_13;
	add.s32 	%r98, %r105, %r3;
	div.s32 	%r99, %r105, %r18;
	mul.lo.s32 	%r100, %r99, %r4;
	sub.s32 	%r101, %r100, %r5;
	mad.lo.s32 	%r102, %r101, %r18, %r98;
	mul.wide.s32 	%rd64, %r98, 4;
	add.s64 	%rd65, %rd2, %rd64;
	ld.global.nc.f32 	%f15, [%rd65];
	mul.wide.s32 	%rd66, %r102, 4;
	add.s64 	%rd67, %rd1, %rd66;
	st.global.f32 	[%rd67], %f15;
$L__BB57_13:
	ret;

}
	// .globl	Compute_Row_Mean_Variance_V2
.visible .entry Compute_Row_Mean_Variance_V2(
	.param .u32 Compute_Row_Mean_Variance_V2_param_0,
	.param .u64 .ptr .align 1 Compute_Row_Mean_Variance_V2_param_1,
	.param .u64 .ptr .align 1 Compute_Row_Mean_Variance_V2_param_2,
	.param .u64 .ptr .align 1 Compute_Row_Mean_Variance_V2_param_3,
	.param .u32 Compute_Row_Mean_Variance_V2_param_4,
	.param .u32 Compute_Row_Mean_Variance_V2_param_5,
	.param .u8 Compute_Row_Mean_Variance_V2_param_6
)
{
	.reg .pred 	%p<21>;
	.reg .b16 	%rs<2>;
	.reg .b32 	%r<100>;
	.reg .b32 	%f<99>;
	.reg .b64 	%rd<14>;

	ld.param.u32 	%r47, [Compute_Row_Mean_Variance_V2_param_0];
	ld.param.u64 	%rd4, [Compute_Row_Mean_Variance_V2_param_1];
	ld.param.u64 	%rd2, [Compute_Row_Mean_Variance_V2_param_2];
	ld.param.u64 	%rd3, [Compute_Row_Mean_Variance_V2_param_3];
	ld.param.u32 	%r45, [Compute_Row_Mean_Variance_V2_param_4];
	ld.param.u32 	%r46, [Compute_Row_Mean_Variance_V2_param_5];
	ld.param.s8 	%rs1, [Compute_Row_Mean_Variance_V2_param_6];
	cvta.to.global.u64 	%rd1, %rd4;
	mov.u32 	%r1, %tid.x;
	mov.u32 	%r2, %ctaid.x;
	mov.u32 	%r48, %ntid.x;
	mad.lo.s32 	%r49, %r2, %r48, %r1;
	shl.b32 	%r50, %r45, 2;
	mov.u32 	%r51, sdata;
	add.s32 	%r3, %r51, %r50;
	mul.lo.s32 	%r52, %r45, %r1;
	div.u32 	%r4, %r52, %r48;
	add.s32 	%r53, %r52, %r45;
	div.u32 	%r5, %r53, %r48;
	setp.ge.s32 	%p1, %r49, %r47;
	@%p1 bra 	$L__BB58_7;
	mad.lo.s32 	%r94, %r45, %r2, %r4;
	setp.ge.s32 	%p2, %r4, %r5;
	@%p2 bra 	$L__BB58_7;
	sub.s32 	%r54, %r5, %r4;
	and.b32  	%r7, %r54, 3;
	setp.eq.s32 	%p3, %r7, 0;
	mov.u32 	%r91, %r4;
	@%p3 bra 	$L__BB58_5;
	mov.b32 	%r90, 0;
	mov.u32 	%r91, %r4;
	mov.u32 	%r89, %r94;
$L__BB58_4:
	.pragma "nounroll";
	add.s32 	%r94, %r89, 1;
	mul.wide.s32 	%rd5, %r89, 4;
	add.s64 	%rd6, %rd1, %rd5;
	ld.global.f32 	%f1, [%rd6];
	shl.b32 	%r56, %r91, 2;
	add.s32 	%r58, %r51, %r56;
	st.shared.f32 	[%r58], %f1;
	mul.f32 	%f2, %f1, %f1;
	add.s32 	%r59, %r3, %r56;
	st.shared.f32 	[%r59+4], %f2;
	add.s32 	%r91, %r91, 1;
	add.s32 	%r90, %r90, 1;
	setp.ne.s32 	%p4, %r90, %r7;
	mov.u32 	%r89, %r94;
	@%p4 bra 	$L__BB58_4;
$L__BB58_5:
	sub.s32 	%r60, %r4, %r5;
	setp.gt.u32 	%p5, %r60, -4;
	@%p5 bra 	$L__BB58_7;
$L__BB58_6:
	mul.wide.s32 	%rd7, %r94, 4;
	add.s64 	%rd8, %rd1, %rd7;
	ld.global.f32 	%f3, [%rd8];
	shl.b32 	%r61, %r91, 2;
	add.s32 	%r63, %r51, %r61;
	st.shared.f32 	[%r63], %f3;
	mul.f32 	%f4, %f3, %f3;
	add.s32 	%r64, %r3, %r61;
	st.shared.f32 	[%r64+4], %f4;
	ld.global.f32 	%f5, [%rd8+4];
	st.shared.f32 	[%r63+4], %f5;
	mul.f32 	%f6, %f5, %f5;
	st.shared.f32 	[%r64+8], %f6;
	ld.global.f32 	%f7, [%rd8+8];
	st.shared.f32 	[%r63+8], %f7;
	mul.f32 	%f8, %f7, %f7;
	st.shared.f32 	[%r64+12], %f8;
	add.s32 	%r94, %r94, 4;
	ld.global.f32 	%f9, [%rd8+12];
	st.shared.f32 	[%r63+12], %f9;
	mul.f32 	%f10, %f9, %f9;
	st.shared.f32 	[%r64+16], %f10;
	add.s32 	%r91, %r91, 4;
	setp.ne.s32 	%p6, %r91, %r5;
	@%p6 bra 	$L__BB58_6;
$L__BB58_7:
	bar.sync 	0;
	setp.gt.s32 	%p7, %r45, 31;
	selp.b32 	%r20, 32, 0, %p7;
	shr.u32 	%r65, %r46, 31;
	add.s32 	%r66, %r46, %r65;
	shr.s32 	%r95, %r66, 1;
	setp.le.s32 	%p8, %r95, %r20;
	@%p8 bra 	$L__BB58_18;
	shl.b32 	%r67, %r4, 2;
	add.s32 	%r22, %r51, %r67;
	add.s32 	%r23, %r3, %r67;
	add.s32 	%r24, %r4, 1;
	add.s32 	%r25, %r4, 2;
	add.s32 	%r26, %r4, 3;
$L__BB58_9:
	sub.s32 	%r69, %r45, %r95;
	min.s32 	%r70, %r95, %r69;
	min.s32 	%r29, %r70, %r5;
	setp.ge.s32 	%p9, %r4, %r29;
	@%p9 bra 	$L__BB58_17;
	sub.s32 	%r71, %r29, %r4;
	and.b32  	%r30, %r71, 3;
	setp.eq.s32 	%p10, %r30, 0;
	mov.u32 	%r96, %r4;
	@%p10 bra 	$L__BB58_14;
	shl.b32 	%r72, %r95, 2;
	add.s32 	%r31, %r22, %r72;
	ld.shared.f32 	%f11, [%r31];
	ld.shared.f32 	%f12, [%r22];
	add.f32 	%f13, %f11, %f12;
	st.shared.f32 	[%r22], %f13;
	add.s32 	%r32, %r23, %r72;
	ld.shared.f32 	%f14, [%r32+4];
	ld.shared.f32 	%f15, [%r23+4];
	add.f32 	%f16, %f14, %f15;
	st.shared.f32 	[%r23+4], %f16;
	setp.eq.s32 	%p11, %r30, 1;
	mov.u32 	%r96, %r24;
	@%p11 bra 	$L__BB58_14;
	ld.shared.f32 	%f17, [%r31+4];
	ld.shared.f32 	%f18, [%r22+4];
	add.f32 	%f19, %f17, %f18;
	st.shared.f32 	[%r22+4], %f19;
	ld.shared.f32 	%f20, [%r32+8];
	ld.shared.f32 	%f21, [%r23+8];
	add.f32 	%f22, %f20, %f21;
	st.shared.f32 	[%r23+8], %f22;
	setp.eq.s32 	%p12, %r30, 2;
	mov.u32 	%r96, %r25;
	@%p12 bra 	$L__BB58_14;
	ld.shared.f32 	%f23, [%r31+8];
	ld.shared.f32 	%f24, [%r22+8];
	add.f32 	%f25, %f23, %f24;
	st.shared.f32 	[%r22+8], %f25;
	ld.shared.f32 	%f26, [%r32+12];
	ld.shared.f32 	%f27, [%r23+12];
	add.f32 	%f28, %f26, %f27;
	st.shared.f32 	[%r23+12], %f28;
	mov.u32 	%r96, %r26;
$L__BB58_14:
	sub.s32 	%r73, %r4, %r29;
	setp.gt.u32 	%p13, %r73, -4;
	@%p13 bra 	$L__BB58_17;
	add.s32 	%r74, %r96, %r95;
	shl.b32 	%r75, %r74, 2;
	add.s32 	%r77, %r51, %r75;
	add.s32 	%r99, %r77, 16;
	shl.b32 	%r78, %r96, 2;
	add.s32 	%r79, %r51, %r78;
	add.s32 	%r98, %r79, 8;
	sub.s32 	%r97, %r96, %r29;
$L__BB58_16:
	ld.shared.f32 	%f29, [%r99+-16];
	ld.shared.f32 	%f30, [%r98+-8];
	add.f32 	%f31, %f29, %f30;
	st.shared.f32 	[%r98+-8], %f31;
	add.s32 	%r80, %r99, %r50;
	ld.shared.f32 	%f32, [%r80+-12];
	add.s32 	%r81, %r98, %r50;
	ld.shared.f32 	%f33, [%r81+-4];
	add.f32 	%f34, %f32, %f33;
	st.shared.f32 	[%r81+-4], %f34;
	ld.shared.f32 	%f35, [%r99+-12];
	ld.shared.f32 	%f36, [%r98+-4];
	add.f32 	%f37, %f35, %f36;
	st.shared.f32 	[%r98+-4], %f37;
	ld.shared.f32 	%f38, [%r80+-8];
	ld.shared.f32 	%f39, [%r81];
	add.f32 	%f40, %f38, %f39;
	st.shared.f32 	[%r81], %f40;
	ld.shared.f32 	%f41, [%r99+-8];
	ld.shared.f32 	%f42, [%r98];
	add.f32 	%f43, %f41, %f42;
	st.shared.f32 	[%r98], %f43;
	ld.shared.f32 	%f44, [%r80+-4];
	ld.shared.f32 	%f45, [%r81+4];
	add.f32 	%f46, %f44, %f45;
	st.shared.f32 	[%r81+4], %f46;
	ld.shared.f32 	%f47, [%r99+-4];
	ld.shared.f32 	%f48, [%r98+4];
	add.f32 	%f49, %f47, %f48;
	st.shared.f32 	[%r98+4], %f49;
	ld.shared.f32 	%f50, [%r80];
	ld.shared.f32 	%f51, [%r81+8];
	add.f32 	%f52, %f50, %f51;
	st.shared.f32 	[%r81+8], %f52;
	add.s32 	%r99, %r99, 16;
	add.s32 	%r98, %r98, 16;
	add.s32 	%r97, %r97, 4;
	setp.ne.s32 	%p14, %r97, 0;
	@%p14 bra 	$L__BB58_16;
$L__BB58_17:
	bar.sync 	0;
	shr.u32 	%r95, %r95, 1;
	setp.gt.u32 	%p15, %r95, %r20;
	@%p15 bra 	$L__BB58_9;
$L__BB58_18:
	add.s32 	%r44, %r3, 4;
	setp.lt.s32 	%p16, %r45, 32;
	setp.gt.u32 	%p17, %r1, 31;
	or.pred  	%p18, %p17, %p16;
	@%p18 bra 	$L__BB58_20;
	shl.b32 	%r82, %r1, 2;
	add.s32 	%r84, %r51, %r82;
	ld.volatile.shared.f32 	%f53, [%r84+128];
	ld.volatile.shared.f32 	%f54, [%r84];
	add.f32 	%f55, %f53, %f54;
	st.volatile.shared.f32 	[%r84], %f55;
	ld.volatile.shared.f32 	%f56, [%r84+64];
	ld.volatile.shared.f32 	%f57, [%r84];
	add.f32 	%f58, %f56, %f57;
	st.volatile.shared.f32 	[%r84], %f58;
	ld.volatile.shared.f32 	%f59, [%r84+32];
	ld.volatile.shared.f32 	%f60, [%r84];
	add.f32 	%f61, %f59, %f60;
	st.volatile.shared.f32 	[%r84], %f61;
	ld.volatile.shared.f32 	%f62, [%r84+16];
	ld.volatile.shared.f32 	%f63, [%r84];
	add.f32 	%f64, %f62, %f63;
	st.volatile.shared.f32 	[%r84], %f64;
	ld.volatile.shared.f32 	%f65, [%r84+8];
	ld.volatile.shared.f32 	%f66, [%r84];
	add.f32 	%f67, %f65, %f66;
	st.volatile.shared.f32 	[%r84], %f67;
	ld.volatile.shared.f32 	%f68, [%r84+4];
	ld.volatile.shared.f32 	%f69, [%r84];
	add.f32 	%f70, %f68, %f69;
	st.volatile.shared.f32 	[%r84], %f70;
	add.s32 	%r85, %r44, %r82;
	ld.volatile.shared.f32 	%f71, [%r85+128];
	ld.volatile.shared.f32 	%f72, [%r85];
	add.f32 	%f73, %f71, %f72;
	st.volatile.shared.f32 	[%r85], %f73;
	ld.volatile.shared.f32 	%f74, [%r85+64];
	ld.volatile.shared.f32 	%f75, [%r85];
	add.f32 	%f76, %f74, %f75;
	st.volatile.shared.f32 	[%r85], %f76;
	ld.volatile.shared.f32 	%f77, [%r85+32];
	ld.volatile.shared.f32 	%f78, [%r85];
	add.f32 	%f79, %f77, %f78;
	st.volatile.shared.f32 	[%r85], %f79;
	ld.volatile.shared.f32 	%f80, [%r85+16];
	ld.volatile.shared.f32 	%f81, [%r85];
	add.f32 	%f82, %f80, %f81;
	st.volatile.shared.f32 	[%r85], %f82;
	ld.volatile.shared.f32 	%f83, [%r85+8];
	ld.volatile.shared.f32 	%f84, [%r85];
	add.f32 	%f85, %f83, %f84;
	st.volatile.shared.f32 	[%r85], %f85;
	ld.volatile.shared.f32 	%f86, [%r85+4];
	ld.volatile.shared.f32 	%f87, [%r85];
	add.f32 	%f88, %f86, %f87;
	st.volatile.shared.f32 	[%r85], %f88;
$L__BB58_20:
	setp.ne.s32 	%p19, %r1, 0;
	@%p19 bra 	$L__BB58_22;
	ld.shared.f32 	%f89, [sdata];
	cvt.rn.f32.s32 	%f90, %r45;
	div.rn.f32 	%f91, %f89, %f90;
	cvta.to.global.u64 	%rd9, %rd2;
	mul.wide.u32 	%rd10, %r2, 4;
	add.s64 	%rd11, %rd9, %rd10;
	st.global.f32 	[%rd11], %f91;
	setp.ne.s16 	%p20, %rs1, 0;
	selp.s32 	%r86, -1, 0, %p20;
	add.s32 	%r87, %r45, %r86;
	ld.shared.f32 	%f92, [%r44];
	mul.f32 	%f93, %f91, %f90;
	mul.f32 	%f94, %f91, %f93;
	sub.f32 	%f95, %f92, %f94;
	abs.f32 	%f96, %f95;
	cvt.rn.f32.s32 	%f97, %r87;
	div.rn.f32 	%f98, %f96, %f97;
	cvta.to.global.u64 	%rd12, %rd3;
	add.s64 	%rd13, %rd12, %rd10;
	st.global.f32 	[%rd13], %f98;
$L__BB58_22:
	ret;

}


// ===== COMPILED SASS (sm_100) =====

	.target	sm_100

	.elftype	@"ET_EXEC"


//--------------------- .note.nv.tkinfo           --------------------------
	.section	.note.nv.tkinfo,"",@"SHT_NOTE"
	.sectionflags	@"SHF_NOTE_NV_TKINFO"
	.tkinfo
        /*0018*/ 	.word	0x00000002
        /*0030*/ 	.string	""
        /*0030*/ 	.string	"ptxas"
        /*0030*/ 	.string	"Cuda compilation tools, release 13.0, V13.0.88"
        /*0030*/ 	.string	"Build cuda_13.0.r13.0/compiler.36424714_0"
        /*0030*/ 	.string	"-arch sm_100 -m 64 "



//--------------------- .note.nv.cuinfo           --------------------------
	.section	.note.nv.cuinfo,"",@"SHT_NOTE"
	.sectionflags	@"SHF_NOTE_NV_CUINFO"
        /*0018*/ 	.short	0x0002
        /*001a*/ 	.short	0x0064
        /*001c*/ 	.short	0x0082
	.zero		2


//--------------------- .nv.info                  --------------------------
	.section	.nv.info,"",@"SHT_CUDA_INFO"
	.align	4


	//----- nvinfo : EIATTR_REGCOUNT
	.align		4
        /*0000*/ 	.byte	0x04, 0x2f
        /*0002*/ 	.short	(.L_2 - .L_1)
	.align		4
.L_1:
        /*0004*/ 	.word	index@(Sum)
        /*0008*/ 	.word	0x00000014


	//----- nvinfo : EIATTR_FRAME_SIZE
	.align		4
.L_2:
        /*000c*/ 	.byte	0x04, 0x11
        /*000e*/ 	.short	(.L_4 - .L_3)
	.align		4
.L_3:
        /*0010*/ 	.word	index@(Sum)
        /*0014*/ 	.word	0x00000000


	//----- nvinfo : EIATTR_REGCOUNT
	.align		4
.L_4:
        /*0018*/ 	.byte	0x04, 0x2f
        /*001a*/ 	.short	(.L_6 - .L_5)
	.align		4
.L_5:
        /*001c*/ 	.word	index@(UpdateAdamOptimizer)
        /*0020*/ 	.word	0x0000001a


	//----- nvinfo : EIATTR_FRAME_SIZE
	.align		4
.L_6:
        /*0024*/ 	.byte	0x04, 0x11
        /*0026*/ 	.short	(.L_8 - .L_7)
	.align		4
.L_7:
        /*0028*/ 	.word	index@($__internal_31_$__cuda_sm3x_div_rn_noftz_f32_slowpath)
        /*002c*/ 	.word	0x00000000


	//----- nvinfo : EIATTR_FRAME_SIZE
	.align		4
.L_8:
        /*0030*/ 	.byte	0x04, 0x11
        /*0032*/ 	.short	(.L_10 - .L_9)
	.align		4
.L_9:
        /*0034*/ 	.word	index@($__internal_30_$__cuda_sm20_sqrt_rn_f32_slowpath)
        /*0038*/ 	.word	0x00000000


	//----- nvinfo : EIATTR_FRAME_SIZE
	.align		4
.L_10:
        /*003c*/ 	.byte	0x04, 0x11
        /*003e*/ 	.short	(.L_12 - .L_11)
	.align		4
.L_11:
        /*0040*/ 	.word	index@(UpdateAdamOptimizer)
        /*0044*/ 	.word	0x00000000


	//----- nvinfo : EIATTR_REGCOUNT
	.align		4
.L_12:
        /*0048*/ 	.byte	0x04, 0x2f
        /*004a*/ 	.short	(.L_14 - .L_13)
	.align		4
.L_13:
        /*004c*/ 	.word	index@(StandardizeInPlaceByRow)
        /*0050*/ 	.word	0x00000012


	//----- nvinfo : EIATTR_FRAME_SIZE
	.align		4
.L_14:
        /*0054*/ 	.byte	0x04, 0x11
        /*0056*/ 	.short	(.L_16 - .L_15)
	.align		4
.L_15:
        /*0058*/ 	.word	index@($__internal_29_$__cuda_sm20_sqrt_rn_f32_slowpath)
        /*005c*/ 	.word	0x00000000


	//----- nvinfo : EIATTR_FRAME_SIZE
	.align		4
.L_16:
        /*0060*/ 	.byte	0x04, 0x11
        /*0062*/ 	.short	(.L_18 - .L_17)
	.align		4
.L_17:
        /*0064*/ 	.word	index@($__internal_28_$__cuda_sm20_rcp_rn_f32_slowpath)
        /*0068*/ 	.word	0x00000000


	//----- nvinfo : EIATTR_FRAME_SIZE
	.align		4
.L_18:
        /*006c*/ 	.byte	0x04, 0x11
        /*006e*/ 	.short	(.L_20 - .L_19)
	.align		4
.L_19:
        /*0070*/ 	.word	index@(StandardizeInPlaceByRow)
        /*0074*/ 	.word	0x00000000


	//----- nvinfo : EIATTR_REGCOUNT
	.align		4
.L_20:
        /*0078*/ 	.byte	0x04, 0x2f
        /*007a*/ 	.short	(.L_22 - .L_21)
	.align		4
.L_21:
        /*007c*/ 	.word	index@(StandardizeRowsInPlaceBroadcastGammasBetas)
        /*0080*/ 	.word	0x0000001d


	//----- nvinfo : EIATTR_FRAME_SIZE
	.align		4
.L_22:
        /*0084*/ 	.byte	0x04, 0x11
        /*0086*/ 	.short	(.L_24 - .L_23)
	.align		4
.L_23:
        /*0088*/ 	.word	index@($__internal_27_$__cuda_sm20_sqrt_rn_f32_slowpath)
        /*008c*/ 	.word	0x00000000


	//----- nvinfo : EIATTR_FRAME_SIZE
	.align		4
.L_24:
        /*0090*/ 	.byte	0x04, 0x11
        /*0092*/ 	.short	(.L_26 - .L_25)
	.align		4
.L_25:
        /*0094*/ 	.word	index@($__internal_26_$__cuda_sm20_rcp_rn_f32_slowpath)
        /*0098*/ 	.word	0x00000000


	//----- nvinfo : EIATTR_FRAME_SIZE
	.align		4
.L_26:
        /*009c*/ 	.byte	0x04, 0x11
        /*009e*/ 	.short	(.L_28 - .L_27)
	.align		4
.L_27:
        /*00a0*/ 	.word	index@(StandardizeRowsInPlaceBroadcastGammasBetas)
        /*00a4*/ 	.word	0x00000000


	//----- nvinfo : EIATTR_REGCOUNT
	.align		4
.L_28:
        /*00a8*/ 	.byte	0x04, 0x2f
        /*00aa*/ 	.short	(.L_30 - .L_29)
	.align		4
.L_29:
        /*00ac*/ 	.word	index@(numpy_sum_ColByCol)
        /*00b0*/ 	.word	0x00000020


	//----- nvinfo : EIATTR_FRAME_SIZE
	.align		4
.L_30:
        /*00b4*/ 	.byte	0x04, 0x11
        /*00b6*/ 	.short	(.L_32 - .L_31)
	.align		4
.L_31:
        /*00b8*/ 	.word	index@(numpy_sum_ColByCol)
        /*00bc*/ 	.word	0x00000000


	//----- nvinfo : EIATTR_REGCOUNT
	.align		4
.L_32:
        /*00c0*/ 	.byte	0x04, 0x2f
        /*00c2*/ 	.short	(.L_34 - .L_33)
	.align		4
.L_33:
        /*00c4*/ 	.word	index@(numpy_sum_RowByRow)
        /*00c8*/ 	.word	0x0000001f


	//----- nvinfo : EIATTR_FRAME_SIZE
	.align		4
.L_34:
        /*00cc*/ 	.byte	0x04, 0x11
        /*00ce*/ 	.short	(.L_36 - .L_35)
	.align		4
.L_35:
        /*00d0*/ 	.word	index@(numpy_sum_RowByRow)
        /*00d4*/ 	.word	0x00000000


	//----- nvinfo : EIATTR_REGCOUNT
	.align		4
.L_36:
        /*00d8*/ 	.byte	0x04, 0x2f
        /*00da*/ 	.short	(.L_38 - .L_37)
	.align		4
.L_37:
        /*00dc*/ 	.word	index@(LayerNormalizationBackward_dmean_dvariance)
        /*00e0*/ 	.word	0x00000020


	//----- nvinfo : EIATTR_FRAME_SIZE
	.align		4
.L_38:
        /*00e4*/ 	.byte	0x04, 0x11
        /*00e6*/ 	.short	(.L_40 - .L_39)
	.align		4
.L_39:
        /*00e8*/ 	.word	index@($__internal_25_$__cuda_sm3x_div_rn_noftz_f32_slowpath)
        /*00ec*/ 	.word	0x00000000


	//----- nvinfo : EIATTR_FRAME_SIZE
	.align		4
.L_40:
        /*00f0*/ 	.byte	0x04, 0x11
        /*00f2*/ 	.short	(.L_42 - .L_41)
	.align		4
.L_41:
        /*00f4*/ 	.word	index@($__internal_24_$__cuda_sm20_sqrt_rn_f32_slowpath)
        /*00f8*/ 	.word	0x00000000


	//----- nvinfo : EIATTR_FRAME_SIZE
	.align		4
.L_42:
        /*00fc*/ 	.byte	0x04, 0x11
        /*00fe*/ 	.short	(.L_44 - .L_43)
	.align		4
.L_43:
        /*0100*/ 	.word	index@(LayerNormalizationBackward_dmean_dvariance)
        /*0104*/ 	.word	0x00000000


	//----- nvinfo : EIATTR_REGCOUNT
	.align		4
.L_44:
        /*0108*/ 	.byte	0x04, 0x2f
        /*010a*/ 	.short	(.L_46 - .L_45)
	.align		4
.L_45:
        /*010c*/ 	.word	index@(LayerNormalizationBackward_dx)
        /*0110*/ 	.word	0x00000022


	//----- nvinfo : EIATTR_FRAME_SIZE
	.align		4
.L_46:
        /*0114*/ 	.byte	0x04, 0x11
        /*0116*/ 	.short	(.L_48 - .L_47)
	.align		4
.L_47:
        /*0118*/ 	.word	index@($__internal_23_$__cuda_sm3x_div_rn_noftz_f32_slowpath)
        /*011c*/ 	.word	0x00000000


	//----- nvinfo : EIATTR_FRAME_SIZE
	.align		4
.L_48:
        /*0120*/ 	.byte	0x04, 0x11
        /*0122*/ 	.short	(.L_50 - .L_49)
	.align		4
.L_49:
        /*0124*/ 	.word	index@($__internal_22_$__cuda_sm20_sqrt_rn_f32_slowpath)
        /*0128*/ 	.word	0x00000000


	//----- nvinfo : EIATTR_FRAME_SIZE
	.align		4
.L_50:
        /*012c*/ 	.byte	0x04, 0x11
        /*012e*/ 	.short	(.L_52 - .L_51)
	.align		4
.L_51:
        /*0130*/ 	.word	index@(LayerNormalizationBackward_dx)
        /*0134*/ 	.word	0x00000000


	//----- nvinfo : EIATTR_REGCOUNT
	.align		4
.L_52:
        /*0138*/ 	.byte	0x04, 0x2f
        /*013a*/ 	.short	(.L_54 - .L_53)
	.align		4
.L_53:
        /*013c*/ 	.word	index@(Compute_Row_Mean_Variance)
        /*0140*/ 	.word	0x00000020


	//----- nvinfo : EIATTR_FRAME_SIZE
	.align		4
.L_54:
        /*0144*/ 	.byte	0x04, 0x11
        /*0146*/ 	.short	(.L_56 - .L_55)
	.align		4
.L_55:
        /*0148*/ 	.word	index@($__internal_21_$__cuda_sm3x_div_rn_noftz_f32_slowpath)
        /*014c*/ 	.word	0x00000000


	//----- nvinfo : EIATTR_FRAME_SIZE
	.align		4
.L_56:
        /*0150*/ 	.byte	0x04, 0x11
        /*0152*/ 	.short	(.L_58 - .L_57)
	.align		4
.L_57:
        /*0154*/ 	.word	index@($__internal_20_$__cuda_sm20_div_rn_f64_full)
        /*0158*/ 	.word	0x00000000


	//----- nvinfo : EIATTR_FRAME_SIZE
	.align		4
.L_58:
        /*015c*/ 	.byte	0x04, 0x11
        /*015e*/ 	.short	(.L_60 - .L_59)
	.align		4
.L_59:
        /*0160*/ 	.word	index@(Compute_Row_Mean_Variance)
        /*0164*/ 	.word	0x00000000


	//----- nvinfo : EIATTR_REGCOUNT
	.align		4
.L_60:
        /*0168*/ 	.byte	0x04, 0x2f
        /*016a*/ 	.short	(.L_62 - .L_61)
	.align		4
.L_61:
        /*016c*/ 	.word	index@(ComputeAccuracy)
        /*0170*/ 	.word	0x0000001c


	//----- nvinfo : EIATTR_FRAME_SIZE
	.align		4
.L_62:
        /*0174*/ 	.byte	0x04, 0x11
        /*0176*/ 	.short	(.L_64 - .L_63)
	.align		4
.L_63:
        /*0178*/ 	.word	index@(ComputeAccuracy)
        /*017c*/ 	.word	0x00000000


	//----- nvinfo : EIATTR_REGCOUNT
	.align		4
.L_64:
        /*0180*/ 	.byte	0x04, 0x2f
        /*0182*/ 	.short	(.L_66 - .L_65)
	.align		4
.L_65:
        /*0184*/ 	.word	index@(ComputeSparseAccuracy)
        /*0188*/ 	.word	0x00000014


	//----- nvinfo : EIATTR_FRAME_SIZE
	.align		4
.L_66:
        /*018c*/ 	.byte	0x04, 0x11
        /*018e*/ 	.short	(.L_68 - .L_67)
	.align		4
.L_67:
        /*0190*/ 	.word	index@(ComputeSparseAccuracy)
        /*0194*/ 	.word	0x00000000


	//----- nvinfo : EIATTR_REGCOUNT
	.align		4
.L_68:
        /*0198*/ 	.byte	0x04, 0x2f
        /*019a*/ 	.short	(.L_70 - .L_69)
	.align		4
.L_69:
        /*019c*/ 	.word	index@(ArgMax)
        /*01a0*/ 	.word	0x00000012


	//----- nvinfo : EIATTR_FRAME_SIZE
	.align		4
.L_70:
        /*01a4*/ 	.byte	0x04, 0x11
        /*01a6*/ 	.short	(.L_72 - .L_71)
	.align		4
.L_71:
        /*01a8*/ 	.word	index@(ArgMax)
        /*01ac*/ 	.word	0x00000000


	//----- nvinfo : EIATTR_REGCOUNT
	.align		4
.L_72:
        /*01b0*/ 	.byte	0x04, 0x2f
        /*01b2*/ 	.short	(.L_74 - .L_73)
	.align		4
.L_73:
        /*01b4*/ 	.word	index@(ComputeSingleAccuracyForCategoricalCrossentropyWithHierarchy)
        /*01b8*/ 	.word	0x00000032


	//----- nvinfo : EIATTR_FRAME_SIZE
	.align		4
.L_74:
        /*01bc*/ 	.byte	0x04, 0x11
        /*01be*/ 	.short	(.L_76 - .L_75)
	.align		4
.L_75:
        /*01c0*/ 	.word	index@($ComputeSingleAccuracyForCategoricalCrossentropyWithHierarchy$IsAccuratePredictionForCategoricalCrossentropyWithHierarchy)
        /*01c4*/ 	.word	0x00000008


	//----- nvinfo : EIATTR_FRAME_SIZE
	.align		4
.L_76:
        /*01c8*/ 	.byte	0x04, 0x11
        /*01ca*/ 	.short	(.L_78 - .L_77)
	.align		4
.L_77:
        /*01cc*/ 	.word	index@(ComputeSingleAccuracyForCategoricalCrossentropyWithHierarchy)
        /*01d0*/ 	.word	0x00000008


	//----- nvinfo : EIATTR_REGCOUNT
	.align		4
.L_78:
        /*01d4*/ 	.byte	0x04, 0x2f
        /*01d6*/ 	.short	(.L_80 - .L_79)
	.align		4
.L_79:
        /*01d8*/ 	.word	index@(ComputeSoftmaxWithHierarchy)
        /*01dc*/ 	.word	0x00000038


	//----- nvinfo : EIATTR_FRAME_SIZE
	.align		4
.L_80:
        /*01e0*/ 	.byte	0x04, 0x11
        /*01e2*/ 	.short	(.L_82 - .L_81)
	.align		4
.L_81:
        /*01e4*/ 	.word	index@($__internal_19_$__cuda_sm3x_div_rn_noftz_f32_slowpath)
        /*01e8*/ 	.word	0x00000008


	//----- nvinfo : EIATTR_FRAME_SIZE
	.align		4
.L_82:
        /*01ec*/ 	.byte	0x04, 0x11
        /*01ee*/ 	.short	(.L_84 - .L_83)
	.align		4
.L_83:
        /*01f0*/ 	.word	index@($ComputeSoftmaxWithHierarchy$SoftmaxWithHierarchy)
        /*01f4*/ 	.word	0x00000008


	//----- nvinfo : EIATTR_FRAME_SIZE
	.align		4
.L_84:
        /*01f8*/ 	.byte	0x04, 0x11
        /*01fa*/ 	.short	(.L_86 - .L_85)
	.align		4
.L_85:
        /*01fc*/ 	.word	index@(ComputeSoftmaxWithHierarchy)
        /*0200*/ 	.word	0x00000008


	//----- nvinfo : EIATTR_REGCOUNT
	.align		4
.L_86:
        /*0204*/ 	.byte	0x04, 0x2f
        /*0206*/ 	.short	(.L_88 - .L_87)
	.align		4
.L_87:
        /*0208*/ 	.word	index@(ComputeSoftmaxGradientWitHierarchy)
        /*020c*/ 	.word	0x0000000e


	//----- nvinfo : EIATTR_FRAME_SIZE
	.align		4
.L_88:
        /*0210*/ 	.byte	0x04, 0x11
        /*0212*/ 	.short	(.L_90 - .L_89)
	.align		4
.L_89:
        /*0214*/ 	.word	index@(ComputeSoftmaxGradientWitHierarchy)
        /*0218*/ 	.word	0x00000000


	//----- nvinfo : EIATTR_REGCOUNT
	.align		4
.L_90:
        /*021c*/ 	.byte	0x04, 0x2f
        /*021e*/ 	.short	(.L_92 - .L_91)
	.align		4
.L_91:
        /*0220*/ 	.word	index@(SwishGradient)
        /*0224*/ 	.word	0x00000012


	//----- nvinfo : EIATTR_FRAME_SIZE
	.align		4
.L_92:
        /*0228*/ 	.byte	0x04, 0x11
        /*022a*/ 	.short	(.L_94 - .L_93)
	.align		4
.L_93:
        /*022c*/ 	.word	index@($__internal_18_$__cuda_sm3x_div_rn_noftz_f32_slowpath)
        /*0230*/ 	.word	0x00000000


	//----- nvinfo : EIATTR_FRAME_SIZE
	.align		4
.L_94:
        /*0234*/ 	.byte	0x04, 0x11
        /*0236*/ 	.short	(.L_96 - .L_95)
	.align		4
.L_95:
        /*0238*/ 	.word	index@(SwishGradient)
        /*023c*/ 	.word	0x00000000


	//----- nvinfo : EIATTR_REGCOUNT
	.align		4
.L_96:
        /*0240*/ 	.byte	0x04, 0x2f
        /*0242*/ 	.short	(.L_98 - .L_97)
	.align		4
.L_97:
        /*0244*/ 	.word	index@(ComputeLn)
        /*0248*/ 	.word	0x0000000a


	//----- nvinfo : EIATTR_FRAME_SIZE
	.align		4
.L_98:
        /*024c*/ 	.byte	0x04, 0x11
        /*024e*/ 	.short	(.L_100 - .L_99)
	.align		4
.L_99:
        /*0250*/ 	.word	index@(ComputeLn)
        /*0254*/ 	.word	0x00000000


	//----- nvinfo : EIATTR_REGCOUNT
	.align		4
.L_100:
        /*0258*/ 	.byte	0x04, 0x2f
        /*025a*/ 	.short	(.L_102 - .L_101)
	.align		4
.L_101:
        /*025c*/ 	.word	index@(LnGradient)
        /*0260*/ 	.word	0x00000010


	//----- nvinfo : EIATTR_FRAME_SIZE
	.align		4
.L_102:
        /*0264*/ 	.byte	0x04, 0x11
        /*0266*/ 	.short	(.L_104 - .L_103)
	.align		4
.L_103:
        /*0268*/ 	.word	index@($__internal_17_$__cuda_sm3x_div_rn_noftz_f32_slowpath)
        /*026c*/ 	.word	0x00000000


	//----- nvinfo : EIATTR_FRAME_SIZE
	.align		4
.L_104:
        /*0270*/ 	.byte	0x04, 0x11
        /*0272*/ 	.short	(.L_106 - .L_105)
	.align		4
.L_105:
        /*0274*/ 	.word	index@(LnGradient)
        /*0278*/ 	.word	0x00000000


	//----- nvinfo : EIATTR_REGCOUNT
	.align		4
.L_106:
        /*027c*/ 	.byte	0x04, 0x2f
        /*027e*/ 	.short	(.L_108 - .L_107)
	.align		4
.L_107:
        /*0280*/ 	.word	index@(Set1InMainDiagonal)
        /*0284*/ 	.word	0x0000000a


	//----- nvinfo : EIATTR_FRAME_SIZE
	.align		4
.L_108:
        /*0288*/ 	.byte	0x04, 0x11
        /*028a*/ 	.short	(.L_110 - .L_109)
	.align		4
.L_109:
        /*028c*/ 	.word	index@(Set1InMainDiagonal)
        /*0290*/ 	.word	0x00000000


	//----- nvinfo : EIATTR_REGCOUNT
	.align		4
.L_110:
        /*0294*/ 	.byte	0x04, 0x2f
        /*0296*/ 	.short	(.L_112 - .L_111)
	.align		4
.L_111:
        /*0298*/ 	.word	index@(SetAllElementsAboveMainDiagonal)
        /*029c*/ 	.word	0x0000000f


	//----- nvinfo : EIATTR_FRAME_SIZE
	.align		4
.L_112:
        /*02a0*/ 	.byte	0x04, 0x11
        /*02a2*/ 	.short	(.L_114 - .L_113)
	.align		4
.L_113:
        /*02a4*/ 	.word	index@(SetAllElementsAboveMainDiagonal)
        /*02a8*/ 	.word	0x00000000


	//----- nvinfo : EIATTR_REGCOUNT
	.align		4
.L_114:
        /*02ac*/ 	.byte	0x04, 0x2f
        /*02ae*/ 	.short	(.L_116 - .L_115)
	.align		4
.L_115:
        /*02b0*/ 	.word	index@(SetToZeroAllElementsBelowMainDiagonal)
        /*02b4*/ 	.word	0x0000000d


	//----- nvinfo : EIATTR_FRAME_SIZE
	.align		4
.L_116:
        /*02b8*/ 	.byte	0x04, 0x11
        /*02ba*/ 	.short	(.L_118 - .L_117)
	.align		4
.L_117:
        /*02bc*/ 	.word	index@(SetToZeroAllElementsBelowMainDiagonal)
        /*02c0*/ 	.word	0x00000000


	//----- nvinfo : EIATTR_REGCOUNT
	.align		4
.L_118:
        /*02c4*/ 	.byte	0x04, 0x2f
        /*02c6*/ 	.short	(.L_120 - .L_119)
	.align		4
.L_119:
        /*02c8*/ 	.word	index@(MultiplyEachRowIntoSingleValue)
        /*02cc*/ 	.word	0x0000001d


	//----- nvinfo : EIATTR_FRAME_SIZE
	.align		4
.L_120:
        /*02d0*/ 	.byte	0x04, 0x11
        /*02d2*/ 	.short	(.L_122 - .L_121)
	.align		4
.L_121:
        /*02d4*/ 	.word	index@(MultiplyEachRowIntoSingleValue)
        /*02d8*/ 	.word	0x00000000


	//----- nvinfo : EIATTR_REGCOUNT
	.align		4
.L_122:
        /*02dc*/ 	.byte	0x04, 0x2f
        /*02de*/ 	.short	(.L_124 - .L_123)
	.align		4
.L_123:
        /*02e0*/ 	.word	index@(Clip)
        /*02e4*/ 	.word	0x00000020


	//----- nvinfo : EIATTR_FRAME_SIZE
	.align		4
.L_124:
        /*02e8*/ 	.byte	0x04, 0x11
        /*02ea*/ 	.short	(.L_126 - .L_125)
	.align		4
.L_125:
        /*02ec*/ 	.word	index@(Clip)
        /*02f0*/ 	.word	0x00000000


	//----- nvinfo : EIATTR_REGCOUNT
	.align		4
.L_126:
        /*02f4*/ 	.byte	0x04, 0x2f
        /*02f6*/ 	.short	(.L_128 - .L_127)
	.align		4
.L_127:
        /*02f8*/ 	.word	index@(ApplyZeroPaddingForRowId)
        /*02fc*/ 	.word	0x00000018


	//----- nvinfo : EIATTR_FRAME_SIZE
	.align		4
.L_128:
        /*0300*/ 	.byte	0x04, 0x11
        /*0302*/ 	.short	(.L_130 - .L_129)
	.align		4
.L_129:
        /*0304*/ 	.word	index@(ApplyZeroPaddingForRowId)
        /*0308*/ 	.word	0x00000000


	//----- nvinfo : EIATTR_REGCOUNT
	.align		4
.L_130:
        /*030c*/ 	.byte	0x04, 0x2f
        /*030e*/ 	.short	(.L_132 - .L_131)
	.align		4
.L_131:
        /*0310*/ 	.word	index@(WordEmbeddingForwardPropagation)
        /*0314*/ 	.word	0x0000001a


	//----- nvinfo : EIATTR_FRAME_SIZE
	.align		4
.L_132:
        /*0318*/ 	.byte	0x04, 0x11
        /*031a*/ 	.short	(.L_134 - .L_133)
	.align		4
.L_133:
        /*031c*/ 	.word	index@(WordEmbeddingForwardPropagation)
        /*0320*/ 	.word	0x00000000


	//----- nvinfo : EIATTR_REGCOUNT
	.align		4
.L_134:
        /*0324*/ 	.byte	0x04, 0x2f
        /*0326*/ 	.short	(.L_136 - .L_135)
	.align		4
.L_135:
        /*0328*/ 	.word	index@(WordEmbeddingBackwardPropagation)
        /*032c*/ 	.word	0x0000001a


	//----- nvinfo : EIATTR_FRAME_SIZE
	.align		4
.L_136:
        /*0330*/ 	.byte	0x04, 0x11
        /*0332*/ 	.short	(.L_138 - .L_137)
	.align		4
.L_137:
        /*0334*/ 	.word	index@(WordEmbeddingBackwardPropagation)
        /*0338*/ 	.word	0x00000000


	//----- nvinfo : EIATTR_REGCOUNT
	.align		4
.L_138:
        /*033c*/ 	.byte	0x04, 0x2f
        /*033e*/ 	.short	(.L_140 - .L_139)
	.align		4
.L_139:
        /*0340*/ 	.word	index@(YOLOV3Forward)
        /*0344*/ 	.word	0x0000001d


	//----- nvinfo : EIATTR_FRAME_SIZE
	.align		4
.L_140:
        /*0348*/ 	.byte	0x04, 0x11
        /*034a*/ 	.short	(.L_142 - .L_141)
	.align		4
.L_141:
        /*034c*/ 	.word	index@($__internal_16_$__cuda_sm20_rcp_rn_f32_slowpath)
        /*0350*/ 	.word	0x00000000


	//----- nvinfo : EIATTR_FRAME_SIZE
	.align		4
.L_142:
        /*0354*/ 	.byte	0x04, 0x11
        /*0356*/ 	.short	(.L_144 - .L_143)
	.align		4
.L_143:
        /*0358*/ 	.word	index@(YOLOV3Forward)
        /*035c*/ 	.word	0x00000000


	//----- nvinfo : EIATTR_REGCOUNT
	.align		4
.L_144:
        /*0360*/ 	.byte	0x04, 0x2f
        /*0362*/ 	.short	(.L_146 - .L_145)
	.align		4
.L_145:
        /*0364*/ 	.word	index@(UpSampling2D)
        /*0368*/ 	.word	0x0000001e


	//----- nvinfo : EIATTR_FRAME_SIZE
	.align		4
.L_146:
        /*036c*/ 	.byte	0x04, 0x11
        /*036e*/ 	.short	(.L_148 - .L_147)
	.align		4
.L_147:
        /*0370*/ 	.word	index@(UpSampling2D)
        /*0374*/ 	.word	0x00000000


	//----- nvinfo : EIATTR_REGCOUNT
	.align		4
.L_148:
        /*0378*/ 	.byte	0x04, 0x2f
        /*037a*/ 	.short	(.L_150 - .L_149)
	.align		4
.L_149:
        /*037c*/ 	.word	index@(BinaryCrossentropyLossBuffer)
        /*0380*/ 	.word	0x0000001c


	//----- nvinfo : EIATTR_FRAME_SIZE
	.align		4
.L_150:
        /*0384*/ 	.byte	0x04, 0x11
        /*0386*/ 	.short	(.L_152 - .L_151)
	.align		4
.L_151:
        /*0388*/ 	.word	index@($__internal_15_$__cuda_sm3x_div_rn_noftz_f32_slowpath)
        /*038c*/ 	.word	0x00000000


	//----- nvinfo : EIATTR_FRAME_SIZE
	.align		4
.L_152:
        /*0390*/ 	.byte	0x04, 0x11
        /*0392*/ 	.short	(.L_154 - .L_153)
	.align		4
.L_153:
        /*0394*/ 	.word	index@(BinaryCrossentropyLossBuffer)
        /*0398*/ 	.word	0x00000000


	//----- nvinfo : EIATTR_REGCOUNT
	.align		4
.L_154:
        /*039c*/ 	.byte	0x04, 0x2f
        /*039e*/ 	.short	(.L_156 - .L_155)
	.align		4
.L_155:
        /*03a0*/ 	.word	index@(CategoricalCrossentropyLossBuffer)
        /*03a4*/ 	.word	0x00000018


	//----- nvinfo : EIATTR_FRAME_SIZE
	.align		4
.L_156:
        /*03a8*/ 	.byte	0x04, 0x11
        /*03aa*/ 	.short	(.L_158 - .L_157)
	.align		4
.L_157:
        /*03ac*/ 	.word	index@(CategoricalCrossentropyLossBuffer)
        /*03b0*/ 	.word	0x00000000


	//----- nvinfo : EIATTR_REGCOUNT
	.align		4
.L_158:
        /*03b4*/ 	.byte	0x04, 0x2f
        /*03b6*/ 	.short	(.L_160 - .L_159)
	.align		4
.L_159:
        /*03b8*/ 	.word	index@(CategoricalCrossentropyWithHierarchyLossBuffer)
        /*03bc*/ 	.word	0x00000012


	//----- nvinfo : EIATTR_FRAME_SIZE
	.align		4
.L_160:
        /*03c0*/ 	.byte	0x04, 0x11
        /*03c2*/ 	.short	(.L_162 - .L_161)
	.align		4
.L_161:
        /*03c4*/ 	.word	index@(CategoricalCrossentropyWithHierarchyLossBuffer)
        /*03c8*/ 	.word	0x00000000


	//----- nvinfo : EIATTR_REGCOUNT
	.align		4
.L_162:
        /*03cc*/ 	.byte	0x04, 0x2f
        /*03ce*/ 	.short	(.L_164 - .L_163)
	.align		4
.L_163:
        /*03d0*/ 	.word	index@(CategoricalCrossentropyWithHierarchyGradient)
        /*03d4*/ 	.word	0x00000012


	//----- nvinfo : EIATTR_FRAME_SIZE
	.align		4
.L_164:
        /*03d8*/ 	.byte	0x04, 0x11
        /*03da*/ 	.short	(.L_166 - .L_165)
	.align		4
.L_165:
        /*03dc*/ 	.word	index@(CategoricalCrossentropyWithHierarchyGradient)
        /*03e0*/ 	.word	0x00000000


	//----- nvinfo : EIATTR_REGCOUNT
	.align		4
.L_166:
        /*03e4*/ 	.byte	0x04, 0x2f
        /*03e6*/ 	.short	(.L_168 - .L_167)
	.align		4
.L_167:
        /*03e8*/ 	.word	index@(HuberLossBuffer)
        /*03ec*/ 	.word	0x00000020


	//----- nvinfo : EIATTR_FRAME_SIZE
	.align		4
.L_168:
        /*03f0*/ 	.byte	0x04, 0x11
        /*03f2*/ 	.short	(.L_170 - .L_169)
	.align		4
.L_169:
        /*03f4*/ 	.word	index@(HuberLossBuffer)
        /*03f8*/ 	.word	0x00000000


	//----- nvinfo : EIATTR_REGCOUNT
	.align		4
.L_170:
        /*03fc*/ 	.byte	0x04, 0x2f
        /*03fe*/ 	.short	(.L_172 - .L_171)
	.align		4
.L_171:
        /*0400*/ 	.word	index@(HuberGradient)
        /*0404*/ 	.word	0x0000001b


	//----- nvinfo : EIATTR_FRAME_SIZE
	.align		4
.L_172:
        /*0408*/ 	.byte	0x04, 0x11
        /*040a*/ 	.short	(.L_174 - .L_173)
	.align		4
.L_173:
        /*040c*/ 	.word	index@($__internal_14_$__cuda_sm3x_div_rn_noftz_f32_slowpath)
        /*0410*/ 	.word	0x00000000


	//----- nvinfo : EIATTR_FRAME_SIZE
	.align		4
.L_174:
        /*0414*/ 	.byte	0x04, 0x11
        /*0416*/ 	.short	(.L_176 - .L_175)
	.align		4
.L_175:
        /*0418*/ 	.word	index@(HuberGradient)
        /*041c*/ 	.word	0x00000000


	//----- nvinfo : EIATTR_REGCOUNT
	.align		4
.L_176:
        /*0420*/ 	.byte	0x04, 0x2f
        /*0422*/ 	.short	(.L_178 - .L_177)
	.align		4
.L_177:
        /*0424*/ 	.word	index@(MseLossBuffer)
        /*0428*/ 	.word	0x0000001f


	//----- nvinfo : EIATTR_FRAME_SIZE
	.align		4
.L_178:
        /*042c*/ 	.byte	0x04, 0x11
        /*042e*/ 	.short	(.L_180 - .L_179)
	.align		4
.L_179:
        /*0430*/ 	.word	index@($__internal_13_$__cuda_sm3x_div_rn_noftz_f32_slowpath)
        /*0434*/ 	.word	0x00000000


	//----- nvinfo : EIATTR_FRAME_SIZE
	.align		4
.L_180:
        /*0438*/ 	.byte	0x04, 0x11
        /*043a*/ 	.short	(.L_182 - .L_181)
	.align		4
.L_181:
        /*043c*/ 	.word	index@(MseLossBuffer)
        /*0440*/ 	.word	0x00000000


	//----- nvinfo : EIATTR_REGCOUNT
	.align		4
.L_182:
        /*0444*/ 	.byte	0x04, 0x2f
        /*0446*/ 	.short	(.L_184 - .L_183)
	.align		4
.L_183:
        /*0448*/ 	.word	index@(MseGradient)
        /*044c*/ 	.word	0x0000001b


	//----- nvinfo : EIATTR_FRAME_SIZE
	.align		4
.L_184:
        /*0450*/ 	.byte	0x04, 0x11
        /*0452*/ 	.short	(.L_186 - .L_185)
	.align		4
.L_185:
        /*0454*/ 	.word	index@($__internal_12_$__cuda_sm3x_div_rn_noftz_f32_slowpath)
        /*0458*/ 	.word	0x00000000


	//----- nvinfo : EIATTR_FRAME_SIZE
	.align		4
.L_186:
        /*045c*/ 	.byte	0x04, 0x11
        /*045e*/ 	.short	(.L_188 - .L_187)
	.align		4
.L_187:
        /*0460*/ 	.word	index@(MseGradient)
        /*0464*/ 	.word	0x00000000


	//----- nvinfo : EIATTR_REGCOUNT
	.align		4
.L_188:
        /*0468*/ 	.byte	0x04, 0x2f
        /*046a*/ 	.short	(.L_190 - .L_189)
	.align		4
.L_189:
        /*046c*/ 	.word	index@(SparseCategoricalCrossentropyLossBuffer)
        /*0470*/ 	.word	0x0000000d


	//----- nvinfo : EIATTR_FRAME_SIZE
	.align		4
.L_190:
        /*0474*/ 	.byte	0x04, 0x11
        /*0476*/ 	.short	(.L_192 - .L_191)
	.align		4
.L_191:
        /*0478*/ 	.word	index@(SparseCategoricalCrossentropyLossBuffer)
        /*047c*/ 	.word	0x00000000


	//----- nvinfo : EIATTR_REGCOUNT
	.align		4
.L_192:
        /*0480*/ 	.byte	0x04, 0x2f
        /*0482*/ 	.short	(.L_194 - .L_193)
	.align		4
.L_193:
        /*0484*/ 	.word	index@(SparseCategoricalCrossentropyGradient)
        /*0488*/ 	.word	0x00000016


	//----- nvinfo : EIATTR_FRAME_SIZE
	.align		4
.L_194:
        /*048c*/ 	.byte	0x04, 0x11
        /*048e*/ 	.short	(.L_196 - .L_195)
	.align		4
.L_195:
        /*0490*/ 	.word	index@(SparseCategoricalCrossentropyGradient)
        /*0494*/ 	.word	0x00000000


	//----- nvinfo : EIATTR_REGCOUNT
	.align		4
.L_196:
        /*0498*/ 	.byte	0x04, 0x2f
        /*049a*/ 	.short	(.L_198 - .L_197)
	.align		4
.L_197:
        /*049c*/ 	.word	index@(CosineSimilarityLossBuffer)
        /*04a0*/ 	.word	0x0000001b


	//----- nvinfo : EIATTR_FRAME_SIZE
	.align		4
.L_198:
        /*04a4*/ 	.byte	0x04, 0x11
        /*04a6*/ 	.short	(.L_200 - .L_199)
	.align		4
.L_199:
        /*04a8*/ 	.word	index@($__internal_11_$__cuda_sm3x_div_rn_noftz_f32_slowpath)
        /*04ac*/ 	.word	0x00000000


	//----- nvinfo : EIATTR_FRAME_SIZE
	.align		4
.L_200:
        /*04b0*/ 	.byte	0x04, 0x11
        /*04b2*/ 	.short	(.L_202 - .L_201)
	.align		4
.L_201:
        /*04b4*/ 	.word	index@($__internal_10_$__cuda_sm20_sqrt_rn_f32_slowpath)
        /*04b8*/ 	.word	0x00000000


	//----- nvinfo : EIATTR_FRAME_SIZE
	.align		4
.L_202:
        /*04bc*/ 	.byte	0x04, 0x11
        /*04be*/ 	.short	(.L_204 - .L_203)
	.align		4
.L_203:
        /*04c0*/ 	.word	index@(CosineSimilarityLossBuffer)
        /*04c4*/ 	.word	0x00000000


	//----- nvinfo : EIATTR_REGCOUNT
	.align		4
.L_204:
        /*04c8*/ 	.byte	0x04, 0x2f
        /*04ca*/ 	.short	(.L_206 - .L_205)
	.align		4
.L_205:
        /*04cc*/ 	.word	index@(CosineSimilarityGradient)
        /*04d0*/ 	.word	0x00000020


	//----- nvinfo : EIATTR_FRAME_SIZE
	.align		4
.L_206:
        /*04d4*/ 	.byte	0x04, 0x11
        /*04d6*/ 	.short	(.L_208 - .L_207)
	.align		4
.L_207:
        /*04d8*/ 	.word	index@($__internal_9_$__cuda_sm20_dsqrt_rn_f64_mediumpath_v1)
        /*04dc*/ 	.word	0x00000000


	//----- nvinfo : EIATTR_FRAME_SIZE
	.align		4
.L_208:
        /*04e0*/ 	.byte	0x04, 0x11
        /*04e2*/ 	.short	(.L_210 - .L_209)
	.align		4
.L_209:
        /*04e4*/ 	.word	index@($__internal_8_$__cuda_sm20_div_rn_f64_full)
        /*04e8*/ 	.word	0x00000000


	//----- nvinfo : EIATTR_FRAME_SIZE
	.align		4
.L_210:
        /*04ec*/ 	.byte	0x04, 0x11
        /*04ee*/ 	.short	(.L_212 - .L_211)
	.align		4
.L_211:
        /*04f0*/ 	.word	index@($__internal_7_$__cuda_sm20_dblrcp_rn_slowpath_v3)
        /*04f4*/ 	.word	0x00000000


	//----- nvinfo : EIATTR_FRAME_SIZE
	.align		4
.L_212:
        /*04f8*/ 	.byte	0x04, 0x11
        /*04fa*/ 	.short	(.L_214 - .L_213)
	.align		4
.L_213:
        /*04fc*/ 	.word	index@(CosineSimilarityGradient)
        /*0500*/ 	.word	0x00000000


	//----- nvinfo : EIATTR_REGCOUNT
	.align		4
.L_214:
        /*0504*/ 	.byte	0x04, 0x2f
        /*0506*/ 	.short	(.L_216 - .L_215)
	.align		4
.L_215:
        /*0508*/ 	.word	index@(MeanSquaredLogErrorLossBuffer)
        /*050c*/ 	.word	0x0000001c


	//----- nvinfo : EIATTR_FRAME_SIZE
	.align		4
.L_216:
        /*0510*/ 	.byte	0x04, 0x11
        /*0512*/ 	.short	(.L_218 - .L_217)
	.align		4
.L_217:
        /*0514*/ 	.word	index@($__internal_6_$__cuda_sm3x_div_rn_noftz_f32_slowpath)
        /*0518*/ 	.word	0x00000000


	//----- nvinfo : EIATTR_FRAME_SIZE
	.align		4
.L_218:
        /*051c*/ 	.byte	0x04, 0x11
        /*051e*/ 	.short	(.L_220 - .L_219)
	.align		4
.L_219:
        /*0520*/ 	.word	index@(MeanSquaredLogErrorLossBuffer)
        /*0524*/ 	.word	0x00000000


	//----- nvinfo : EIATTR_REGCOUNT
	.align		4
.L_220:
        /*0528*/ 	.byte	0x04, 0x2f
        /*052a*/ 	.short	(.L_222 - .L_221)
	.align		4
.L_221:
        /*052c*/ 	.word	index@(MseOfLogLossBuffer)
        /*0530*/ 	.word	0x0000001e


	//----- nvinfo : EIATTR_FRAME_SIZE
	.align		4
.L_222:
        /*0534*/ 	.byte	0x04, 0x11
        /*0536*/ 	.short	(.L_224 - .L_223)
	.align		4
.L_223:
        /*0538*/ 	.word	index@($__internal_5_$__cuda_sm3x_div_rn_noftz_f32_slowpath)
        /*053c*/ 	.word	0x00000000


	//----- nvinfo : EIATTR_FRAME_SIZE
	.align		4
.L_224:
        /*0540*/ 	.byte	0x04, 0x11
        /*0542*/ 	.short	(.L_226 - .L_225)
	.align		4
.L_225:
        /*0544*/ 	.word	index@(MseOfLogLossBuffer)
        /*0548*/ 	.word	0x00000000


	//----- nvinfo : EIATTR_REGCOUNT
	.align		4
.L_226:
        /*054c*/ 	.byte	0x04, 0x2f
        /*054e*/ 	.short	(.L_228 - .L_227)
	.align		4
.L_227:
        /*0550*/ 	.word	index@(MseOfLogGradient)
        /*0554*/ 	.word	0x00000016


	//----- nvinfo : EIATTR_FRAME_SIZE
	.align		4
.L_228:
        /*0558*/ 	.byte	0x04, 0x11
        /*055a*/ 	.short	(.L_230 - .L_229)
	.align		4
.L_229:
        /*055c*/ 	.word	index@($__internal_4_$__cuda_sm3x_div_rn_noftz_f32_slowpath)
        /*0560*/ 	.word	0x00000000


	//----- nvinfo : EIATTR_FRAME_SIZE
	.align		4
.L_230:
        /*0564*/ 	.byte	0x04, 0x11
        /*0566*/ 	.short	(.L_232 - .L_231)
	.align		4
.L_231:
        /*0568*/ 	.word	index@(MseOfLogGradient)
        /*056c*/ 	.word	0x00000000


	//----- nvinfo : EIATTR_REGCOUNT
	.align		4
.L_232:
        /*0570*/ 	.byte	0x04, 0x2f
        /*0572*/ 	.short	(.L_234 - .L_233)
	.align		4
.L_233:
        /*0574*/ 	.word	index@(MaeLossBuffer)
        /*0578*/ 	.word	0x0000001f


	//----- nvinfo : EIATTR_FRAME_SIZE
	.align		4
.L_234:
        /*057c*/ 	.byte	0x04, 0x11
        /*057e*/ 	.short	(.L_236 - .L_235)
	.align		4
.L_235:
        /*0580*/ 	.word	index@($__internal_3_$__cuda_sm3x_div_rn_noftz_f32_slowpath)
        /*0584*/ 	.word	0x00000000


	//----- nvinfo : EIATTR_FRAME_SIZE
	.align		4
.L_236:
        /*0588*/ 	.byte	0x04, 0x11
        /*058a*/ 	.short	(.L_238 - .L_237)
	.align		4
.L_237:
        /*058c*/ 	.word	index@(MaeLossBuffer)
        /*0590*/ 	.word	0x00000000


	//----- nvinfo : EIATTR_REGCOUNT
	.align		4
.L_238:
        /*0594*/ 	.byte	0x04, 0x2f
        /*0596*/ 	.short	(.L_240 - .L_239)
	.align		4
.L_239:
        /*0598*/ 	.word	index@(MaeGradient)
        /*059c*/ 	.word	0x0000001b


	//----- nvinfo : EIATTR_FRAME_SIZE
	.align		4
.L_240:
        /*05a0*/ 	.byte	0x04, 0x11
        /*05a2*/ 	.short	(.L_242 - .L_241)
	.align		4
.L_241:
        /*05a4*/ 	.word	index@($__internal_2_$__cuda_sm3x_div_rn_noftz_f32_slowpath)
        /*05a8*/ 	.word	0x00000000


	//----- nvinfo : EIATTR_FRAME_SIZE
	.align		4
.L_242:
        /*05ac*/ 	.byte	0x04, 0x11
        /*05ae*/ 	.short	(.L_244 - .L_243)
	.align		4
.L_243:
        /*05b0*/ 	.word	index@(MaeGradient)
        /*05b4*/ 	.word	0x00000000


	//----- nvinfo : EIATTR_REGCOUNT
	.align		4
.L_244:
        /*05b8*/ 	.byte	0x04, 0x2f
        /*05ba*/ 	.short	(.L_246 - .L_245)
	.align		4
.L_245:
        /*05bc*/ 	.word	index@(LinearFunction)
        /*05c0*/ 	.word	0x0000000c


	//----- nvinfo : EIATTR_FRAME_SIZE
	.align		4
.L_246:
        /*05c4*/ 	.byte	0x04, 0x11
        /*05c6*/ 	.short	(.L_248 - .L_247)
	.align		4
.L_247:
        /*05c8*/ 	.word	index@(LinearFunction)
        /*05cc*/ 	.word	0x00000000


	//----- nvinfo : EIATTR_REGCOUNT
	.align		4
.L_248:
        /*05d0*/ 	.byte	0x04, 0x2f
        /*05d2*/ 	.short	(.L_250 - .L_249)
	.align		4
.L_249:
        /*05d4*/ 	.word	index@(Concatenate)
        /*05d8*/ 	.word	0x0000000c


	//----- nvinfo : EIATTR_FRAME_SIZE
	.align		4
.L_250:
        /*05dc*/ 	.byte	0x04, 0x11
        /*05de*/ 	.short	(.L_252 - .L_251)
	.align		4
.L_251:
        /*05e0*/ 	.word	index@(Concatenate)
        /*05e4*/ 	.word	0x00000000


	//----- nvinfo : EIATTR_REGCOUNT
	.align		4
.L_252:
        /*05e8*/ 	.byte	0x04, 0x2f
        /*05ea*/ 	.short	(.L_254 - .L_253)
	.align		4
.L_253:
        /*05ec*/ 	.word	index@(Concatenate3)
        /*05f0*/ 	.word	0x0000000e


	//----- nvinfo : EIATTR_FRAME_SIZE
	.align		4
.L_254:
        /*05f4*/ 	.byte	0x04, 0x11
        /*05f6*/ 	.short	(.L_256 - .L_255)
	.align		4
.L_255:
        /*05f8*/ 	.word	index@(Concatenate3)
        /*05fc*/ 	.word	0x00000000


	//----- nvinfo : EIATTR_REGCOUNT
	.align		4
.L_256:
        /*0600*/ 	.byte	0x04, 0x2f
        /*0602*/ 	.short	(.L_258 - .L_257)
	.align		4
.L_257:
        /*0604*/ 	.word	index@(Split)
        /*0608*/ 	.word	0x0000000c


	//----- nvinfo : EIATTR_FRAME_SIZE
	.align		4
.L_258:
        /*060c*/ 	.byte	0x04, 0x11
        /*060e*/ 	.short	(.L_260 - .L_259)
	.align		4
.L_259:
        /*0610*/ 	.word	index@(Split)
        /*0614*/ 	.word	0x00000000


	//----- nvinfo : EIATTR_REGCOUNT
	.align		4
.L_260:
        /*0618*/ 	.byte	0x04, 0x2f
        /*061a*/ 	.short	(.L_262 - .L_261)
	.align		4
.L_261:
        /*061c*/ 	.word	index@(Split3)
        /*0620*/ 	.word	0x0000000b


	//----- nvinfo : EIATTR_FRAME_SIZE
	.align		4
.L_262:
        /*0624*/ 	.byte	0x04, 0x11
        /*0626*/ 	.short	(.L_264 - .L_263)
	.align		4
.L_263:
        /*0628*/ 	.word	index@(Split3)
        /*062c*/ 	.word	0x00000000


	//----- nvinfo : EIATTR_REGCOUNT
	.align		4
.L_264:
        /*0630*/ 	.byte	0x04, 0x2f
        /*0632*/ 	.short	(.L_266 - .L_265)
	.align		4
.L_265:
        /*0634*/ 	.word	index@(Switch_First_2_axis)
        /*0638*/ 	.word	0x0000000e


	//----- nvinfo : EIATTR_FRAME_SIZE
	.align		4
.L_266:
        /*063c*/ 	.byte	0x04, 0x11
        /*063e*/ 	.short	(.L_268 - .L_267)
	.align		4
.L_267:
        /*0640*/ 	.word	index@(Switch_First_2_axis)
        /*0644*/ 	.word	0x00000000


	//----- nvinfo : EIATTR_REGCOUNT
	.align		4
.L_268:
        /*0648*/ 	.byte	0x04, 0x2f
        /*064a*/ 	.short	(.L_270 - .L_269)
	.align		4
.L_269:
        /*064c*/ 	.word	index@(SwitchSecondAndThirdDimension)
        /*0650*/ 	.word	0x00000020


	//----- nvinfo : EIATTR_FRAME_SIZE
	.align		4
.L_270:
        /*0654*/ 	.byte	0x04, 0x11
        /*0656*/ 	.short	(.L_272 - .L_271)
	.align		4
.L_271:
        /*0658*/ 	.word	index@(SwitchSecondAndThirdDimension)
        /*065c*/ 	.word	0x00000000


	//----- nvinfo : EIATTR_REGCOUNT
	.align		4
.L_272:
        /*0660*/ 	.byte	0x04, 0x2f
        /*0662*/ 	.short	(.L_274 - .L_273)
	.align		4
.L_273:
        /*0664*/ 	.word	index@(UpdateWithPositionalEncoding_AttnIsAllYouNeed)
        /*0668*/ 	.word	0x00000011


	//----- nvinfo : EIATTR_FRAME_SIZE
	.align		4
.L_274:
        /*066c*/ 	.byte	0x04, 0x11
        /*066e*/ 	.short	(.L_276 - .L_275)
	.align		4
.L_275:
        /*0670*/ 	.word	index@($__internal_1_$__cuda_sm3x_div_rn_noftz_f32_slowpath)
        /*0674*/ 	.word	0x00000020


	//----- nvinfo : EIATTR_FRAME_SIZE
	.align		4
.L_276:
        /*0678*/ 	.byte	0x04, 0x11
        /*067a*/ 	.short	(.L_278 - .L_277)
	.align		4
.L_277:
        /*067c*/ 	.word	index@(UpdateWithPositionalEncoding_AttnIsAllYouNeed)
        /*0680*/ 	.word	0x00000020


	//----- nvinfo : EIATTR_REGCOUNT
	.align		4
.L_278:
        /*0684*/ 	.byte	0x04, 0x2f
        /*0686*/ 	.short	(.L_280 - .L_279)
	.align		4
.L_279:
        /*0688*/ 	.word	index@(TransposeSecondAndThirdDimension_V1)
        /*068c*/ 	.word	0x00000011


	//----- nvinfo : EIATTR_FRAME_SIZE
	.align		4
.L_280:
        /*0690*/ 	.byte	0x04, 0x11
        /*0692*/ 	.short	(.L_282 - .L_281)
	.align		4
.L_281:
        /*0694*/ 	.word	index@(TransposeSecondAndThirdDimension_V1)
        /*0698*/ 	.word	0x00000000


	//----- nvinfo : EIATTR_REGCOUNT
	.align		4
.L_282:
        /*069c*/ 	.byte	0x04, 0x2f
        /*069e*/ 	.short	(.L_284 - .L_283)
	.align		4
.L_283:
        /*06a0*/ 	.word	index@(TransposeSecondAndThirdDimension_V2)
        /*06a4*/ 	.word	0x00000020


	//----- nvinfo : EIATTR_FRAME_SIZE
	.align		4
.L_284:
        /*06a8*/ 	.byte	0x04, 0x11
        /*06aa*/ 	.short	(.L_286 - .L_285)
	.align		4
.L_285:
        /*06ac*/ 	.word	index@(TransposeSecondAndThirdDimension_V2)
        /*06b0*/ 	.word	0x00000000


	//----- nvinfo : EIATTR_REGCOUNT
	.align		4
.L_286:
        /*06b4*/ 	.byte	0x04, 0x2f
        /*06b6*/ 	.short	(.L_288 - .L_287)
	.align		4
.L_287:
        /*06b8*/ 	.word	index@(TransposeSecondAndThirdDimension_V3)
        /*06bc*/ 	.word	0x00000020


	//----- nvinfo : EIATTR_FRAME_SIZE
	.align		4
.L_288:
        /*06c0*/ 	.byte	0x04, 0x11
        /*06c2*/ 	.short	(.L_290 - .L_289)
	.align		4
.L_289:
        /*06c4*/ 	.word	index@(TransposeSecondAndThirdDimension_V3)
        /*06c8*/ 	.word	0x00000000


	//----- nvinfo : EIATTR_REGCOUNT
	.align		4
.L_290:
        /*06cc*/ 	.byte	0x04, 0x2f
        /*06ce*/ 	.short	(.L_292 - .L_291)
	.align		4
.L_291:
        /*06d0*/ 	.word	index@(Compute_Row_Mean_Variance_V2)
        /*06d4*/ 	.word	0x00000020


	//----- nvinfo : EIATTR_FRAME_SIZE
	.align		4
.L_292:
        /*06d8*/ 	.byte	0x04, 0x11
        /*06da*/ 	.short	(.L_294 - .L_293)
	.align		4
.L_293:
        /*06dc*/ 	.word	index@($__internal_0_$__cuda_sm3x_div_rn_noftz_f32_slowpath)
        /*06e0*/ 	.word	0x00000000


	//----- nvinfo : EIATTR_FRAME_SIZE
	.align		4
.L_294:
        /*06e4*/ 	.byte	0x04, 0x11
        /*06e6*/ 	.short	(.L_296 - .L_295)
	.align		4
.L_295:
        /*06e8*/ 	.word	index@(Compute_Row_Mean_Variance_V2)
        /*06ec*/ 	.word	0x00000000


	//----- nvinfo : EIATTR_MIN_STACK_SIZE
	.align		4
.L_296:
        /*06f0*/ 	.byte	0x04, 0x12
        /*06f2*/ 	.short	(.L_298 - .L_297)
	.align		4
.L_297:
        /*06f4*/ 	.word	index@(Compute_Row_Mean_Variance_V2)
        /*06f8*/ 	.word	0x00000000


	//----- nvinfo : EIATTR_MIN_STACK_SIZE
	.align		4
.L_298:
        /*06fc*/ 	.byte	0x04, 0x12
        /*06fe*/ 	.short	(.L_300 - .L_299)
	.align		4
.L_299:
        /*0700*/ 	.word	index@(TransposeSecondAndThirdDimension_V3)
        /*0704*/ 	.word	0x00000000


	//----- nvinfo : EIATTR_MIN_STACK_SIZE
	.align		4
.L_300:
        /*0708*/ 	.byte	0x04, 0x12
        /*070a*/ 	.short	(.L_302 - .L_301)
	.align		4
.L_301:
        /*070c*/ 	.word	index@(TransposeSecondAndThirdDimension_V2)
        /*0710*/ 	.word	0x00000000


	//----- nvinfo : EIATTR_MIN_STACK_SIZE
	.align		4
.L_302:
        /*0714*/ 	.byte	0x04, 0x12
        /*0716*/ 	.short	(.L_304 - .L_303)
	.align		4
.L_303:
        /*0718*/ 	.word	index@(TransposeSecondAndThirdDimension_V1)
        /*071c*/ 	.word	0x00000000


	//----- nvinfo : EIATTR_MIN_STACK_SIZE
	.align		4
.L_304:
        /*0720*/ 	.byte	0x04, 0x12
        /*0722*/ 	.short	(.L_306 - .L_305)
	.align		4
.L_305:
        /*0724*/ 	.word	index@(UpdateWithPositionalEncoding_AttnIsAllYouNeed)
        /*0728*/ 	.word	0x00000020


	//----- nvinfo : EIATTR_MIN_STACK_SIZE
	.align		4
.L_306:
        /*072c*/ 	.byte	0x04, 0x12
        /*072e*/ 	.short	(.L_308 - .L_307)
	.align		4
.L_307:
        /*0730*/ 	.word	index@(SwitchSecondAndThirdDimension)
        /*0734*/ 	.word	0x00000000


	//----- nvinfo : EIATTR_MIN_STACK_SIZE
	.align		4
.L_308:
        /*0738*/ 	.byte	0x04, 0x12
        /*073a*/ 	.short	(.L_310 - .L_309)
	.align		4
.L_309:
        /*073c*/ 	.word	index@(Switch_First_2_axis)
        /*0740*/ 	.word	0x00000000


	//----- nvinfo : EIATTR_MIN_STACK_SIZE
	.align		4
.L_310:
        /*0744*/ 	.byte	0x04, 0x12
        /*0746*/ 	.short	(.L_312 - .L_311)
	.align		4
.L_311:
        /*0748*/ 	.word	index@(Split3)
        /*074c*/ 	.word	0x00000000


	//----- nvinfo : EIATTR_MIN_STACK_SIZE
	.align		4
.L_312:
        /*0750*/ 	.byte	0x04, 0x12
        /*0752*/ 	.short	(.L_314 - .L_313)
	.align		4
.L_313:
        /*0754*/ 	.word	index@(Split)
        /*0758*/ 	.word	0x00000000


	//----- nvinfo : EIATTR_MIN_STACK_SIZE
	.align		4
.L_314:
        /*075c*/ 	.byte	0x04, 0x12
        /*075e*/ 	.short	(.L_316 - .L_315)
	.align		4
.L_315:
        /*0760*/ 	.word	index@(Concatenate3)
        /*0764*/ 	.word	0x00000000


	//----- nvinfo : EIATTR_MIN_STACK_SIZE
	.align		4
.L_316:
        /*0768*/ 	.byte	0x04, 0x12
        /*076a*/ 	.short	(.L_318 - .L_317)
	.align		4
.L_317:
        /*076c*/ 	.word	index@(Concatenate)
        /*0770*/ 	.word	0x00000000


	//----- nvinfo : EIATTR_MIN_STACK_SIZE
	.align		4
.L_318:
        /*0774*/ 	.byte	0x04, 0x12
        /*0776*/ 	.short	(.L_320 - .L_319)
	.align		4
.L_319:
        /*0778*/ 	.word	index@(LinearFunction)
        /*077c*/ 	.word	0x00000000


	//----- nvinfo : EIATTR_MIN_STACK_SIZE
	.align		4
.L_320:
        /*0780*/ 	.byte	0x04, 0x12
        /*0782*/ 	.short	(.L_322 - .L_321)
	.align		4
.L_321:
        /*0784*/ 	.word	index@(MaeGradient)
        /*0788*/ 	.word	0x00000000


	//----- nvinfo : EIATTR_MIN_STACK_SIZE
	.align		4
.L_322:
        /*078c*/ 	.byte	0x04, 0x12
        /*078e*/ 	.short	(.L_324 - .L_323)
	.align		4
.L_323:
        /*0790*/ 	.word	index@(MaeLossBuffer)
        /*0794*/ 	.word	0x00000000


	//----- nvinfo : EIATTR_MIN_STACK_SIZE
	.align		4
.L_324:
        /*0798*/ 	.byte	0x04, 0x12
        /*079a*/ 	.short	(.L_326 - .L_325)
	.align		4
.L_325:
        /*079c*/ 	.word	index@(MseOfLogGradient)
        /*07a0*/ 	.word	0x00000000


	//----- nvinfo : EIATTR_MIN_STACK_SIZE
	.align		4
.L_326:
        /*07a4*/ 	.byte	0x04, 0x12
        /*07a6*/ 	.short	(.L_328 - .L_327)
	.align		4
.L_327:
        /*07a8*/ 	.word	index@(MseOfLogLossBuffer)
        /*07ac*/ 	.word	0x00000000


	//----- nvinfo : EIATTR_MIN_STACK_SIZE
	.align		4
.L_328:
        /*07b0*/ 	.byte	0x04, 0x12
        /*07b2*/ 	.short	(.L_330 - .L_329)
	.align		4
.L_329:
        /*07b4*/ 	.word	index@(MeanSquaredLogErrorLossBuffer)
        /*07b8*/ 	.word	0x00000000


	//----- nvinfo : EIATTR_MIN_STACK_SIZE
	.align		4
.L_330:
        /*07bc*/ 	.byte	0x04, 0x12
        /*07be*/ 	.short	(.L_332 - .L_331)
	.align		4
.L_331:
        /*07c0*/ 	.word	index@(CosineSimilarityGradient)
        /*07c4*/ 	.word	0x00000000


	//----- nvinfo : EIATTR_MIN_STACK_SIZE
	.align		4
.L_332:
        /*07c8*/ 	.byte	0x04, 0x12
        /*07ca*/ 	.short	(.L_334 - .L_333)
	.align		4
.L_333:
        /*07cc*/ 	.word	index@(CosineSimilarityLossBuffer)
        /*07d0*/ 	.word	0x00000000


	//----- nvinfo : EIATTR_MIN_STACK_SIZE
	.align		4
.L_334:
        /*07d4*/ 	.byte	0x04, 0x12
        /*07d6*/ 	.short	(.L_336 - .L_335)
	.align		4
.L_335:
        /*07d8*/ 	.word	index@(SparseCategoricalCrossentropyGradient)
        /*07dc*/ 	.word	0x00000000


	//----- nvinfo : EIATTR_MIN_STACK_SIZE
	.align		4
.L_336:
        /*07e0*/ 	.byte	0x04, 0x12
        /*07e2*/ 	.short	(.L_338 - .L_337)
	.align		4
.L_337:
        /*07e4*/ 	.word	index@(SparseCategoricalCrossentropyLossBuffer)
        /*07e8*/ 	.word	0x00000000


	//----- nvinfo : EIATTR_MIN_STACK_SIZE
	.align		4
.L_338:
        /*07ec*/ 	.byte	0x04, 0x12
        /*07ee*/ 	.short	(.L_340 - .L_339)
	.align		4
.L_339:
        /*07f0*/ 	.word	index@(MseGradient)
        /*07f4*/ 	.word	0x00000000


	//----- nvinfo : EIATTR_MIN_STACK_SIZE
	.align		4
.L_340:
        /*07f8*/ 	.byte	0x04, 0x12
        /*07fa*/ 	.short	(.L_342 - .L_341)
	.align		4
.L_341:
        /*07fc*/ 	.word	index@(MseLossBuffer)
        /*0800*/ 	.word	0x00000000


	//----- nvinfo : EIATTR_MIN_STACK_SIZE
	.align		4
.L_342:
        /*0804*/ 	.byte	0x04, 0x12
        /*0806*/ 	.short	(.L_344 - .L_343)
	.align		4
.L_343:
        /*0808*/ 	.word	index@(HuberGradient)
        /*080c*/ 	.word	0x00000000


	//----- nvinfo : EIATTR_MIN_STACK_SIZE
	.align		4
.L_344:
        /*0810*/ 	.byte	0x04, 0x12
        /*0812*/ 	.short	(.L_346 - .L_345)
	.align		4
.L_345:
        /*0814*/ 	.word	index@(HuberLossBuffer)
        /*0818*/ 	.word	0x00000000


	//----- nvinfo : EIATTR_MIN_STACK_SIZE
	.align		4
.L_346:
        /*081c*/ 	.byte	0x04, 0x12
        /*081e*/ 	.short	(.L_348 - .L_347)
	.align		4
.L_347:
        /*0820*/ 	.word	index@(CategoricalCrossentropyWithHierarchyGradient)
        /*0824*/ 	.word	0x00000000


	//----- nvinfo : EIATTR_MIN_STACK_SIZE
	.align		4
.L_348:
        /*0828*/ 	.byte	0x04, 0x12
        /*082a*/ 	.short	(.L_350 - .L_349)
	.align		4
.L_349:
        /*082c*/ 	.word	index@(CategoricalCrossentropyWithHierarchyLossBuffer)
        /*0830*/ 	.word	0x00000000


	//----- nvinfo : EIATTR_MIN_STACK_SIZE
	.align		4
.L_350:
        /*0834*/ 	.byte	0x04, 0x12
        /*0836*/ 	.short	(.L_352 - .L_351)
	.align		4
.L_351:
        /*0838*/ 	.word	index@(CategoricalCrossentropyLossBuffer)
        /*083c*/ 	.word	0x00000000


	//----- nvinfo : EIATTR_MIN_STACK_SIZE
	.align		4
.L_352:
        /*0840*/ 	.byte	0x04, 0x12
        /*0842*/ 	.short	(.L_354 - .L_353)
	.align		4
.L_353:
        /*0844*/ 	.word	index@(BinaryCrossentropyLossBuffer)
        /*0848*/ 	.word	0x00000000


	//----- nvinfo : EIATTR_MIN_STACK_SIZE
	.align		4
.L_354:
        /*084c*/ 	.byte	0x04, 0x12
        /*084e*/ 	.short	(.L_356 - .L_355)
	.align		4
.L_355:
        /*0850*/ 	.word	index@(UpSampling2D)
        /*0854*/ 	.word	0x00000000


	//----- nvinfo : EIATTR_MIN_STACK_SIZE
	.align		4
.L_356:
        /*0858*/ 	.byte	0x04, 0x12
        /*085a*/ 	.short	(.L_358 - .L_357)
	.align		4
.L_357:
        /*085c*/ 	.word	index@(YOLOV3Forward)
        /*0860*/ 	.word	0x00000000


	//----- nvinfo : EIATTR_MIN_STACK_SIZE
	.align		4
.L_358:
        /*0864*/ 	.byte	0x04, 0x12
        /*0866*/ 	.short	(.L_360 - .L_359)
	.align		4
.L_359:
        /*0868*/ 	.word	index@(WordEmbeddingBackwardPropagation)
        /*086c*/ 	.word	0x00000000


	//----- nvinfo : EIATTR_MIN_STACK_SIZE
	.align		4
.L_360:
        /*0870*/ 	.byte	0x04, 0x12
        /*0872*/ 	.short	(.L_362 - .L_361)
	.align		4
.L_361:
        /*0874*/ 	.word	index@(WordEmbeddingForwardPropagation)
        /*0878*/ 	.word	0x00000000


	//----- nvinfo : EIATTR_MIN_STACK_SIZE
	.align		4
.L_362:
        /*087c*/ 	.byte	0x04, 0x12
        /*087e*/ 	.short	(.L_364 - .L_363)
	.align		4
.L_363:
        /*0880*/ 	.word	index@(ApplyZeroPaddingForRowId)
        /*0884*/ 	.word	0x00000000


	//----- nvinfo : EIATTR_MIN_STACK_SIZE
	.align		4
.L_364:
        /*0888*/ 	.byte	0x04, 0x12
        /*088a*/ 	.short	(.L_366 - .L_365)
	.align		4
.L_365:
        /*088c*/ 	.word	index@(Clip)
        /*0890*/ 	.word	0x00000000


	//----- nvinfo : EIATTR_MIN_STACK_SIZE
	.align		4
.L_366:
        /*0894*/ 	.byte	0x04, 0x12
        /*0896*/ 	.short	(.L_368 - .L_367)
	.align		4
.L_367:
        /*0898*/ 	.word	index@(MultiplyEachRowIntoSingleValue)
        /*089c*/ 	.word	0x00000000


	//----- nvinfo : EIATTR_MIN_STACK_SIZE
	.align		4
.L_368:
        /*08a0*/ 	.byte	0x04, 0x12
        /*08a2*/ 	.short	(.L_370 - .L_369)
	.align		4
.L_369:
        /*08a4*/ 	.word	index@(SetToZeroAllElementsBelowMainDiagonal)
        /*08a8*/ 	.word	0x00000000


	//----- nvinfo : EIATTR_MIN_STACK_SIZE
	.align		4
.L_370:
        /*08ac*/ 	.byte	0x04, 0x12
        /*08ae*/ 	.short	(.L_372 - .L_371)
	.align		4
.L_371:
        /*08b0*/ 	.word	index@(SetAllElementsAboveMainDiagonal)
        /*08b4*/ 	.word	0x00000000


	//----- nvinfo : EIATTR_MIN_STACK_SIZE
	.align		4
.L_372:
        /*08b8*/ 	.byte	0x04, 0x12
        /*08ba*/ 	.short	(.L_374 - .L_373)
	.align		4
.L_373:
        /*08bc*/ 	.word	index@(Set1InMainDiagonal)
        /*08c0*/ 	.word	0x00000000


	//----- nvinfo : EIATTR_MIN_STACK_SIZE
	.align		4
.L_374:
        /*08c4*/ 	.byte	0x04, 0x12
        /*08c6*/ 	.short	(.L_376 - .L_375)
	.align		4
.L_375:
        /*08c8*/ 	.word	index@(LnGradient)
        /*08cc*/ 	.word	0x00000000


	//----- nvinfo : EIATTR_MIN_STACK_SIZE
	.align		4
.L_376:
        /*08d0*/ 	.byte	0x04, 0x12
        /*08d2*/ 	.short	(.L_378 - .L_377)
	.align		4
.L_377:
        /*08d4*/ 	.word	index@(ComputeLn)
        /*08d8*/ 	.word	0x00000000


	//----- nvinfo : EIATTR_MIN_STACK_SIZE
	.align		4
.L_378:
        /*08dc*/ 	.byte	0x04, 0x12
        /*08de*/ 	.short	(.L_380 - .L_379)
	.align		4
.L_379:
        /*08e0*/ 	.word	index@(SwishGradient)
        /*08e4*/ 	.word	0x00000000


	//----- nvinfo : EIATTR_MIN_STACK_SIZE
	.align		4
.L_380:
        /*08e8*/ 	.byte	0x04, 0x12
        /*08ea*/ 	.short	(.L_382 - .L_381)
	.align		4
.L_381:
        /*08ec*/ 	.word	index@(ComputeSoftmaxGradientWitHierarchy)
        /*08f0*/ 	.word	0x00000000


	//----- nvinfo : EIATTR_MIN_STACK_SIZE
	.align		4
.L_382:
        /*08f4*/ 	.byte	0x04, 0x12
        /*08f6*/ 	.short	(.L_384 - .L_383)
	.align		4
.L_383:
        /*08f8*/ 	.word	index@(ComputeSoftmaxWithHierarchy)
        /*08fc*/ 	.word	0x00000008


	//----- nvinfo : EIATTR_MIN_STACK_SIZE
	.align		4
.L_384:
        /*0900*/ 	.byte	0x04, 0x12
        /*0902*/ 	.short	(.L_386 - .L_385)
	.align		4
.L_385:
        /*0904*/ 	.word	index@(ComputeSingleAccuracyForCategoricalCrossentropyWithHierarchy)
        /*0908*/ 	.word	0x00000008


	//----- nvinfo : EIATTR_MIN_STACK_SIZE
	.align		4
.L_386:
        /*090c*/ 	.byte	0x04, 0x12
        /*090e*/ 	.short	(.L_388 - .L_387)
	.align		4
.L_387:
        /*0910*/ 	.word	index@(ArgMax)
        /*0914*/ 	.word	0x00000000


	//----- nvinfo : EIATTR_MIN_STACK_SIZE
	.align		4
.L_388:
        /*0918*/ 	.byte	0x04, 0x12
        /*091a*/ 	.short	(.L_390 - .L_389)
	.align		4
.L_389:
        /*091c*/ 	.word	index@(ComputeSparseAccuracy)
        /*0920*/ 	.word	0x00000000


	//----- nvinfo : EIATTR_MIN_STACK_SIZE
	.align		4
.L_390:
        /*0924*/ 	.byte	0x04, 0x12
        /*0926*/ 	.short	(.L_392 - .L_391)
	.align		4
.L_391:
        /*0928*/ 	.word	index@(ComputeAccuracy)
        /*092c*/ 	.word	0x00000000


	//----- nvinfo : EIATTR_MIN_STACK_SIZE
	.align		4
.L_392:
        /*0930*/ 	.byte	0x04, 0x12
        /*0932*/ 	.short	(.L_394 - .L_393)
	.align		4
.L_393:
        /*0934*/ 	.word	index@(Compute_Row_Mean_Variance)
        /*0938*/ 	.word	0x00000000


	//----- nvinfo : EIATTR_MIN_STACK_SIZE
	.align		4
.L_394:
        /*093c*/ 	.byte	0x04, 0x12
        /*093e*/ 	.short	(.L_396 - .L_395)
	.align		4
.L_395:
        /*0940*/ 	.word	index@(LayerNormalizationBackward_dx)
        /*0944*/ 	.word	0x00000000


	//----- nvinfo : EIATTR_MIN_STACK_SIZE
	.align		4
.L_396:
        /*0948*/ 	.byte	0x04, 0x12
        /*094a*/ 	.short	(.L_398 - .L_397)
	.align		4
.L_397:
        /*094c*/ 	.word	index@(LayerNormalizationBackward_dmean_dvariance)
        /*0950*/ 	.word	0x00000000


	//----- nvinfo : EIATTR_MIN_STACK_SIZE
	.align		4
.L_398:
        /*0954*/ 	.byte	0x04, 0x12
        /*0956*/ 	.short	(.L_400 - .L_399)
	.align		4
.L_399:
        /*0958*/ 	.word	index@(numpy_sum_RowByRow)
        /*095c*/ 	.word	0x00000000


	//----- nvinfo : EIATTR_MIN_STACK_SIZE
	.align		4
.L_400:
        /*0960*/ 	.byte	0x04, 0x12
        /*0962*/ 	.short	(.L_402 - .L_401)
	.align		4
.L_401:
        /*0964*/ 	.word	index@(numpy_sum_ColByCol)
        /*0968*/ 	.word	0x00000000


	//----- nvinfo : EIATTR_MIN_STACK_SIZE
	.align		4
.L_402:
        /*096c*/ 	.byte	0x04, 0x12
        /*096e*/ 	.short	(.L_404 - .L_403)
	.align		4
.L_403:
        /*0970*/ 	.word	index@(StandardizeRowsInPlaceBroadcastGammasBetas)
        /*0974*/ 	.word	0x00000000


	//----- nvinfo : EIATTR_MIN_STACK_SIZE
	.align		4
.L_404:
        /*0978*/ 	.byte	0x04, 0x12
        /*097a*/ 	.short	(.L_406 - .L_405)
	.align		4
.L_405:
        /*097c*/ 	.word	index@(StandardizeInPlaceByRow)
        /*0980*/ 	.word	0x00000000


	//----- nvinfo : EIATTR_MIN_STACK_SIZE
	.align		4
.L_406:
        /*0984*/ 	.byte	0x04, 0x12
        /*0986*/ 	.short	(.L_408 - .L_407)
	.align		4
.L_407:
        /*0988*/ 	.word	index@(UpdateAdamOptimizer)
        /*098c*/ 	.word	0x00000000


	//----- nvinfo : EIATTR_MIN_STACK_SIZE
	.align		4
.L_408:
        /*0990*/ 	.byte	0x04, 0x12
        /*0992*/ 	.short	(.L_410 - .L_409)
	.align		4
.L_409:
        /*0994*/ 	.word	index@(Sum)
        /*0998*/ 	.word	0x00000000
.L_410:


//--------------------- .nv.compat                --------------------------
	.section	.nv.compat,"",@"SHT_CUDA_COMPAT_INFO"
	.align	4
        /*0000*/ 	.byte	0x02, 0x09, 0x00, 0x00, 0x02, 0x02, 0x01, 0x00, 0x02, 0x05, 0x05, 0x00, 0x03, 0x07, 0x01, 0x01
        /*0010*/ 	.byte	0x02, 0x03, 0x00, 0x00, 0x02, 0x06, 0x01, 0x00, 0x04, 0x0b, 0x08, 0x00, 0x01, 0x00, 0x00, 0x00
        /*0020*/ 	.byte	0x00, 0x00, 0x00, 0x00


//--------------------- .nv.info.Compute_Row_Mean_Variance_V2 --------------------------
	.section	.nv.info.Compute_Row_Mean_Variance_V2,"",@"SHT_CUDA_INFO"
	.sectionflags	@""
	.align	4


	//----- nvinfo : EIATTR_CUDA_API_VERSION
	.align		4
        /*0000*/ 	.byte	0x04, 0x37
        /*0002*/ 	.short	(.L_412 - .L_411)
.L_411:
        /*0004*/ 	.word	0x00000082


	//----- nvinfo : EIATTR_KPARAM_INFO
	.align		4
.L_412:
        /*0008*/ 	.byte	0x04, 0x17
        /*000a*/ 	.short	(.L_414 - .L_413)
.L_413:
        /*000c*/ 	.word	0x00000000
        /*0010*/ 	.short	0x0006
        /*0012*/ 	.short	0x0028
        /*0014*/ 	.byte	0x00, 0xf0, 0x05, 0x00


	//----- nvinfo : EIATTR_KPARAM_INFO
	.align		4
.L_414:
        /*0018*/ 	.byte	0x04, 0x17
        /*001a*/ 	.short	(.L_416 - .L_415)
.L_415:
        /*001c*/ 	.word	0x00000000
        /*0020*/ 	.short	0x0005
        /*0022*/ 	.short	0x0024
        /*0024*/ 	.byte	0x00, 0xf0, 0x11, 0x00


	//----- nvinfo : EIATTR_KPARAM_INFO
	.align		4
.L_416:
        /*0028*/ 	.byte	0x04, 0x17
        /*002a*/ 	.short	(.L_418 - .L_417)
.L_417:
        /*002c*/ 	.word	0x00000000
        /*0030*/ 	.short	0x0004
        /*0032*/ 	.short	0x0020
        /*0034*/ 	.byte	0x00, 0xf0, 0x11, 0x00


	//----- nvinfo : EIATTR_KPARAM_INFO
	.align		4
.L_418:
        /*0038*/ 	.byte	0x04, 0x17
        /*003a*/ 	.short	(.L_420 - .L_419)
.L_419:
        /*003c*/ 	.word	0x00000000
        /*0040*/ 	.short	0x0003
        /*0042*/ 	.short	0x0018
        /*0044*/ 	.byte	0x00, 0xf5, 0x21, 0x00


	//----- nvinfo : EIATTR_KPARAM_INFO
	.align		4
.L_420:
        /*0048*/ 	.byte	0x04, 0x17
        /*004a*/ 	.short	(.L_422 - .L_421)
.L_421:
        /*004c*/ 	.word	0x00000000
        /*0050*/ 	.short	0x0002
        /*0052*/ 	.short	0x0010
        /*0054*/ 	.byte	0x00, 0xf5, 0x21, 0x00


	//----- nvinfo : EIATTR_KPARAM_INFO
	.align		4
.L_422:
        /*0058*/ 	.byte	0x04, 0x17
        /*005a*/ 	.short	(.L_424 - .L_423)
.L_423:
        /*005c*/ 	.word	0x00000000
        /*0060*/ 	.short	0x0001
        /*0062*/ 	.short	0x0008
        /*0064*/ 	.byte	0x00, 0xf5, 0x21, 0x00


	//----- nvinfo : EIATTR_KPARAM_INFO
	.align		4
.L_424:
        /*0068*/ 	.byte	0x04, 0x17
        /*006a*/ 	.short	(.L_426 - .L_425)
.L_425:
        /*006c*/ 	.word	0x00000000
        /*0070*/ 	.short	0x0000
        /*0072*/ 	.short	0x0000
        /*0074*/ 	.byte	0x00, 0xf0, 0x11, 0x00


	//----- nvinfo : EIATTR_SPARSE_MMA_MASK
	.align		4
.L_426:
        /*0078*/ 	.byte	0x03, 0x50
        /*007a*/ 	.short	0x0000


	//----- nvinfo : EIATTR_MAXREG_COUNT
	.align		4
        /*007c*/ 	.byte	0x03, 0x1b
        /*007e*/ 	.short	0x00ff


	//----- nvinfo : EIATTR_NUM_BARRIERS
	.align		4
        /*0080*/ 	.byte	0x02, 0x4c
        /*0082*/ 	.byte	0x01
	.zero		1


	//----- nvinfo : EIATTR_MERCURY_ISA_VERSION
	.align		4
        /*0084*/ 	.byte	0x03, 0x5f
        /*0086*/ 	.short	0x0101


	//----- nvinfo : EIATTR_VRC_CTA_INIT_COUNT
	.align		4
        /*0088*/ 	.byte	0x02, 0x4a
	.zero		1
	.zero		1


	//----- nvinfo : EIATTR_EXIT_INSTR_OFFSETS
	.align		4
        /*008c*/ 	.byte	0x04, 0x1c
        /*008e*/ 	.short	(.L_428 - .L_427)


	//   ....[0]....
.L_427:
        /*0090*/ 	.word	0x00001980


	//   ....[1]....
        /*0094*/ 	.word	0x00001c60


	//----- nvinfo : EIATTR_CRS_STACK_SIZE
	.align		4
.L_428:
        /*0098*/ 	.byte	0x04, 0x1e
        /*009a*/ 	.short	(.L_430 - .L_429)
.L_429:
        /*009c*/ 	.word	0x00000000


	//----- nvinfo : EIATTR_CBANK_PARAM_SIZE
	.align		4
.L_430:
        /*00a0*/ 	.byte	0x03, 0x19
        /*00a2*/ 	.short	0x0029


	//----- nvinfo : EIATTR_PARAM_CBANK
	.align		4
        /*00a4*/ 	.byte	0x04, 0x0a
        /*00a6*/ 	.short	(.L_432 - .L_431)
	.align		4
.L_431:
        /*00a8*/ 	.word	index@(.nv.constant0.Compute_Row_Mean_Variance_V2)
        /*00ac*/ 	.short	0x0380
        /*00ae*/ 	.short	0x0029


	//----- nvinfo : EIATTR_SW_WAR
	.align		4
.L_432:
        /*00b0*/ 	.byte	0x04, 0x36
        /*00b2*/ 	.short	(.L_434 - .L_433)
.L_433:
        /*00b4*/ 	.word	0x00000008
.L_434:


//--------------------- .nv.info.TransposeSecondAndThirdDimension_V3 --------------------------
	.section	.nv.info.TransposeSecondAndThirdDimension_V3,"",@"SHT_CUDA_INFO"
	.sectionflags	@""
	.align	4


	//----- nvinfo : EIATTR_CUDA_API_VERSION
	.align		4
        /*0000*/ 	.byte	0x04, 0x37
        /*0002*/ 	.short	(.L_436 - .L_435)
.L_435:
        /*0004*/ 	.word	0x00000082


	//----- nvinfo : EIATTR_KPARAM_INFO
	.align		4
.L_436:
        /*0008*/ 	.byte	0x04, 0x17
        /*000a*/ 	.short	(.L_438 - .L_437)
.L_437:
        /*000c*/ 	.word	0x00000000
        /*0010*/ 	.short	0x0005
        /*0012*/ 	.short	0x0018
        /*0014*/ 	.byte	0x00, 0xf5, 0x21, 0x00


	//----- nvinfo : EIATTR_KPARAM_INFO
	.align		4
.L_438:
        /*0018*/ 	.byte	0x04, 0x17
        /*001a*/ 	.short	(.L_440 - .L_439)
.L_439:
        /*001c*/ 	.word	0x00000000
        /*0020*/ 	.short	0x0004
        /*0022*/ 	.short	0x0010
        /*0024*/ 	.byte	0x00, 0xf5, 0x21, 0x00


	//----- nvinfo : EIATTR_KPARAM_INFO
	.align		4
.L_440:
        /*0028*/ 	.byte	0x04, 0x17
        /*002a*/ 	.short	(.L_442 - .L_441)
.L_441:
        /*002c*/ 	.word	0x00000000
        /*0030*/ 	.short	0x0003
        /*0032*/ 	.short	0x000c
        /*0034*/ 	.byte	0x00, 0xf0, 0x11, 0x00


	//----- nvinfo : EIATTR_KPARAM_INFO
	.align		4
.L_442:
        /*0038*/ 	.byte	0x04, 0x17
        /*003a*/ 	.short	(.L_444 - .L_443)
.L_443:
        /*003c*/ 	.word	0x00000000
        /*0040*/ 	.short	0x0002
        /*0042*/ 	.short	0x0008
        /*0044*/ 	.byte	0x00, 0xf0, 0x11, 0x00


	//----- nvinfo : EIATTR_KPARAM_INFO
	.align		4
.L_444:
        /*0048*/ 	.byte	0x04, 0x17
        /*004a*/ 	.short	(.L_446 - .L_445)
.L_445:
        /*004c*/ 	.word	0x00000000
        /*0050*/ 	.short	0x0001
        /*0052*/ 	.short	0x0004
        /*0054*/ 	.byte	0x00, 0xf0, 0x11, 0x00


	//----- nvinfo : EIATTR_KPARAM_INFO
	.align		4
.L_446:
        /*0058*/ 	.byte	0x04, 0x17
        /*005a*/ 	.short	(.L_448 - .L_447)
.L_447:
        /*005c*/ 	.word	0x00000000
        /*0060*/ 	.short	0x0000
        /*0062*/ 	.short	0x0000
        /*0064*/ 	.byte	0x00, 0xf0, 0x11, 0x00


	//----- nvinfo : EIATTR_SPARSE_MMA_MASK
	.align		4
.L_448:
        /*0068*/ 	.byte	0x03, 0x50
        /*006a*/ 	.short	0x0000


	//----- nvinfo : EIATTR_MAXREG_COUNT
	.align		4
        /*006c*/ 	.byte	0x03, 0x1b
        /*006e*/ 	.short	0x00ff


	//----- nvinfo : EIATTR_MERCURY_ISA_VERSION
	.align		4
        /*0070*/ 	.byte	0x03, 0x5f
        /*0072*/ 	.short	0x0101


	//----- nvinfo : EIATTR_VRC_CTA_INIT_COUNT
	.align		4
        /*0074*/ 	.byte	0x02, 0x4a
	.zero		1
	.zero		1


	//----- nvinfo : EIATTR_EXIT_INSTR_OFFSETS
	.align		4
        /*0078*/ 	.byte	0x04, 0x1c
        /*007a*/ 	.short	(.L_450 - .L_449)


	//   ....[0]....
.L_449:
        /*007c*/ 	.word	0x00000070


	//   ....[1]....
        /*0080*/ 	.word	0x000000c0


	//   ....[2]....
        /*0084*/ 	.word	0x00000fc0


	//   ....[3]....
        /*0088*/ 	.word	0x00001690


	//   ....[4]....
        /*008c*/ 	.word	0x00001aa0


	//   ....[5]....
        /*0090*/ 	.word	0x00001cb0


	//----- nvinfo : EIATTR_CBANK_PARAM_SIZE
	.align		4
.L_450:
        /*0094*/ 	.byte	0x03, 0x19
        /*0096*/ 	.short	0x0020


	//----- nvinfo : EIATTR_PARAM_CBANK
	.align		4
        /*0098*/ 	.byte	0x04, 0x0a
        /*009a*/ 	.short	(.L_452 - .L_451)
	.align		4
.L_451:
        /*009c*/ 	.word	index@(.nv.constant0.TransposeSecondAndThirdDimension_V3)
        /*00a0*/ 	.short	0x0380
        /*00a2*/ 	.short	0x0020


	//----- nvinfo : EIATTR_SW_WAR
	.align		4
.L_452:
        /*00a4*/ 	.byte	0x04, 0x36
        /*00a6*/ 	.short	(.L_454 - .L_453)
.L_453:
        /*00a8*/ 	.word	0x00000008
.L_454:


//--------------------- .nv.info.TransposeSecondAndThirdDimension_V2 --------------------------
	.section	.nv.info.TransposeSecondAndThirdDimension_V2,"",@"SHT_CUDA_INFO"
	.sectionflags	@""
	.align	4


	//----- nvinfo : EIATTR_CUDA_API_VERSION
	.align		4
        /*0000*/ 	.byte	0x04, 0x37
        /*0002*/ 	.short	(.L_456 - .L_455)
.L_455:
        /*0004*/ 	.word	0x00000082


	//----- nvinfo : EIATTR_KPARAM_INFO
	.align		4
.L_456:
        /*0008*/ 	.byte	0x04, 0x17
        /*000a*/ 	.short	(.L_458 - .L_457)
.L_457:
        /*000c*/ 	.word	0x00000000
        /*0010*/ 	.short	0x0005
        /*0012*/ 	.short	0x0018
        /*0014*/ 	.byte	0x00, 0xf5, 0x21, 0x00


	//----- nvinfo : EIATTR_KPARAM_INFO
	.align		4
.L_458:
        /*0018*/ 	.byte	0x04, 0x17
        /*001a*/ 	.short	(.L_460 - .L_459)
.L_459:
        /*001c*/ 	.word	0x00000000
        /*0020*/ 	.short	0x0004
        /*0022*/ 	.short	0x0010
        /*0024*/ 	.byte	0x00, 0xf5, 0x21, 0x00


	//----- nvinfo : EIATTR_KPARAM_INFO
	.align		4
.L_460:
        /*0028*/ 	.byte	0x04, 0x17
        /*002a*/ 	.short	(.L_462 - .L_461)
.L_461:
        /*002c*/ 	.word	0x00000000
        /*0030*/ 	.short	0x0003
        /*0032*/ 	.short	0x000c
        /*0034*/ 	.byte	0x00, 0xf0, 0x11, 0x00


	//----- nvinfo : EIATTR_KPARAM_INFO
	.align		4
.L_462:
        /*0038*/ 	.byte	0x04, 0x17
        /*003a*/ 	.short	(.L_464 - .L_463)
.L_463:
        /*003c*/ 	.word	0x00000000
        /*0040*/ 	.short	0x0002
        /*0042*/ 	.short	0x0008
        /*0044*/ 	.byte	0x00, 0xf0, 0x11, 0x00


	//----- nvinfo : EIATTR_KPARAM_INFO
	.align		4
.L_464:
        /*0048*/ 	.byte	0x04, 0x17
        /*004a*/ 	.short	(.L_466 - .L_465)
.L_465:
        /*004c*/ 	.word	0x00000000
        /*0050*/ 	.short	0x0001
        /*0052*/ 	.short	0x0004
        /*0054*/ 	.byte	0x00, 0xf0, 0x11, 0x00


	//----- nvinfo : EIATTR_KPARAM_INFO
	.align		4
.L_466:
        /*0058*/ 	.byte	0x04, 0x17
        /*005a*/ 	.short	(.L_468 - .L_467)
.L_467:
        /*005c*/ 	.word	0x00000000
        /*0060*/ 	.short	0x0000
        /*0062*/ 	.short	0x0000
        /*0064*/ 	.byte	0x00, 0xf0, 0x11, 0x00


	//----- nvinfo : EIATTR_SPARSE_MMA_MASK
	.align		4
.L_468:
        /*0068*/ 	.byte	0x03, 0x50
        /*006a*/ 	.short	0x0000


	//----- nvinfo : EIATTR_MAXREG_COUNT
	.align		4
        /*006c*/ 	.byte	0x03, 0x1b
        /*006e*/ 	.short	0x00ff


	//----- nvinfo : EIATTR_MERCURY_ISA_VERSION
	.align		4
        /*0070*/ 	.byte	0x03, 0x5f
        /*0072*/ 	.short	0x0101


	//----- nvinfo : EIATTR_VRC_CTA_INIT_COUNT
	.align		4
        /*0074*/ 	.byte	0x02, 0x4a
	.zero		1
	.zero		1


	//----- nvinfo : EIATTR_EXIT_INSTR_OFFSETS
	.align		4
        /*0078*/ 	.byte	0x04, 0x1c
        /*007a*/ 	.short	(.L_470 - .L_469)


	//   ....[0]....
.L_469:
        /*007c*/ 	.word	0x00000070


	//   ....[1]....
        /*0080*/ 	.word	0x00000400


	//   ....[2]....
        /*0084*/ 	.word	0x000007f0


	//   ....[3]....
        /*0088*/ 	.word	0x000009c0


	//   ....[4]....
        /*008c*/ 	.word	0x00000b00


	//   ....[5]....
        /*0090*/ 	.word	0x00000c00


	//----- nvinfo : EIATTR_CBANK_PARAM_SIZE
	.align		4
.L_470:
        /*0094*/ 	.byte	0x03, 0x19
        /*0096*/ 	.short	0x0020


	//----- nvinfo : EIATTR_PARAM_CBANK
	.align		4
        /*0098*/ 	.byte	0x04, 0x0a
        /*009a*/ 	.short	(.L_472 - .L_471)
	.align		4
.L_471:
        /*009c*/ 	.word	index@(.nv.constant0.TransposeSecondAndThirdDimension_V2)
        /*00a0*/ 	.short	0x0380
        /*00a2*/ 	.short	0x0020


	//----- nvinfo : EIATTR_SW_WAR
	.align		4
.L_472:
        /*00a4*/ 	.byte	0x04, 0x36
        /*00a6*/ 	.short	(.L_474 - .L_473)
.L_473:
        /*00a8*/ 	.word	0x00000008
.L_474:


//--------------------- .nv.info.TransposeSecondAndThirdDimension_V1 --------------------------
	.section	.nv.info.TransposeSecondAndThirdDimension_V1,"",@"SHT_CUDA_INFO"
	.sectionflags	@""
	.align	4


	//----- nvinfo : EIATTR_CUDA_API_VERSION
	.align		4
        /*0000*/ 	.byte	0x04, 0x37
        /*0002*/ 	.short	(.L_476 - .L_475)
.L_475:
        /*0004*/ 	.word	0x00000082


	//----- nvinfo : EIATTR_KPARAM_INFO
	.align		4
.L_476:
        /*0008*/ 	.byte	0x04, 0x17
        /*000a*/ 	.short	(.L_478 - .L_477)
.L_477:
        /*000c*/ 	.word	0x00000000
        /*0010*/ 	.short	0x0005
        /*0012*/ 	.short	0x0018
        /*0014*/ 	.byte	0x00, 0xf5, 0x21, 0x00


	//----- nvinfo : EIATTR_KPARAM_INFO
	.align		4
.L_478:
        /*0018*/ 	.byte	0x04, 0x17
        /*001a*/ 	.short	(.L_480 - .L_479)
.L_479:
        /*001c*/ 	.word	0x00000000
        /*0020*/ 	.short	0x0004
        /*0022*/ 	.short	0x0010
        /*0024*/ 	.byte	0x00, 0xf5, 0x21, 0x00


	//----- nvinfo : EIATTR_KPARAM_INFO
	.align		4
.L_480:
        /*0028*/ 	.byte	0x04, 0x17
        /*002a*/ 	.short	(.L_482 - .L_481)
.L_481:
        /*002c*/ 	.word	0x00000000
        /*0030*/ 	.short	0x0003
        /*0032*/ 	.short	0x000c
        /*0034*/ 	.byte	0x00, 0xf0, 0x11, 0x00


	//----- nvinfo : EIATTR_KPARAM_INFO
	.align		4
.L_482:
        /*0038*/ 	.byte	0x04, 0x17
        /*003a*/ 	.short	(.L_484 - .L_483)
.L_483:
        /*003c*/ 	.word	0x00000000
        /*0040*/ 	.short	0x0002
        /*0042*/ 	.short	0x0008
        /*0044*/ 	.byte	0x00, 0xf0, 0x11, 0x00


	//----- nvinfo : EIATTR_KPARAM_INFO
	.align		4
.L_484:
        /*0048*/ 	.byte	0x04, 0x17
        /*004a*/ 	.short	(.L_486 - .L_485)
.L_485:
        /*004c*/ 	.word	0x00000000
        /*0050*/ 	.short	0x0001
        /*0052*/ 	.short	0x0004
        /*0054*/ 	.byte	0x00, 0xf0, 0x11, 0x00


	//----- nvinfo : EIATTR_KPARAM_INFO
	.align		4
.L_486:
        /*0058*/ 	.byte	0x04, 0x17
        /*005a*/ 	.short	(.L_488 - .L_487)
.L_487:
        /*005c*/ 	.word	0x00000000
        /*0060*/ 	.short	0x0000
        /*0062*/ 	.short	0x0000
        /*0064*/ 	.byte	0x00, 0xf0, 0x11, 0x00


	//----- nvinfo : EIATTR_SPARSE_MMA_MASK
	.align		4
.L_488:
        /*0068*/ 	.byte	0x03, 0x50
        /*006a*/ 	.short	0x0000


	//----- nvinfo : EIATTR_MAXREG_COUNT
	.align		4
        /*006c*/ 	.byte	0x03, 0x1b
        /*006e*/ 	.short	0x00ff


	//----- nvinfo : EIATTR_MERCURY_ISA_VERSION
	.align		4
        /*0070*/ 	.byte	0x03, 0x5f
        /*0072*/ 	.short	0x0101


	//----- nvinfo : EIATTR_VRC_CTA_INIT_COUNT
	.align		4
        /*0074*/ 	.byte	0x02, 0x4a
	.zero		1
	.zero		1


	//----- nvinfo : EIATTR_EXIT_INSTR_OFFSETS
	.align		4
        /*0078*/ 	.byte	0x04, 0x1c
        /*007a*/ 	.short	(.L_490 - .L_489)


	//   ....[0]....
.L_489:
        /*007c*/ 	.word	0x00000070


	//   ....[1]....
        /*0080*/ 	.word	0x00000620


	//----- nvinfo : EIATTR_CBANK_PARAM_SIZE
	.align		4
.L_490:
        /*0084*/ 	.byte	0x03, 0x19
        /*0086*/ 	.short	0x0020


	//----- nvinfo : EIATTR_PARAM_CBANK
	.align		4
        /*0088*/ 	.byte	0x04, 0x0a
        /*008a*/ 	.short	(.L_492 - .L_491)
	.align		4
.L_491:
        /*008c*/ 	.word	index@(.nv.constant0.TransposeSecondAndThirdDimension_V1)
        /*0090*/ 	.short	0x0380
        /*0092*/ 	.short	0x0020


	//----- nvinfo : EIATTR_SW_WAR
	.align		4
.L_492:
        /*0094*/ 	.byte	0x04, 0x36
        /*0096*/ 	.short	(.L_494 - .L_493)
.L_493:
        /*0098*/ 	.word	0x00000008
.L_494:


//--------------------- .nv.info.UpdateWithPositionalEncoding_AttnIsAllYouNeed --------------------------
	.section	.nv.info.UpdateWithPositionalEncoding_AttnIsAllYouNeed,"",@"SHT_CUDA_INFO"
	.sectionflags	@""
	.align	4


	//----- nvinfo : EIATTR_CUDA_API_VERSION
	.align		4
        /*0000*/ 	.byte	0x04, 0x37
        /*0002*/ 	.short	(.L_496 - .L_495)
.L_495:
        /*0004*/ 	.word	0x00000082


	//----- nvinfo : EIATTR_KPARAM_INFO
	.align		4
.L_496:
        /*0008*/ 	.byte	0x04, 0x17
        /*000a*/ 	.short	(.L_498 - .L_497)
.L_497:
        /*000c*/ 	.word	0x00000000
        /*0010*/ 	.short	0x0004
        /*0012*/ 	.short	0x0010
        /*0014*/ 	.byte	0x00, 0xf5, 0x21, 0x00


	//----- nvinfo : EIATTR_KPARAM_INFO
	.align		4
.L_498:
        /*0018*/ 	.byte	0x04, 0x17
        /*001a*/ 	.short	(.L_500 - .L_499)
.L_499:
        /*001c*/ 	.word	0x00000000
        /*0020*/ 	.short	0x0003
        /*0022*/ 	.short	0x000c
        /*0024*/ 	.byte	0x00, 0xf0, 0x11, 0x00


	//----- nvinfo : EIATTR_KPARAM_INFO
	.align		4
.L_500:
        /*0028*/ 	.byte	0x04, 0x17
        /*002a*/ 	.short	(.L_502 - .L_501)
.L_501:
        /*002c*/ 	.word	0x00000000
        /*0030*/ 	.short	0x0002
        /*0032*/ 	.short	0x0008
        /*0034*/ 	.byte	0x00, 0xf0, 0x11, 0x00


	//----- nvinfo : EIATTR_KPARAM_INFO
	.align		4
.L_502:
        /*0038*/ 	.byte	0x04, 0x17
        /*003a*/ 	.short	(.L_504 - .L_503)
.L_503:
        /*003c*/ 	.word	0x00000000
        /*0040*/ 	.short	0x0001
        /*0042*/ 	.short	0x0004
        /*0044*/ 	.byte	0x00, 0xf0, 0x11, 0x00


	//----- nvinfo : EIATTR_KPARAM_INFO
	.align		4
.L_504:
        /*0048*/ 	.byte	0x04, 0x17
        /*004a*/ 	.short	(.L_506 - .L_505)
.L_505:
        /*004c*/ 	.word	0x00000000
        /*0050*/ 	.short	0x0000
        /*0052*/ 	.short	0x0000
        /*0054*/ 	.byte	0x00, 0xf0, 0x11, 0x00


	//----- nvinfo : EIATTR_SPARSE_MMA_MASK
	.align		4
.L_506:
        /*0058*/ 	.byte	0x03, 0x50
        /*005a*/ 	.short	0x0000


	//----- nvinfo : EIATTR_MAXREG_COUNT
	.align		4
        /*005c*/ 	.byte	0x03, 0x1b
        /*005e*/ 	.short	0x00ff


	//----- nvinfo : EIATTR_MERCURY_ISA_VERSION
	.align		4
        /*0060*/ 	.byte	0x03, 0x5f
        /*0062*/ 	.short	0x0101


	//----- nvinfo : EIATTR_VRC_CTA_INIT_COUNT
	.align		4
        /*0064*/ 	.byte	0x02, 0x4a
	.zero		1
	.zero		1


	//----- nvinfo : EIATTR_EXIT_INSTR_OFFSETS
	.align		4
        /*0068*/ 	.byte	0x04, 0x1c
        /*006a*/ 	.short	(.L_508 - .L_507)


	//   ....[0]....
.L_507:
        /*006c*/ 	.word	0x00000080


	//   ....[1]....
        /*0070*/ 	.word	0x00001ed0


	//----- nvinfo : EIATTR_CRS_STACK_SIZE
	.align		4
.L_508:
        /*0074*/ 	.byte	0x04, 0x1e
        /*0076*/ 	.short	(.L_510 - .L_509)
.L_509:
        /*0078*/ 	.word	0x00000000


	//----- nvinfo : EIATTR_CBANK_PARAM_SIZE
	.align		4
.L_510:
        /*007c*/ 	.byte	0x03, 0x19
        /*007e*/ 	.short	0x0018


	//----- nvinfo : EIATTR_PARAM_CBANK
	.align		4
        /*0080*/ 	.byte	0x04, 0x0a
        /*0082*/ 	.short	(.L_512 - .L_511)
	.align		4
.L_511:
        /*0084*/ 	.word	index@(.nv.constant0.UpdateWithPositionalEncoding_AttnIsAllYouNeed)
        /*0088*/ 	.short	0x0380
        /*008a*/ 	.short	0x0018


	//----- nvinfo : EIATTR_SW_WAR
	.align		4
.L_512:
        /*008c*/ 	.byte	0x04, 0x36
        /*008e*/ 	.short	(.L_514 - .L_513)
.L_513:
        /*0090*/ 	.word	0x00000008
.L_514:


//--------------------- .nv.info.SwitchSecondAndThirdDimension --------------------------
	.section	.nv.info.SwitchSecondAndThirdDimension,"",@"SHT_CUDA_INFO"
	.sectionflags	@""
	.align	4


	//----- nvinfo : EIATTR_CUDA_API_VERSION
	.align		4
        /*0000*/ 	.byte	0x04, 0x37
        /*0002*/ 	.short	(.L_516 - .L_515)
.L_515:
        /*0004*/ 	.word	0x00000082


	//----- nvinfo : EIATTR_KPARAM_INFO
	.align		4
.L_516:
        /*0008*/ 	.byte	0x04, 0x17
        /*000a*/ 	.short	(.L_518 - .L_517)
.L_517:
        /*000c*/ 	.word	0x00000000
        /*0010*/ 	.short	0x0005
        /*0012*/ 	.short	0x0018
        /*0014*/ 	.byte	0x00, 0xf5, 0x21, 0x00


	//----- nvinfo : EIATTR_KPARAM_INFO
	.align		4
.L_518:
        /*0018*/ 	.byte	0x04, 0x17
        /*001a*/ 	.short	(.L_520 - .L_519)
.L_519:
        /*001c*/ 	.word	0x00000000
        /*0020*/ 	.short	0x0004
        /*0022*/ 	.short	0x0010
        /*0024*/ 	.byte	0x00, 0xf5, 0x21, 0x00


	//----- nvinfo : EIATTR_KPARAM_INFO
	.align		4
.L_520:
        /*0028*/ 	.byte	0x04, 0x17
        /*002a*/ 	.short	(.L_522 - .L_521)
.L_521:
        /*002c*/ 	.word	0x00000000
        /*0030*/ 	.short	0x0003
        /*0032*/ 	.short	0x000c
        /*0034*/ 	.byte	0x00, 0xf0, 0x11, 0x00


	//----- nvinfo : EIATTR_KPARAM_INFO
	.align		4
.L_522:
        /*0038*/ 	.byte	0x04, 0x17
        /*003a*/ 	.short	(.L_524 - .L_523)
.L_523:
        /*003c*/ 	.word	0x00000000
        /*0040*/ 	.short	0x0002
        /*0042*/ 	.short	0x0008
        /*0044*/ 	.byte	0x00, 0xf0, 0x11, 0x00


	//----- nvinfo : EIATTR_KPARAM_INFO
	.align		4
.L_524:
        /*0048*/ 	.byte	0x04, 0x17
        /*004a*/ 	.short	(.L_526 - .L_525)
.L_525:
        /*004c*/ 	.word	0x00000000
        /*0050*/ 	.short	0x0001
        /*0052*/ 	.short	0x0004
        /*0054*/ 	.byte	0x00, 0xf0, 0x11, 0x00


	//----- nvinfo : EIATTR_KPARAM_INFO
	.align		4
.L_526:
        /*0058*/ 	.byte	0x04, 0x17
        /*005a*/ 	.short	(.L_528 - .L_527)
.L_527:
        /*005c*/ 	.word	0x00000000
        /*0060*/ 	.short	0x0000
        /*0062*/ 	.short	0x0000
        /*0064*/ 	.byte	0x00, 0xf0, 0x11, 0x00


	//----- nvinfo : EIATTR_SPARSE_MMA_MASK
	.align		4
.L_528:
        /*0068*/ 	.byte	0x03, 0x50
        /*006a*/ 	.short	0x0000


	//----- nvinfo : EIATTR_MAXREG_COUNT
	.align		4
        /*006c*/ 	.byte	0x03, 0x1b
        /*006e*/ 	.short	0x00ff


	//----- nvinfo : EIATTR_MERCURY_ISA_VERSION
	.align		4
        /*0070*/ 	.byte	0x03, 0x5f
        /*0072*/ 	.short	0x0101


	//----- nvinfo : EIATTR_VRC_CTA_INIT_COUNT
	.align		4
        /*0074*/ 	.byte	0x02, 0x4a
	.zero		1
	.zero		1


	//----- nvinfo : EIATTR_EXIT_INSTR_OFFSETS
	.align		4
        /*0078*/ 	.byte	0x04, 0x1c
        /*007a*/ 	.short	(.L_530 - .L_529)


	//   ....[0]....
.L_529:
        /*007c*/ 	.word	0x00000070


	//   ....[1]....
        /*0080*/ 	.word	0x00000210


	//   ....[2]....
        /*0084*/ 	.word	0x000006c0


	//   ....[3]....
        /*0088*/ 	.word	0x000008f0


	//   ....[4]....
        /*008c*/ 	.word	0x00000a60


	//   ....[5]....
        /*0090*/ 	.word	0x00000b60


	//----- nvinfo : EIATTR_CBANK_PARAM_SIZE
	.align		4
.L_530:
        /*0094*/ 	.byte	0x03, 0x19
        /*0096*/ 	.short	0x0020


	//----- nvinfo : EIATTR_PARAM_CBANK
	.align		4
        /*0098*/ 	.byte	0x04, 0x0a
        /*009a*/ 	.short	(.L_532 - .L_531)
	.align		4
.L_531:
        /*009c*/ 	.word	index@(.nv.constant0.SwitchSecondAndThirdDimension)
        /*00a0*/ 	.short	0x0380
        /*00a2*/ 	.short	0x0020


	//----- nvinfo : EIATTR_SW_WAR
	.align		4
.L_532:
        /*00a4*/ 	.byte	0x04, 0x36
        /*00a6*/ 	.short	(.L_534 - .L_533)
.L_533:
        /*00a8*/ 	.word	0x00000008
.L_534:


//--------------------- .nv.info.Switch_First_2_axis --------------------------
	.section	.nv.info.Switch_First_2_axis,"",@"SHT_CUDA_INFO"
	.sectionflags	@""
	.align	4


	//----- nvinfo : EIATTR_CUDA_API_VERSION
	.align		4
        /*0000*/ 	.byte	0x04, 0x37
        /*0002*/ 	.short	(.L_536 - .L_535)
.L_535:
        /*0004*/ 	.word	0x00000082


	//----- nvinfo : EIATTR_KPARAM_INFO
	.align		4
.L_536:
        /*0008*/ 	.byte	0x04, 0x17
        /*000a*/ 	.short	(.L_538 - .L_537)
.L_537:
        /*000c*/ 	.word	0x00000000
        /*0010*/ 	.short	0x0005
        /*0012*/ 	.short	0x0018
        /*0014*/ 	.byte	0x00, 0xf5, 0x21, 0x00


	//----- nvinfo : EIATTR_KPARAM_INFO
	.align		4
.L_538:
        /*0018*/ 	.byte	0x04, 0x17
        /*001a*/ 	.short	(.L_540 - .L_539)
.L_539:
        /*001c*/ 	.word	0x00000000
        /*0020*/ 	.short	0x0004
        /*0022*/ 	.short	0x0010
        /*0024*/ 	.byte	0x00, 0xf5, 0x21, 0x00


	//----- nvinfo : EIATTR_KPARAM_INFO
	.align		4
.L_540:
        /*0028*/ 	.byte	0x04, 0x17
        /*002a*/ 	.short	(.L_542 - .L_541)
.L_541:
        /*002c*/ 	.word	0x00000000
        /*0030*/ 	.short	0x0003
        /*0032*/ 	.short	0x000c
        /*0034*/ 	.byte	0x00, 0xf0, 0x11, 0x00


	//----- nvinfo : EIATTR_KPARAM_INFO
	.align		4
.L_542:
        /*0038*/ 	.byte	0x04, 0x17
        /*003a*/ 	.short	(.L_544 - .L_543)
.L_543:
        /*003c*/ 	.word	0x00000000
        /*0040*/ 	.short	0x0002
        /*0042*/ 	.short	0x0008
        /*0044*/ 	.byte	0x00, 0xf0, 0x11, 0x00


	//----- nvinfo : EIATTR_KPARAM_INFO
	.align		4
.L_544:
        /*0048*/ 	.byte	0x04, 0x17
        /*004a*/ 	.short	(.L_546 - .L_545)
.L_545:
        /*004c*/ 	.word	0x00000000
        /*0050*/ 	.short	0x0001
        /*0052*/ 	.short	0x0004
        /*0054*/ 	.byte	0x00, 0xf0, 0x11, 0x00


	//----- nvinfo : EIATTR_KPARAM_INFO
	.align		4
.L_546:
        /*0058*/ 	.byte	0x04, 0x17
        /*005a*/ 	.short	(.L_548 - .L_547)
.L_547:
        /*005c*/ 	.word	0x00000000
        /*0060*/ 	.short	0x0000
        /*0062*/ 	.short	0x0000
        /*0064*/ 	.byte	0x00, 0xf0, 0x11, 0x00


	//----- nvinfo : EIATTR_SPARSE_MMA_MASK
	.align		4
.L_548:
        /*0068*/ 	.byte	0x03, 0x50
        /*006a*/ 	.short	0x0000


	//----- nvinfo : EIATTR_MAXREG_COUNT
	.align		4
        /*006c*/ 	.byte	0x03, 0x1b
        /*006e*/ 	.short	0x00ff


	//----- nvinfo : EIATTR_MERCURY_ISA_VERSION
	.align		4
        /*0070*/ 	.byte	0x03, 0x5f
        /*0072*/ 	.short	0x0101


	//----- nvinfo : EIATTR_VRC_CTA_INIT_COUNT
	.align		4
        /*0074*/ 	.byte	0x02, 0x4a
	.zero		1
	.zero		1


	//----- nvinfo : EIATTR_EXIT_INSTR_OFFSETS
	.align		4
        /*0078*/ 	.byte	0x04, 0x1c
        /*007a*/ 	.short	(.L_550 - .L_549)


	//   ....[0]....
.L_549:
        /*007c*/ 	.word	0x00000070


	//   ....[1]....
        /*0080*/ 	.word	0x00000480


	//----- nvinfo : EIATTR_CBANK_PARAM_SIZE
	.align		4
.L_550:
        /*0084*/ 	.byte	0x03, 0x19
        /*0086*/ 	.short	0x0020


	//----- nvinfo : EIATTR_PARAM_CBANK
	.align		4
        /*0088*/ 	.byte	0x04, 0x0a
        /*008a*/ 	.short	(.L_552 - .L_551)
	.align		4
.L_551:
        /*008c*/ 	.word	index@(.nv.constant0.Switch_First_2_axis)
        /*0090*/ 	.short	0x0380
        /*0092*/ 	.short	0x0020


	//----- nvinfo : EIATTR_SW_WAR
	.align		4
.L_552:
        /*0094*/ 	.byte	0x04, 0x36
        /*0096*/ 	.short	(.L_554 - .L_553)
.L_553:
        /*0098*/ 	.word	0x00000008
.L_554:


//--------------------- .nv.info.Split3           --------------------------
	.section	.nv.info.Split3,"",@"SHT_CUDA_INFO"
	.sectionflags	@""
	.align	4


	//----- nvinfo : EIATTR_CUDA_API_VERSION
	.align		4
        /*0000*/ 	.byte	0x04, 0x37
        /*0002*/ 	.short	(.L_556 - .L_555)
.L_555:
        /*0004*/ 	.word	0x00000082


	//----- nvinfo : EIATTR_KPARAM_INFO
	.align		4
.L_556:
        /*0008*/ 	.byte	0x04, 0x17
        /*000a*/ 	.short	(.L_558 - .L_557)
.L_557:
        /*000c*/ 	.word	0x00000000
        /*0010*/ 	.short	0x0009
        /*0012*/ 	.short	0x0040
        /*0014*/ 	.byte	0x00, 0xf0, 0x11, 0x00


	//----- nvinfo : EIATTR_KPARAM_INFO
	.align		4
.L_558:
        /*0018*/ 	.byte	0x04, 0x17
        /*001a*/ 	.short	(.L_560 - .L_559)
.L_559:
        /*001c*/ 	.word	0x00000000
        /*0020*/ 	.short	0x0008
        /*0022*/ 	.short	0x0038
        /*0024*/ 	.byte	0x00, 0xf5, 0x21, 0x00


	//----- nvinfo : EIATTR_KPARAM_INFO
	.align		4
.L_560:
        /*0028*/ 	.byte	0x04, 0x17
        /*002a*/ 	.short	(.L_562 - .L_561)
.L_561:
        /*002c*/ 	.word	0x00000000
        /*0030*/ 	.short	0x0007
        /*0032*/ 	.short	0x0030
        /*0034*/ 	.byte	0x00, 0xf0, 0x11, 0x00


	//----- nvinfo : EIATTR_KPARAM_INFO
	.align		4
.L_562:
        /*0038*/ 	.byte	0x04, 0x17
        /*003a*/ 	.short	(.L_564 - .L_563)
.L_563:
        /*003c*/ 	.word	0x00000000
        /*0040*/ 	.short	0x0006
        /*0042*/ 	.short	0x0028
        /*0044*/ 	.byte	0x00, 0xf5, 0x21, 0x00


	//----- nvinfo : EIATTR_KPARAM_INFO
	.align		4
.L_564:
        /*0048*/ 	.byte	0x04, 0x17
        /*004a*/ 	.short	(.L_566 - .L_565)
.L_565:
        /*004c*/ 	.word	0x00000000
        /*0050*/ 	.short	0x0005
        /*0052*/ 	.short	0x0020
        /*0054*/ 	.byte	0x00, 0xf0, 0x11, 0x00


	//----- nvinfo : EIATTR_KPARAM_INFO
	.align		4
.L_566:
        /*0058*/ 	.byte	0x04, 0x17
        /*005a*/ 	.short	(.L_568 - .L_567)
.L_567:
        /*005c*/ 	.word	0x00000000
        /*0060*/ 	.short	0x0004
        /*0062*/ 	.short	0x0018
        /*0064*/ 	.byte	0x00, 0xf5, 0x21, 0x00


	//----- nvinfo : EIATTR_KPARAM_INFO
	.align		4
.L_568:
        /*0068*/ 	.byte	0x04, 0x17
        /*006a*/ 	.short	(.L_570 - .L_569)
.L_569:
        /*006c*/ 	.word	0x00000000
        /*0070*/ 	.short	0x0003
        /*0072*/ 	.short	0x0010
        /*0074*/ 	.byte	0x00, 0xf0, 0x11, 0x00


	//----- nvinfo : EIATTR_KPARAM_INFO
	.align		4
.L_570:
        /*0078*/ 	.byte	0x04, 0x17
        /*007a*/ 	.short	(.L_572 - .L_571)
.L_571:
        /*007c*/ 	.word	0x00000000
        /*0080*/ 	.short	0x0002
        /*0082*/ 	.short	0x0008
        /*0084*/ 	.byte	0x00, 0xf5, 0x21, 0x00


	//----- nvinfo : EIATTR_KPARAM_INFO
	.align		4
.L_572:
        /*0088*/ 	.byte	0x04, 0x17
        /*008a*/ 	.short	(.L_574 - .L_573)
.L_573:
        /*008c*/ 	.word	0x00000000
        /*0090*/ 	.short	0x0001
        /*0092*/ 	.short	0x0004
        /*0094*/ 	.byte	0x00, 0xf0, 0x11, 0x00


	//----- nvinfo : EIATTR_KPARAM_INFO
	.align		4
.L_574:
        /*0098*/ 	.byte	0x04, 0x17
        /*009a*/ 	.short	(.L_576 - .L_575)
.L_575:
        /*009c*/ 	.word	0x00000000
        /*00a0*/ 	.short	0x0000
        /*00a2*/ 	.short	0x0000
        /*00a4*/ 	.byte	0x00, 0xf0, 0x11, 0x00


	//----- nvinfo : EIATTR_SPARSE_MMA_MASK
	.align		4
.L_576:
        /*00a8*/ 	.byte	0x03, 0x50
        /*00aa*/ 	.short	0x0000


	//----- nvinfo : EIATTR_MAXREG_COUNT
	.align		4
        /*00ac*/ 	.byte	0x03, 0x1b
        /*00ae*/ 	.short	0x00ff


	//----- nvinfo : EIATTR_MERCURY_ISA_VERSION
	.align		4
        /*00b0*/ 	.byte	0x03, 0x5f
        /*00b2*/ 	.short	0x0101


	//----- nvinfo : EIATTR_VRC_CTA_INIT_COUNT
	.align		4
        /*00b4*/ 	.byte	0x02, 0x4a
	.zero		1
	.zero		1


	//----- nvinfo : EIATTR_EXIT_INSTR_OFFSETS
	.align		4
        /*00b8*/ 	.byte	0x04, 0x1c
        /*00ba*/ 	.short	(.L_578 - .L_577)


	//   ....[0]....
.L_577:
        /*00bc*/ 	.word	0x00000070


	//   ....[1]....
        /*00c0*/ 	.word	0x000002e0


	//   ....[2]....
        /*00c4*/ 	.word	0x000003b0


	//   ....[3]....
        /*00c8*/ 	.word	0x00000450


	//----- nvinfo : EIATTR_CRS_STACK_SIZE
	.align		4
.L_578:
        /*00cc*/ 	.byte	0x04, 0x1e
        /*00ce*/ 	.short	(.L_580 - .L_579)
.L_579:
        /*00d0*/ 	.word	0x00000000


	//----- nvinfo : EIATTR_CBANK_PARAM_SIZE
	.align		4
.L_580:
        /*00d4*/ 	.byte	0x03, 0x19
        /*00d6*/ 	.short	0x0044


	//----- nvinfo : EIATTR_PARAM_CBANK
	.align		4
        /*00d8*/ 	.byte	0x04, 0x0a
        /*00da*/ 	.short	(.L_582 - .L_581)
	.align		4
.L_581:
        /*00dc*/ 	.word	index@(.nv.constant0.Split3)
        /*00e0*/ 	.short	0x0380
        /*00e2*/ 	.short	0x0044


	//----- nvinfo : EIATTR_SW_WAR
	.align		4
.L_582:
        /*00e4*/ 	.byte	0x04, 0x36
        /*00e6*/ 	.short	(.L_584 - .L_583)
.L_583:
        /*00e8*/ 	.word	0x00000008
.L_584:


//--------------------- .nv.info.Split            --------------------------
	.section	.nv.info.Split,"",@"SHT_CUDA_INFO"
	.sectionflags	@""
	.align	4


	//----- nvinfo : EIATTR_CUDA_API_VERSION
	.align		4
        /*0000*/ 	.byte	0x04, 0x37
        /*0002*/ 	.short	(.L_586 - .L_585)
.L_585:
        /*0004*/ 	.word	0x00000082


	//----- nvinfo : EIATTR_KPARAM_INFO
	.align		4
.L_586:
        /*0008*/ 	.byte	0x04, 0x17
        /*000a*/ 	.short	(.L_588 - .L_587)
.L_587:
        /*000c*/ 	.word	0x00000000
        /*0010*/ 	.short	0x0007
        /*0012*/ 	.short	0x0030
        /*0014*/ 	.byte	0x00, 0xf0, 0x11, 0x00


	//----- nvinfo : EIATTR_KPARAM_INFO
	.align		4
.L_588:
        /*0018*/ 	.byte	0x04, 0x17
        /*001a*/ 	.short	(.L_590 - .L_589)
.L_589:
        /*001c*/ 	.word	0x00000000
        /*0020*/ 	.short	0x0006
        /*0022*/ 	.short	0x0028
        /*0024*/ 	.byte	0x00, 0xf5, 0x21, 0x00


	//----- nvinfo : EIATTR_KPARAM_INFO
	.align		4
.L_590:
        /*0028*/ 	.byte	0x04, 0x17
        /*002a*/ 	.short	(.L_592 - .L_591)
.L_591:
        /*002c*/ 	.word	0x00000000
        /*0030*/ 	.short	0x0005
        /*0032*/ 	.short	0x0020
        /*0034*/ 	.byte	0x00, 0xf0, 0x11, 0x00


	//----- nvinfo : EIATTR_KPARAM_INFO
	.align		4
.L_592:
        /*0038*/ 	.byte	0x04, 0x17
        /*003a*/ 	.short	(.L_594 - .L_593)
.L_593:
        /*003c*/ 	.word	0x00000000
        /*0040*/ 	.short	0x0004
        /*0042*/ 	.short	0x0018
        /*0044*/ 	.byte	0x00, 0xf5, 0x21, 0x00


	//----- nvinfo : EIATTR_KPARAM_INFO
	.align		4
.L_594:
        /*0048*/ 	.byte	0x04, 0x17
        /*004a*/ 	.short	(.L_596 - .L_595)
.L_595:
        /*004c*/ 	.word	0x00000000
        /*0050*/ 	.short	0x0003
        /*0052*/ 	.short	0x0010
        /*0054*/ 	.byte	0x00, 0xf0, 0x11, 0x00


	//----- nvinfo : EIATTR_KPARAM_INFO
	.align		4
.L_596:
        /*0058*/ 	.byte	0x04, 0x17
        /*005a*/ 	.short	(.L_598 - .L_597)
.L_597:
        /*005c*/ 	.word	0x00000000
        /*0060*/ 	.short	0x0002
        /*0062*/ 	.short	0x0008
        /*0064*/ 	.byte	0x00, 0xf5, 0x21, 0x00


	//----- nvinfo : EIATTR_KPARAM_INFO
	.align		4
.L_598:
        /*0068*/ 	.byte	0x04, 0x17
        /*006a*/ 	.short	(.L_600 - .L_599)
.L_599:
        /*006c*/ 	.word	0x00000000
        /*0070*/ 	.short	0x0001
        /*0072*/ 	.short	0x0004
        /*0074*/ 	.byte	0x00, 0xf0, 0x11, 0x00


	//----- nvinfo : EIATTR_KPARAM_INFO
	.align		4
.L_600:
        /*0078*/ 	.byte	0x04, 0x17
        /*007a*/ 	.short	(.L_602 - .L_601)
.L_601:
        /*007c*/ 	.word	0x00000000
        /*0080*/ 	.short	0x0000
        /*0082*/ 	.short	0x0000
        /*0084*/ 	.byte	0x00, 0xf0, 0x11, 0x00


	//----- nvinfo : EIATTR_SPARSE_MMA_MASK
	.align		4
.L_602:
        /*0088*/ 	.byte	0x03, 0x50
        /*008a*/ 	.short	0x0000


	//----- nvinfo : EIATTR_MAXREG_COUNT
	.align		4
        /*008c*/ 	.byte	0x03, 0x1b
        /*008e*/ 	.short	0x00ff


	//----- nvinfo : EIATTR_MERCURY_ISA_VERSION
	.align		4
        /*0090*/ 	.byte	0x03, 0x5f
        /*0092*/ 	.short	0x0101


	//----- nvinfo : EIATTR_VRC_CTA_INIT_COUNT
	.align		4
        /*0094*/ 	.byte	0x02, 0x4a
	.zero		1
	.zero		1


	//----- nvinfo : EIATTR_EXIT_INSTR_OFFSETS
	.align		4
        /*0098*/ 	.byte	0x04, 0x1c
        /*009a*/ 	.short	(.L_604 - .L_603)


	//   ....[0]....
.L_603:
        /*009c*/ 	.word	0x00000070


	//   ....[1]....
        /*00a0*/ 	.word	0x000002e0


	//   ....[2]....
        /*00a4*/ 	.word	0x00000380


	//----- nvinfo : EIATTR_CRS_STACK_SIZE
	.align		4
.L_604:
        /*00a8*/ 	.byte	0x04, 0x1e
        /*00aa*/ 	.short	(.L_606 - .L_605)
.L_605:
        /*00ac*/ 	.word	0x00000000


	//----- nvinfo : EIATTR_CBANK_PARAM_SIZE
	.align		4
.L_606:
        /*00b0*/ 	.byte	0x03, 0x19
        /*00b2*/ 	.short	0x0034


	//----- nvinfo : EIATTR_PARAM_CBANK
	.align		4
        /*00b4*/ 	.byte	0x04, 0x0a
        /*00b6*/ 	.short	(.L_608 - .L_607)
	.align		4
.L_607:
        /*00b8*/ 	.word	index@(.nv.constant0.Split)
        /*00bc*/ 	.short	0x0380
        /*00be*/ 	.short	0x0034


	//----- nvinfo : EIATTR_SW_WAR
	.align		4
.L_608:
        /*00c0*/ 	.byte	0x04, 0x36
        /*00c2*/ 	.short	(.L_610 - .L_609)
.L_609:
        /*00c4*/ 	.word	0x00000008
.L_610:


//--------------------- .nv.info.Concatenate3     --------------------------
	.section	.nv.info.Concatenate3,"",@"SHT_CUDA_INFO"
	.sectionflags	@""
	.align	4


	//----- nvinfo : EIATTR_CUDA_API_VERSION
	.align		4
        /*0000*/ 	.byte	0x04, 0x37
        /*0002*/ 	.short	(.L_612 - .L_611)
.L_611:
        /*0004*/ 	.word	0x00000082


	//----- nvinfo : EIATTR_KPARAM_INFO
	.align		4
.L_612:
        /*0008*/ 	.byte	0x04, 0x17
        /*000a*/ 	.short	(.L_614 - .L_613)
.L_613:
        /*000c*/ 	.word	0x00000000
        /*0010*/ 	.short	0x0009
        /*0012*/ 	.short	0x0040
        /*0014*/ 	.byte	0x00, 0xf0, 0x11, 0x00


	//----- nvinfo : EIATTR_KPARAM_INFO
	.align		4
.L_614:
        /*0018*/ 	.byte	0x04, 0x17
        /*001a*/ 	.short	(.L_616 - .L_615)
.L_615:
        /*001c*/ 	.word	0x00000000
        /*0020*/ 	.short	0x0008
        /*0022*/ 	.short	0x0038
        /*0024*/ 	.byte	0x00, 0xf5, 0x21, 0x00


	//----- nvinfo : EIATTR_KPARAM_INFO
	.align		4
.L_616:
        /*0028*/ 	.byte	0x04, 0x17
        /*002a*/ 	.short	(.L_618 - .L_617)
.L_617:
        /*002c*/ 	.word	0x00000000
        /*0030*/ 	.short	0x0007
        /*0032*/ 	.short	0x0030
        /*0034*/ 	.byte	0x00, 0xf0, 0x11, 0x00


	//----- nvinfo : EIATTR_KPARAM_INFO
	.align		4
.L_618:
        /*0038*/ 	.byte	0x04, 0x17
        /*003a*/ 	.short	(.L_620 - .L_619)
.L_619:
        /*003c*/ 	.word	0x00000000
        /*0040*/ 	.short	0x0006
        /*0042*/ 	.short	0x0028
        /*0044*/ 	.byte	0x00, 0xf5, 0x21, 0x00


	//----- nvinfo : EIATTR_KPARAM_INFO
	.align		4
.L_620:
        /*0048*/ 	.byte	0x04, 0x17
        /*004a*/ 	.short	(.L_622 - .L_621)
.L_621:
        /*004c*/ 	.word	0x00000000
        /*0050*/ 	.short	0x0005
        /*0052*/ 	.short	0x0020
        /*0054*/ 	.byte	0x00, 0xf0, 0x11, 0x00


	//----- nvinfo : EIATTR_KPARAM_INFO
	.align		4
.L_622:
        /*0058*/ 	.byte	0x04, 0x17
        /*005a*/ 	.short	(.L_624 - .L_623)
.L_623:
        /*005c*/ 	.word	0x00000000
        /*0060*/ 	.short	0x0004
        /*0062*/ 	.short	0x0018
        /*0064*/ 	.byte	0x00, 0xf5, 0x21, 0x00


	//----- nvinfo : EIATTR_KPARAM_INFO
	.align		4
.L_624:
        /*0068*/ 	.byte	0x04, 0x17
        /*006a*/ 	.short	(.L_626 - .L_625)
.L_625:
        /*006c*/ 	.word	0x00000000
        /*0070*/ 	.short	0x0003
        /*0072*/ 	.short	0x0010
        /*0074*/ 	.byte	0x00, 0xf0, 0x11, 0x00


	//----- nvinfo : EIATTR_KPARAM_INFO
	.align		4
.L_626:
        /*0078*/ 	.byte	0x04, 0x17
        /*007a*/ 	.short	(.L_628 - .L_627)
.L_627:
        /*007c*/ 	.word	0x00000000
        /*0080*/ 	.short	0x0002
        /*0082*/ 	.short	0x0008
        /*0084*/ 	.byte	0x00, 0xf5, 0x21, 0x00


	//----- nvinfo : EIATTR_KPARAM_INFO
	.align		4
.L_628:
        /*0088*/ 	.byte	0x04, 0x17
        /*008a*/ 	.short	(.L_630 - .L_629)
.L_629:
        /*008c*/ 	.word	0x00000000
        /*0090*/ 	.short	0x0001
        /*0092*/ 	.short	0x0004
        /*0094*/ 	.byte	0x00, 0xf0, 0x11, 0x00


	//----- nvinfo : EIATTR_KPARAM_INFO
	.align		4
.L_630:
        /*0098*/ 	.byte	0x04, 0x17
        /*009a*/ 	.short	(.L_632 - .L_631)
.L_631:
        /*009c*/ 	.word	0x00000000
        /*00a0*/ 	.short	0x0000
        /*00a2*/ 	.short	0x0000
        /*00a4*/ 	.byte	0x00, 0xf0, 0x11, 0x00


	//----- nvinfo : EIATTR_SPARSE_MMA_MASK
	.align		4
.L_632:
        /*00a8*/ 	.byte	0x03, 0x50
        /*00aa*/ 	.short	0x0000


	//----- nvinfo : EIATTR_MAXREG_COUNT
	.align		4
        /*00ac*/ 	.byte	0x03, 0x1b
        /*00ae*/ 	.short	0x00ff


	//----- nvinfo : EIATTR_MERCURY_ISA_VERSION
	.align		4
        /*00b0*/ 	.byte	0x03, 0x5f
        /*00b2*/ 	.short	0x0101


	//----- nvinfo : EIATTR_VRC_CTA_INIT_COUNT
	.align		4
        /*00b4*/ 	.byte	0x02, 0x4a
	.zero		1
	.zero		1


	//----- nvinfo : EIATTR_EXIT_INSTR_OFFSETS
	.align		4
        /*00b8*/ 	.byte	0x04, 0x1c
        /*00ba*/ 	.short	(.L_634 - .L_633)


	//   ....[0]....
.L_633:
        /*00bc*/ 	.word	0x00000070


	//   ....[1]....
        /*00c0*/ 	.word	0x000002e0


	//   ....[2]....
        /*00c4*/ 	.word	0x00000400


	//----- nvinfo : EIATTR_CRS_STACK_SIZE
	.align		4
.L_634:
        /*00c8*/ 	.byte	0x04, 0x1e
        /*00ca*/ 	.short	(.L_636 - .L_635)
.L_635:
        /*00cc*/ 	.word	0x00000000


	//----- nvinfo : EIATTR_CBANK_PARAM_SIZE
	.align		4
.L_636:
        /*00d0*/ 	.byte	0x03, 0x19
        /*00d2*/ 	.short	0x0044


	//----- nvinfo : EIATTR_PARAM_CBANK
	.align		4
        /*00d4*/ 	.byte	0x04, 0x0a
        /*00d6*/ 	.short	(.L_638 - .L_637)
	.align		4
.L_637:
        /*00d8*/ 	.word	index@(.nv.constant0.Concatenate3)
        /*00dc*/ 	.short	0x0380
        /*00de*/ 	.short	0x0044


	//----- nvinfo : EIATTR_SW_WAR
	.align		4
.L_638:
        /*00e0*/ 	.byte	0x04, 0x36
        /*00e2*/ 	.short	(.L_640 - .L_639)
.L_639:
        /*00e4*/ 	.word	0x00000008
.L_640:


//--------------------- .nv.info.Concatenate      --------------------------
	.section	.nv.info.Concatenate,"",@"SHT_CUDA_INFO"
	.sectionflags	@""
	.align	4


	//----- nvinfo : EIATTR_CUDA_API_VERSION
	.align		4
        /*0000*/ 	.byte	0x04, 0x37
        /*0002*/ 	.short	(.L_642 - .L_641)
.L_641:
        /*0004*/ 	.word	0x00000082


	//----- nvinfo : EIATTR_KPARAM_INFO
	.align		4
.L_642:
        /*0008*/ 	.byte	0x04, 0x17
        /*000a*/ 	.short	(.L_644 - .L_643)
.L_643:
        /*000c*/ 	.word	0x00000000
        /*0010*/ 	.short	0x0007
        /*0012*/ 	.short	0x0030
        /*0014*/ 	.byte	0x00, 0xf0, 0x11, 0x00


	//----- nvinfo : EIATTR_KPARAM_INFO
	.align		4
.L_644:
        /*0018*/ 	.byte	0x04, 0x17
        /*001a*/ 	.short	(.L_646 - .L_645)
.L_645:
        /*001c*/ 	.word	0x00000000
        /*0020*/ 	.short	0x0006
        /*0022*/ 	.short	0x0028
        /*0024*/ 	.byte	0x00, 0xf5, 0x21, 0x00


	//----- nvinfo : EIATTR_KPARAM_INFO
	.align		4
.L_646:
        /*0028*/ 	.byte	0x04, 0x17
        /*002a*/ 	.short	(.L_648 - .L_647)
.L_647:
        /*002c*/ 	.word	0x00000000
        /*0030*/ 	.short	0x0005
        /*0032*/ 	.short	0x0020
        /*0034*/ 	.byte	0x00, 0xf0, 0x11, 0x00


	//----- nvinfo : EIATTR_KPARAM_INFO
	.align		4
.L_648:
        /*0038*/ 	.byte	0x04, 0x17
        /*003a*/ 	.short	(.L_650 - .L_649)
.L_649:
        /*003c*/ 	.word	0x00000000
        /*0040*/ 	.short	0x0004
        /*0042*/ 	.short	0x0018
        /*0044*/ 	.byte	0x00, 0xf5, 0x21, 0x00


	//----- nvinfo : EIATTR_KPARAM_INFO
	.align		4
.L_650:
        /*0048*/ 	.byte	0x04, 0x17
        /*004a*/ 	.short	(.L_652 - .L_651)
.L_651:
        /*004c*/ 	.word	0x00000000
        /*0050*/ 	.short	0x0003
        /*0052*/ 	.short	0x0010
        /*0054*/ 	.byte	0x00, 0xf0, 0x11, 0x00


	//----- nvinfo : EIATTR_KPARAM_INFO
	.align		4
.L_652:
        /*0058*/ 	.byte	0x04, 0x17
        /*005a*/ 	.short	(.L_654 - .L_653)
.L_653:
        /*005c*/ 	.word	0x00000000
        /*0060*/ 	.short	0x0002
        /*0062*/ 	.short	0x0008
        /*0064*/ 	.byte	0x00, 0xf5, 0x21, 0x00


	//----- nvinfo : EIATTR_KPARAM_INFO
	.align		4
.L_654:
        /*0068*/ 	.byte	0x04, 0x17
        /*006a*/ 	.short	(.L_656 - .L_655)
.L_655:
        /*006c*/ 	.word	0x00000000
        /*0070*/ 	.short	0x0001
        /*0072*/ 	.short	0x0004
        /*0074*/ 	.byte	0x00, 0xf0, 0x11, 0x00


	//----- nvinfo : EIATTR_KPARAM_INFO
	.align		4
.L_656:
        /*0078*/ 	.byte	0x04, 0x17
        /*007a*/ 	.short	(.L_658 - .L_657)
.L_657:
        /*007c*/ 	.word	0x00000000
        /*0080*/ 	.short	0x0000
        /*0082*/ 	.short	0x0000
        /*0084*/ 	.byte	0x00, 0xf0, 0x11, 0x00


	//----- nvinfo : EIATTR_SPARSE_MMA_MASK
	.align		4
.L_658:
        /*0088*/ 	.byte	0x03, 0x50
        /*008a*/ 	.short	0x0000


	//----- nvinfo : EIATTR_MAXREG_COUNT
	.align		4
        /*008c*/ 	.byte	0x03, 0x1b
        /*008e*/ 	.short	0x00ff


	//----- nvinfo : EIATTR_MERCURY_ISA_VERSION
	.align		4
        /*0090*/ 	.byte	0x03, 0x5f
        /*0092*/ 	.short	0x0101


	//----- nvinfo : EIATTR_VRC_CTA_INIT_COUNT
	.align		4
        /*0094*/ 	.byte	0x02, 0x4a
	.zero		1
	.zero		1


	//----- nvinfo : EIATTR_EXIT_INSTR_OFFSETS
	.align		4
        /*0098*/ 	.byte	0x04, 0x1c
        /*009a*/ 	.short	(.L_660 - .L_659)


	//   ....[0]....
.L_659:
        /*009c*/ 	.word	0x00000070


	//   ....[1]....
        /*00a0*/ 	.word	0x000002e0


	//   ....[2]....
        /*00a4*/ 	.word	0x00000380


	//----- nvinfo : EIATTR_CRS_STACK_SIZE
	.align		4
.L_660:
        /*00a8*/ 	.byte	0x04, 0x1e
        /*00aa*/ 	.short	(.L_662 - .L_661)
.L_661:
        /*00ac*/ 	.word	0x00000000


	//----- nvinfo : EIATTR_CBANK_PARAM_SIZE
	.align		4
.L_662:
        /*00b0*/ 	.byte	0x03, 0x19
        /*00b2*/ 	.short	0x0034


	//----- nvinfo : EIATTR_PARAM_CBANK
	.align		4
        /*00b4*/ 	.byte	0x04, 0x0a
        /*00b6*/ 	.short	(.L_664 - .L_663)
	.align		4
.L_663:
        /*00b8*/ 	.word	index@(.nv.constant0.Concatenate)
        /*00bc*/ 	.short	0x0380
        /*00be*/ 	.short	0x0034


	//----- nvinfo : EIATTR_SW_WAR
	.align		4
.L_664:
        /*00c0*/ 	.byte	0x04, 0x36
        /*00c2*/ 	.short	(.L_666 - .L_665)
.L_665:
        /*00c4*/ 	.word	0x00000008
.L_666:


//--------------------- .nv.info.LinearFunction   --------------------------
	.section	.nv.info.LinearFunction,"",@"SHT_CUDA_INFO"
	.sectionflags	@""
	.align	4


	//----- nvinfo : EIATTR_CUDA_API_VERSION
	.align		4
        /*0000*/ 	.byte	0x04, 0x37
        /*0002*/ 	.short	(.L_668 - .L_667)
.L_667:
        /*0004*/ 	.word	0x00000082


	//----- nvinfo : EIATTR_KPARAM_INFO
	.align		4
.L_668:
        /*0008*/ 	.byte	0x04, 0x17
        /*000a*/ 	.short	(.L_670 - .L_669)
.L_669:
        /*000c*/ 	.word	0x00000000
        /*0010*/ 	.short	0x0004
        /*0012*/ 	.short	0x0020
        /*0014*/ 	.byte	0x00, 0xf0, 0x11, 0x00


	//----- nvinfo : EIATTR_KPARAM_INFO
	.align		4
.L_670:
        /*0018*/ 	.byte	0x04, 0x17
        /*001a*/ 	.short	(.L_672 - .L_671)
.L_671:
        /*001c*/ 	.word	0x00000000
        /*0020*/ 	.short	0x0003
        /*0022*/ 	.short	0x0018
        /*0024*/ 	.byte	0x00, 0xf5, 0x21, 0x00


	//----- nvinfo : EIATTR_KPARAM_INFO
	.align		4
.L_672:
        /*0028*/ 	.byte	0x04, 0x17
        /*002a*/ 	.short	(.L_674 - .L_673)
.L_673:
        /*002c*/ 	.word	0x00000000
        /*0030*/ 	.short	0x0002
        /*0032*/ 	.short	0x0010
        /*0034*/ 	.byte	0x00, 0xf0, 0x11, 0x00


	//----- nvinfo : EIATTR_KPARAM_INFO
	.align		4
.L_674:
        /*0038*/ 	.byte	0x04, 0x17
        /*003a*/ 	.short	(.L_676 - .L_675)
.L_675:
        /*003c*/ 	.word	0x00000000
        /*0040*/ 	.short	0x0001
        /*0042*/ 	.short	0x0008
        /*0044*/ 	.byte	0x00, 0xf5, 0x21, 0x00


	//----- nvinfo : EIATTR_KPARAM_INFO
	.align		4
.L_676:
        /*0048*/ 	.byte	0x04, 0x17
        /*004a*/ 	.short	(.L_678 - .L_677)
.L_677:
        /*004c*/ 	.word	0x00000000
        /*0050*/ 	.short	0x0000
        /*0052*/ 	.short	0x0000
        /*0054*/ 	.byte	0x00, 0xf0, 0x11, 0x00


	//----- nvinfo : EIATTR_SPARSE_MMA_MASK
	.align		4
.L_678:
        /*0058*/ 	.byte	0x03, 0x50
        /*005a*/ 	.short	0x0000


	//----- nvinfo : EIATTR_MAXREG_COUNT
	.align		4
        /*005c*/ 	.byte	0x03, 0x1b
        /*005e*/ 	.short	0x00ff


	//----- nvinfo : EIATTR_MERCURY_ISA_VERSION
	.align		4
        /*0060*/ 	.byte	0x03, 0x5f
        /*0062*/ 	.short	0x0101


	//----- nvinfo : EIATTR_VRC_CTA_INIT_COUNT
	.align		4
        /*0064*/ 	.byte	0x02, 0x4a
	.zero		1
	.zero		1


	//----- nvinfo : EIATTR_EXIT_INSTR_OFFSETS
	.align		4
        /*0068*/ 	.byte	0x04, 0x1c
        /*006a*/ 	.short	(.L_680 - .L_679)


	//   ....[0]....
.L_679:
        /*006c*/ 	.word	0x00000070


	//   ....[1]....
        /*0070*/ 	.word	0x00000120


	//----- nvinfo : EIATTR_CBANK_PARAM_SIZE
	.align		4
.L_680:
        /*0074*/ 	.byte	0x03, 0x19
        /*0076*/ 	.short	0x0024


	//----- nvinfo : EIATTR_PARAM_CBANK
	.align		4
        /*0078*/ 	.byte	0x04, 0x0a
        /*007a*/ 	.short	(.L_682 - .L_681)
	.align		4
.L_681:
        /*007c*/ 	.word	index@(.nv.constant0.LinearFunction)
        /*0080*/ 	.short	0x0380
        /*0082*/ 	.short	0x0024


	//----- nvinfo : EIATTR_SW_WAR
	.align		4
.L_682:
        /*0084*/ 	.byte	0x04, 0x36
        /*0086*/ 	.short	(.L_684 - .L_683)
.L_683:
        /*0088*/ 	.word	0x00000008
.L_684:


//--------------------- .nv.info.MaeGradient      --------------------------
	.section	.nv.info.MaeGradient,"",@"SHT_CUDA_INFO"
	.sectionflags	@""
	.align	4


	//----- nvinfo : EIATTR_CUDA_API_VERSION
	.align		4
        /*0000*/ 	.byte	0x04, 0x37
        /*0002*/ 	.short	(.L_686 - .L_685)
.L_685:
        /*0004*/ 	.word	0x00000082


	//----- nvinfo : EIATTR_KPARAM_INFO
	.align		4
.L_686:
        /*0008*/ 	.byte	0x04, 0x17
        /*000a*/ 	.short	(.L_688 - .L_687)
.L_687:
        /*000c*/ 	.word	0x00000000
        /*0010*/ 	.short	0x0004
        /*0012*/ 	.short	0x0018
        /*0014*/ 	.byte	0x00, 0xf5, 0x21, 0x00


	//----- nvinfo : EIATTR_KPARAM_INFO
	.align		4
.L_688:
        /*0018*/ 	.byte	0x04, 0x17
        /*001a*/ 	.short	(.L_690 - .L_689)
.L_689:
        /*001c*/ 	.word	0x00000000
        /*0020*/ 	.short	0x0003
        /*0022*/ 	.short	0x0010
        /*0024*/ 	.byte	0x00, 0xf5, 0x21, 0x00


	//----- nvinfo : EIATTR_KPARAM_INFO
	.align		4
.L_690:
        /*0028*/ 	.byte	0x04, 0x17
        /*002a*/ 	.short	(.L_692 - .L_691)
.L_691:
        /*002c*/ 	.word	0x00000000
        /*0030*/ 	.short	0x0002
        /*0032*/ 	.short	0x0008
        /*0034*/ 	.byte	0x00, 0xf5, 0x21, 0x00


	//----- nvinfo : EIATTR_KPARAM_INFO
	.align		4
.L_692:
        /*0038*/ 	.byte	0x04, 0x17
        /*003a*/ 	.short	(.L_694 - .L_693)
.L_693:
        /*003c*/ 	.word	0x00000000
        /*0040*/ 	.short	0x0001
        /*0042*/ 	.short	0x0004
        /*0044*/ 	.byte	0x00, 0xf0, 0x11, 0x00


	//----- nvinfo : EIATTR_KPARAM_INFO
	.align		4
.L_694:
        /*0048*/ 	.byte	0x04, 0x17
        /*004a*/ 	.short	(.L_696 - .L_695)
.L_695:
        /*004c*/ 	.word	0x00000000
        /*0050*/ 	.short	0x0000
        /*0052*/ 	.short	0x0000
        /*0054*/ 	.byte	0x00, 0xf0, 0x11, 0x00


	//----- nvinfo : EIATTR_SPARSE_MMA_MASK
	.align		4
.L_696:
        /*0058*/ 	.byte	0x03, 0x50
        /*005a*/ 	.short	0x0000


	//----- nvinfo : EIATTR_MAXREG_COUNT
	.align		4
        /*005c*/ 	.byte	0x03, 0x1b
        /*005e*/ 	.short	0x00ff


	//----- nvinfo : EIATTR_MERCURY_ISA_VERSION
	.align		4
        /*0060*/ 	.byte	0x03, 0x5f
        /*0062*/ 	.short	0x0101


	//----- nvinfo : EIATTR_VRC_CTA_INIT_COUNT
	.align		4
        /*0064*/ 	.byte	0x02, 0x4a
	.zero		1
	.zero		1


	//----- nvinfo : EIATTR_EXIT_INSTR_OFFSETS
	.align		4
        /*0068*/ 	.byte	0x04, 0x1c
        /*006a*/ 	.short	(.L_698 - .L_697)


	//   ....[0]....
.L_697:
        /*006c*/ 	.word	0x00000070


	//   ....[1]....
        /*0070*/ 	.word	0x000000a0


	//   ....[2]....
        /*0074*/ 	.word	0x00000380


	//   ....[3]....
        /*0078*/ 	.word	0x00000a10


	//----- nvinfo : EIATTR_CRS_STACK_SIZE
	.align		4
.L_698:
        /*007c*/ 	.byte	0x04, 0x1e
        /*007e*/ 	.short	(.L_700 - .L_699)
.L_699:
        /*0080*/ 	.word	0x00000000


	//----- nvinfo : EIATTR_CBANK_PARAM_SIZE
	.align		4
.L_700:
        /*0084*/ 	.byte	0x03, 0x19
        /*0086*/ 	.short	0x0020


	//----- nvinfo : EIATTR_PARAM_CBANK
	.align		4
        /*0088*/ 	.byte	0x04, 0x0a
        /*008a*/ 	.short	(.L_702 - .L_701)
	.align		4
.L_701:
        /*008c*/ 	.word	index@(.nv.constant0.MaeGradient)
        /*0090*/ 	.short	0x0380
        /*0092*/ 	.short	0x0020


	//----- nvinfo : EIATTR_SW_WAR
	.align		4
.L_702:
        /*0094*/ 	.byte	0x04, 0x36
        /*0096*/ 	.short	(.L_704 - .L_703)
.L_703:
        /*0098*/ 	.word	0x00000008
.L_704:


//--------------------- .nv.info.MaeLossBuffer    --------------------------
	.section	.nv.info.MaeLossBuffer,"",@"SHT_CUDA_INFO"
	.sectionflags	@""
	.align	4


	//----- nvinfo : EIATTR_CUDA_API_VERSION
	.align		4
        /*0000*/ 	.byte	0x04, 0x37
        /*0002*/ 	.short	(.L_706 - .L_705)
.L_705:
        /*0004*/ 	.word	0x00000082


	//----- nvinfo : EIATTR_KPARAM_INFO
	.align		4
.L_706:
        /*0008*/ 	.byte	0x04, 0x17
        /*000a*/ 	.short	(.L_708 - .L_707)
.L_707:
        /*000c*/ 	.word	0x00000000
        /*0010*/ 	.short	0x0004
        /*0012*/ 	.short	0x0018
        /*0014*/ 	.byte	0x00, 0xf5, 0x21, 0x00


	//----- nvinfo : EIATTR_KPARAM_INFO
	.align		4
.L_708:
        /*0018*/ 	.byte	0x04, 0x17
        /*001a*/ 	.short	(.L_710 - .L_709)
.L_709:
        /*001c*/ 	.word	0x00000000
        /*0020*/ 	.short	0x0003
        /*0022*/ 	.short	0x0010
        /*0024*/ 	.byte	0x00, 0xf5, 0x21, 0x00


	//----- nvinfo : EIATTR_KPARAM_INFO
	.align		4
.L_710:
        /*0028*/ 	.byte	0x04, 0x17
        /*002a*/ 	.short	(.L_712 - .L_711)
.L_711:
        /*002c*/ 	.word	0x00000000
        /*0030*/ 	.short	0x0002
        /*0032*/ 	.short	0x0008
        /*0034*/ 	.byte	0x00, 0xf5, 0x21, 0x00


	//----- nvinfo : EIATTR_KPARAM_INFO
	.align		4
.L_712:
        /*0038*/ 	.byte	0x04, 0x17
        /*003a*/ 	.short	(.L_714 - .L_713)
.L_713:
        /*003c*/ 	.word	0x00000000
        /*0040*/ 	.short	0x0001
        /*0042*/ 	.short	0x0004
        /*0044*/ 	.byte	0x00, 0xf0, 0x11, 0x00


	//----- nvinfo : EIATTR_KPARAM_INFO
	.align		4
.L_714:
        /*0048*/ 	.byte	0x04, 0x17
        /*004a*/ 	.short	(.L_716 - .L_715)
.L_715:
        /*004c*/ 	.word	0x00000000
        /*0050*/ 	.short	0x0000
        /*0052*/ 	.short	0x0000
        /*0054*/ 	.byte	0x00, 0xf0, 0x11, 0x00


	//----- nvinfo : EIATTR_SPARSE_MMA_MASK
	.align		4
.L_716:
        /*0058*/ 	.byte	0x03, 0x50
        /*005a*/ 	.short	0x0000


	//----- nvinfo : EIATTR_MAXREG_COUNT
	.align		4
        /*005c*/ 	.byte	0x03, 0x1b
        /*005e*/ 	.short	0x00ff


	//----- nvinfo : EIATTR_MERCURY_ISA_VERSION
	.align		4
        /*0060*/ 	.byte	0x03, 0x5f
        /*0062*/ 	.short	0x0101


	//----- nvinfo : EIATTR_VRC_CTA_INIT_COUNT
	.align		4
        /*0064*/ 	.byte	0x02, 0x4a
	.zero		1
	.zero		1


	//----- nvinfo : EIATTR_EXIT_INSTR_OFFSETS
	.align		4
        /*0068*/ 	.byte	0x04, 0x1c
        /*006a*/ 	.short	(.L_718 - .L_717)


	//   ....[0]....
.L_717:
        /*006c*/ 	.word	0x00000070


	//   ....[1]....
        /*0070*/ 	.word	0x00000d20


	//----- nvinfo : EIATTR_CRS_STACK_SIZE
	.align		4
.L_718:
        /*0074*/ 	.byte	0x04, 0x1e
        /*0076*/ 	.short	(.L_720 - .L_719)
.L_719:
        /*0078*/ 	.word	0x00000000


	//----- nvinfo : EIATTR_CBANK_PARAM_SIZE
	.align		4
.L_720:
        /*007c*/ 	.byte	0x03, 0x19
        /*007e*/ 	.short	0x0020


	//----- nvinfo : EIATTR_PARAM_CBANK
	.align		4
        /*0080*/ 	.byte	0x04, 0x0a
        /*0082*/ 	.short	(.L_722 - .L_721)
	.align		4
.L_721:
        /*0084*/ 	.word	index@(.nv.constant0.MaeLossBuffer)
        /*0088*/ 	.short	0x0380
        /*008a*/ 	.short	0x0020


	//----- nvinfo : EIATTR_SW_WAR
	.align		4
.L_722:
        /*008c*/ 	.byte	0x04, 0x36
        /*008e*/ 	.short	(.L_724 - .L_723)
.L_723:
        /*0090*/ 	.word	0x00000008
.L_724:


//--------------------- .nv.info.MseOfLogGradient --------------------------
	.section	.nv.info.MseOfLogGradient,"",@"SHT_CUDA_INFO"
	.sectionflags	@""
	.align	4


	//----- nvinfo : EIATTR_CUDA_API_VERSION
	.align		4
        /*0000*/ 	.byte	0x04, 0x37
        /*0002*/ 	.short	(.L_726 - .L_725)
.L_725:
        /*0004*/ 	.word	0x00000082


	//----- nvinfo : EIATTR_KPARAM_INFO
	.align		4
.L_726:
        /*0008*/ 	.byte	0x04, 0x17
        /*000a*/ 	.short	(.L_728 - .L_727)
.L_727:
        /*000c*/ 	.word	0x00000000
        /*0010*/ 	.short	0x0005
        /*0012*/ 	.short	0x0020
        /*0014*/ 	.byte	0x00, 0xf0, 0x11, 0x00


	//----- nvinfo : EIATTR_KPARAM_INFO
	.align		4
.L_728:
        /*0018*/ 	.byte	0x04, 0x17
        /*001a*/ 	.short	(.L_730 - .L_729)
.L_729:
        /*001c*/ 	.word	0x00000000
        /*0020*/ 	.short	0x0004
        /*0022*/ 	.short	0x0018
        /*0024*/ 	.byte	0x00, 0xf5, 0x21, 0x00


	//----- nvinfo : EIATTR_KPARAM_INFO
	.align		4
.L_730:
        /*0028*/ 	.byte	0x04, 0x17
        /*002a*/ 	.short	(.L_732 - .L_731)
.L_731:
        /*002c*/ 	.word	0x00000000
        /*0030*/ 	.short	0x0003
        /*0032*/ 	.short	0x0010
        /*0034*/ 	.byte	0x00, 0xf5, 0x21, 0x00


	//----- nvinfo : EIATTR_KPARAM_INFO
	.align		4
.L_732:
        /*0038*/ 	.byte	0x04, 0x17
        /*003a*/ 	.short	(.L_734 - .L_733)
.L_733:
        /*003c*/ 	.word	0x00000000
        /*0040*/ 	.short	0x0002
        /*0042*/ 	.short	0x0008
        /*0044*/ 	.byte	0x00, 0xf5, 0x21, 0x00


	//----- nvinfo : EIATTR_KPARAM_INFO
	.align		4
.L_734:
        /*0048*/ 	.byte	0x04, 0x17
        /*004a*/ 	.short	(.L_736 - .L_735)
.L_735:
        /*004c*/ 	.word	0x00000000
        /*0050*/ 	.short	0x0001
        /*0052*/ 	.short	0x0004
        /*0054*/ 	.byte	0x00, 0xf0, 0x11, 0x00


	//----- nvinfo : EIATTR_KPARAM_INFO
	.align		4
.L_736:
        /*0058*/ 	.byte	0x04, 0x17
        /*005a*/ 	.short	(.L_738 - .L_737)
.L_737:
        /*005c*/ 	.word	0x00000000
        /*0060*/ 	.short	0x0000
        /*0062*/ 	.short	0x0000
        /*0064*/ 	.byte	0x00, 0xf0, 0x11, 0x00


	//----- nvinfo : EIATTR_SPARSE_MMA_MASK
	.align		4
.L_738:
        /*0068*/ 	.byte	0x03, 0x50
        /*006a*/ 	.short	0x0000


	//----- nvinfo : EIATTR_MAXREG_COUNT
	.align		4
        /*006c*/ 	.byte	0x03, 0x1b
        /*006e*/ 	.short	0x00ff


	//----- nvinfo : EIATTR_MERCURY_ISA_VERSION
	.align		4
        /*0070*/ 	.byte	0x03, 0x5f
        /*0072*/ 	.short	0x0101


	//----- nvinfo : EIATTR_VRC_CTA_INIT_COUNT
	.align		4
        /*0074*/ 	.byte	0x02, 0x4a
	.zero		1
	.zero		1


	//----- nvinfo : EIATTR_EXIT_INSTR_OFFSETS
	.align		4
        /*0078*/ 	.byte	0x04, 0x1c
        /*007a*/ 	.short	(.L_740 - .L_739)


	//   ....[0]....
.L_739:
        /*007c*/ 	.word	0x00000070


	//   ....[1]....
        /*0080*/ 	.word	0x000000a0


	//   ....[2]....
        /*0084*/ 	.word	0x00000670


	//   ....[3]....
        /*0088*/ 	.word	0x000010c0


	//----- nvinfo : EIATTR_CRS_STACK_SIZE
	.align		4
.L_740:
        /*008c*/ 	.byte	0x04, 0x1e
        /*008e*/ 	.short	(.L_742 - .L_741)
.L_741:
        /*0090*/ 	.word	0x00000000


	//----- nvinfo : EIATTR_CBANK_PARAM_SIZE
	.align		4
.L_742:
        /*0094*/ 	.byte	0x03, 0x19
        /*0096*/ 	.short	0x0024


	//----- nvinfo : EIATTR_PARAM_CBANK
	.align		4
        /*0098*/ 	.byte	0x04, 0x0a
        /*009a*/ 	.short	(.L_744 - .L_743)
	.align		4
.L_743:
        /*009c*/ 	.word	index@(.nv.constant0.MseOfLogGradient)
        /*00a0*/ 	.short	0x0380
        /*00a2*/ 	.short	0x0024


	//----- nvinfo : EIATTR_SW_WAR
	.align		4
.L_744:
        /*00a4*/ 	.byte	0x04, 0x36
        /*00a6*/ 	.short	(.L_746 - .L_745)
.L_745:
        /*00a8*/ 	.word	0x00000008
.L_746:


//--------------------- .nv.info.MseOfLogLossBuffer --------------------------
	.section	.nv.info.MseOfLogLossBuffer,"",@"SHT_CUDA_INFO"
	.sectionflags	@""
	.align	4


	//----- nvinfo : EIATTR_CUDA_API_VERSION
	.align		4
        /*0000*/ 	.byte	0x04, 0x37
        /*0002*/ 	.short	(.L_748 - .L_747)
.L_747:
        /*0004*/ 	.word	0x00000082


	//----- nvinfo : EIATTR_KPARAM_INFO
	.align		4
.L_748:
        /*0008*/ 	.byte	0x04, 0x17
        /*000a*/ 	.short	(.L_750 - .L_749)
.L_749:
        /*000c*/ 	.word	0x00000000
        /*0010*/ 	.short	0x0005
        /*0012*/ 	.short	0x0020
        /*0014*/ 	.byte	0x00, 0xf0, 0x11, 0x00


	//----- nvinfo : EIATTR_KPARAM_INFO
	.align		4
.L_750:
        /*0018*/ 	.byte	0x04, 0x17
        /*001a*/ 	.short	(.L_752 - .L_751)
.L_751:
        /*001c*/ 	.word	0x00000000
        /*0020*/ 	.short	0x0004
        /*0022*/ 	.short	0x0018
        /*0024*/ 	.byte	0x00, 0xf5, 0x21, 0x00


	//----- nvinfo : EIATTR_KPARAM_INFO
	.align		4
.L_752:
        /*0028*/ 	.byte	0x04, 0x17
        /*002a*/ 	.short	(.L_754 - .L_753)
.L_753:
        /*002c*/ 	.word	0x00000000
        /*0030*/ 	.short	0x0003
        /*0032*/ 	.short	0x0010
        /*0034*/ 	.byte	0x00, 0xf5, 0x21, 0x00


	//----- nvinfo : EIATTR_KPARAM_INFO
	.align		4
.L_754:
        /*0038*/ 	.byte	0x04, 0x17
        /*003a*/ 	.short	(.L_756 - .L_755)
.L_755:
        /*003c*/ 	.word	0x00000000
        /*0040*/ 	.short	0x0002
        /*0042*/ 	.short	0x0008
        /*0044*/ 	.byte	0x00, 0xf5, 0x21, 0x00


	//----- nvinfo : EIATTR_KPARAM_INFO
	.align		4
.L_756:
        /*0048*/ 	.byte	0x04, 0x17
        /*004a*/ 	.short	(.L_758 - .L_757)
.L_757:
        /*004c*/ 	.word	0x00000000
        /*0050*/ 	.short	0x0001
        /*0052*/ 	.short	0x0004
        /*0054*/ 	.byte	0x00, 0xf0, 0x11, 0x00


	//----- nvinfo : EIATTR_KPARAM_INFO
	.align		4
.L_758:
        /*0058*/ 	.byte	0x04, 0x17
        /*005a*/ 	.short	(.L_760 - .L_759)
.L_759:
        /*005c*/ 	.word	0x00000000
        /*0060*/ 	.short	0x0000
        /*0062*/ 	.short	0x0000
        /*0064*/ 	.byte	0x00, 0xf0, 0x11, 0x00


	//----- nvinfo : EIATTR_SPARSE_MMA_MASK
	.align		4
.L_760:
        /*0068*/ 	.byte	0x03, 0x50
        /*006a*/ 	.short	0x0000


	//----- nvinfo : EIATTR_MAXREG_COUNT
	.align		4
        /*006c*/ 	.byte	0x03, 0x1b
        /*006e*/ 	.short	0x00ff


	//----- nvinfo : EIATTR_MERCURY_ISA_VERSION
	.align		4
        /*0070*/ 	.byte	0x03, 0x5f
        /*0072*/ 	.short	0x0101


	//----- nvinfo : EIATTR_VRC_CTA_INIT_COUNT
	.align		4
        /*0074*/ 	.byte	0x02, 0x4a
	.zero		1
	.zero		1


	//----- nvinfo : EIATTR_EXIT_INSTR_OFFSETS
	.align		4
        /*0078*/ 	.byte	0x04, 0x1c
        /*007a*/ 	.short	(.L_762 - .L_761)


	//   ....[0]....
.L_761:
        /*007c*/ 	.word	0x00000070


	//   ....[1]....
        /*0080*/ 	.word	0x00000e30


	//----- nvinfo : EIATTR_CRS_STACK_SIZE
	.align		4
.L_762:
        /*0084*/ 	.byte	0x04, 0x1e
        /*0086*/ 	.short	(.L_764 - .L_763)
.L_763:
        /*0088*/ 	.word	0x00000000


	//----- nvinfo : EIATTR_CBANK_PARAM_SIZE
	.align		4
.L_764:
        /*008c*/ 	.byte	0x03, 0x19
        /*008e*/ 	.short	0x0024


	//----- nvinfo : EIATTR_PARAM_CBANK
	.align		4
        /*0090*/ 	.byte	0x04, 0x0a
        /*0092*/ 	.short	(.L_766 - .L_765)
	.align		4
.L_765:
        /*0094*/ 	.word	index@(.nv.constant0.MseOfLogLossBuffer)
        /*0098*/ 	.short	0x0380
        /*009a*/ 	.short	0x0024


	//----- nvinfo : EIATTR_SW_WAR
	.align		4
.L_766:
        /*009c*/ 	.byte	0x04, 0x36
        /*009e*/ 	.short	(.L_768 - .L_767)
.L_767:
        /*00a0*/ 	.word	0x00000008
.L_768:


//--------------------- .nv.info.MeanSquaredLogErrorLossBuffer --------------------------
	.section	.nv.info.MeanSquaredLogErrorLossBuffer,"",@"SHT_CUDA_INFO"
	.sectionflags	@""
	.align	4


	//----- nvinfo : EIATTR_CUDA_API_VERSION
	.align		4
        /*0000*/ 	.byte	0x04, 0x37
        /*0002*/ 	.short	(.L_770 - .L_769)
.L_769:
        /*0004*/ 	.word	0x00000082


	//----- nvinfo : EIATTR_KPARAM_INFO
	.align		4
.L_770:
        /*0008*/ 	.byte	0x04, 0x17
        /*000a*/ 	.short	(.L_772 - .L_771)
.L_771:
        /*000c*/ 	.word	0x00000000
        /*0010*/ 	.short	0x0004
        /*0012*/ 	.short	0x0018
        /*0014*/ 	.byte	0x00, 0xf5, 0x21, 0x00


	//----- nvinfo : EIATTR_KPARAM_INFO
	.align		4
.L_772:
        /*0018*/ 	.byte	0x04, 0x17
        /*001a*/ 	.short	(.L_774 - .L_773)
.L_773:
        /*001c*/ 	.word	0x00000000
        /*0020*/ 	.short	0x0003
        /*0022*/ 	.short	0x0010
        /*0024*/ 	.byte	0x00, 0xf5, 0x21, 0x00


	//----- nvinfo : EIATTR_KPARAM_INFO
	.align		4
.L_774:
        /*0028*/ 	.byte	0x04, 0x17
        /*002a*/ 	.short	(.L_776 - .L_775)
.L_775:
        /*002c*/ 	.word	0x00000000
        /*0030*/ 	.short	0x0002
        /*0032*/ 	.short	0x0008
        /*0034*/ 	.byte	0x00, 0xf5, 0x21, 0x00


	//----- nvinfo : EIATTR_KPARAM_INFO
	.align		4
.L_776:
        /*0038*/ 	.byte	0x04, 0x17
        /*003a*/ 	.short	(.L_778 - .L_777)
.L_777:
        /*003c*/ 	.word	0x00000000
        /*0040*/ 	.short	0x0001
        /*0042*/ 	.short	0x0004
        /*0044*/ 	.byte	0x00, 0xf0, 0x11, 0x00


	//----- nvinfo : EIATTR_KPARAM_INFO
	.align		4
.L_778:
        /*0048*/ 	.byte	0x04, 0x17
        /*004a*/ 	.short	(.L_780 - .L_779)
.L_779:
        /*004c*/ 	.word	0x00000000
        /*0050*/ 	.short	0x0000
        /*0052*/ 	.short	0x0000
        /*0054*/ 	.byte	0x00, 0xf0, 0x11, 0x00


	//----- nvinfo : EIATTR_SPARSE_MMA_MASK
	.align		4
.L_780:
        /*0058*/ 	.byte	0x03, 0x50
        /*005a*/ 	.short	0x0000


	//----- nvinfo : EIATTR_MAXREG_COUNT
	.align		4
        /*005c*/ 	.byte	0x03, 0x1b
        /*005e*/ 	.short	0x00ff


	//----- nvinfo : EIATTR_MERCURY_ISA_VERSION
	.align		4
        /*0060*/ 	.byte	0x03, 0x5f
        /*0062*/ 	.short	0x0101


	//----- nvinfo : EIATTR_VRC_CTA_INIT_COUNT
	.align		4
        /*0064*/ 	.byte	0x02, 0x4a
	.zero		1
	.zero		1


	//----- nvinfo : EIATTR_EXIT_INSTR_OFFSETS
	.align		4
        /*0068*/ 	.byte	0x04, 0x1c
        /*006a*/ 	.short	(.L_782 - .L_781)


	//   ....[0]....
.L_781:
        /*006c*/ 	.word	0x00000070


	//   ....[1]....
        /*0070*/ 	.word	0x00000e40


	//----- nvinfo : EIATTR_CRS_STACK_SIZE
	.align		4
.L_782:
        /*0074*/ 	.byte	0x04, 0x1e
        /*0076*/ 	.short	(.L_784 - .L_783)
.L_783:
        /*0078*/ 	.word	0x00000000


	//----- nvinfo : EIATTR_CBANK_PARAM_SIZE
	.align		4
.L_784:
        /*007c*/ 	.byte	0x03, 0x19
        /*007e*/ 	.short	0x0020


	//----- nvinfo : EIATTR_PARAM_CBANK
	.align		4
        /*0080*/ 	.byte	0x04, 0x0a
        /*0082*/ 	.short	(.L_786 - .L_785)
	.align		4
.L_785:
        /*0084*/ 	.word	index@(.nv.constant0.MeanSquaredLogErrorLossBuffer)
        /*0088*/ 	.short	0x0380
        /*008a*/ 	.short	0x0020


	//----- nvinfo : EIATTR_SW_WAR
	.align		4
.L_786:
        /*008c*/ 	.byte	0x04, 0x36
        /*008e*/ 	.short	(.L_788 - .L_787)
.L_787:
        /*0090*/ 	.word	0x00000008
.L_788:


//--------------------- .nv.info.CosineSimilarityGradient --------------------------
	.section	.nv.info.CosineSimilarityGradient,"",@"SHT_CUDA_INFO"
	.sectionflags	@""
	.align	4


	//----- nvinfo : EIATTR_CUDA_API_VERSION
	.align		4
        /*0000*/ 	.byte	0x04, 0x37
        /*0002*/ 	.short	(.L_790 - .L_789)
.L_789:
        /*0004*/ 	.word	0x00000082


	//----- nvinfo : EIATTR_KPARAM_INFO
	.align		4
.L_790:
        /*0008*/ 	.byte	0x04, 0x17
        /*000a*/ 	.short	(.L_792 - .L_791)
.L_791:
        /*000c*/ 	.word	0x00000000
        /*0010*/ 	.short	0x0004
        /*0012*/ 	.short	0x0018
        /*0014*/ 	.byte	0x00, 0xf5, 0x21, 0x00


	//----- nvinfo : EIATTR_KPARAM_INFO
	.align		4
.L_792:
        /*0018*/ 	.byte	0x04, 0x17
        /*001a*/ 	.short	(.L_794 - .L_793)
.L_793:
        /*001c*/ 	.word	0x00000000
        /*0020*/ 	.short	0x0003
        /*0022*/ 	.short	0x0010
        /*0024*/ 	.byte	0x00, 0xf5, 0x21, 0x00


	//----- nvinfo : EIATTR_KPARAM_INFO
	.align		4
.L_794:
        /*0028*/ 	.byte	0x04, 0x17
        /*002a*/ 	.short	(.L_796 - .L_795)
.L_795:
        /*002c*/ 	.word	0x00000000
        /*0030*/ 	.short	0x0002
        /*0032*/ 	.short	0x0008
        /*0034*/ 	.byte	0x00, 0xf5, 0x21, 0x00


	//----- nvinfo : EIATTR_KPARAM_INFO
	.align		4
.L_796:
        /*0038*/ 	.byte	0x04, 0x17
        /*003a*/ 	.short	(.L_798 - .L_797)
.L_797:
        /*003c*/ 	.word	0x00000000
        /*0040*/ 	.short	0x0001
        /*0042*/ 	.short	0x0004
        /*0044*/ 	.byte	0x00, 0xf0, 0x11, 0x00


	//----- nvinfo : EIATTR_KPARAM_INFO
	.align		4
.L_798:
        /*0048*/ 	.byte	0x04, 0x17
        /*004a*/ 	.short	(.L_800 - .L_799)
.L_799:
        /*004c*/ 	.word	0x00000000
        /*0050*/ 	.short	0x0000
        /*0052*/ 	.short	0x0000
        /*0054*/ 	.byte	0x00, 0xf0, 0x11, 0x00


	//----- nvinfo : EIATTR_SPARSE_MMA_MASK
	.align		4
.L_800:
        /*0058*/ 	.byte	0x03, 0x50
        /*005a*/ 	.short	0x0000


	//----- nvinfo : EIATTR_MAXREG_COUNT
	.align		4
        /*005c*/ 	.byte	0x03, 0x1b
        /*005e*/ 	.short	0x00ff


	//----- nvinfo : EIATTR_MERCURY_ISA_VERSION
	.align		4
        /*0060*/ 	.byte	0x03, 0x5f
        /*0062*/ 	.short	0x0101


	//----- nvinfo : EIATTR_VRC_CTA_INIT_COUNT
	.align		4
        /*0064*/ 	.byte	0x02, 0x4a
	.zero		1
	.zero		1


	//----- nvinfo : EIATTR_EXIT_INSTR_OFFSETS
	.align		4
        /*0068*/ 	.byte	0x04, 0x1c
        /*006a*/ 	.short	(.L_802 - .L_801)


	//   ....[0]....
.L_801:
        /*006c*/ 	.word	0x00000070


	//   ....[1]....
        /*0070*/ 	.word	0x00000d00


	//   ....[2]....
        /*0074*/ 	.word	0x00001090


	//   ....[3]....
        /*0078*/ 	.word	0x000013d0


	//----- nvinfo : EIATTR_CRS_STACK_SIZE
	.align		4
.L_802:
        /*007c*/ 	.byte	0x04, 0x1e
        /*007e*/ 	.short	(.L_804 - .L_803)
.L_803:
        /*0080*/ 	.word	0x00000000


	//----- nvinfo : EIATTR_CBANK_PARAM_SIZE
	.align		4
.L_804:
        /*0084*/ 	.byte	0x03, 0x19
        /*0086*/ 	.short	0x0020


	//----- nvinfo : EIATTR_PARAM_CBANK
	.align		4
        /*0088*/ 	.byte	0x04, 0x0a
        /*008a*/ 	.short	(.L_806 - .L_805)
	.align		4
.L_805:
        /*008c*/ 	.word	index@(.nv.constant0.CosineSimilarityGradient)
        /*0090*/ 	.short	0x0380
        /*0092*/ 	.short	0x0020


	//----- nvinfo : EIATTR_SW_WAR
	.align		4
.L_806:
        /*0094*/ 	.byte	0x04, 0x36
        /*0096*/ 	.short	(.L_808 - .L_807)
.L_807:
        /*0098*/ 	.word	0x00000008
.L_808:


//--------------------- .nv.info.CosineSimilarityLossBuffer --------------------------
	.section	.nv.info.CosineSimilarityLossBuffer,"",@"SHT_CUDA_INFO"
	.sectionflags	@""
	.align	4


	//----- nvinfo : EIATTR_CUDA_API_VERSION
	.align		4
        /*0000*/ 	.byte	0x04, 0x37
        /*0002*/ 	.short	(.L_810 - .L_809)
.L_809:
        /*0004*/ 	.word	0x00000082


	//----- nvinfo : EIATTR_KPARAM_INFO
	.align		4
.L_810:
        /*0008*/ 	.byte	0x04, 0x17
        /*000a*/ 	.short	(.L_812 - .L_811)
.L_811:
        /*000c*/ 	.word	0x00000000
        /*0010*/ 	.short	0x0004
        /*0012*/ 	.short	0x0018
        /*0014*/ 	.byte	0x00, 0xf5, 0x21, 0x00


	//----- nvinfo : EIATTR_KPARAM_INFO
	.align		4
.L_812:
        /*0018*/ 	.byte	0x04, 0x17
        /*001a*/ 	.short	(.L_814 - .L_813)
.L_813:
        /*001c*/ 	.word	0x00000000
        /*0020*/ 	.short	0x0003
        /*0022*/ 	.short	0x0010
        /*0024*/ 	.byte	0x00, 0xf5, 0x21, 0x00


	//----- nvinfo : EIATTR_KPARAM_INFO
	.align		4
.L_814:
        /*0028*/ 	.byte	0x04, 0x17
        /*002a*/ 	.short	(.L_816 - .L_815)
.L_815:
        /*002c*/ 	.word	0x00000000
        /*0030*/ 	.short	0x0002
        /*0032*/ 	.short	0x0008
        /*0034*/ 	.byte	0x00, 0xf5, 0x21, 0x00


	//----- nvinfo : EIATTR_KPARAM_INFO
	.align		4
.L_816:
        /*0038*/ 	.byte	0x04, 0x17
        /*003a*/ 	.short	(.L_818 - .L_817)
.L_817:
        /*003c*/ 	.word	0x00000000
        /*0040*/ 	.short	0x0001
        /*0042*/ 	.short	0x0004
        /*0044*/ 	.byte	0x00, 0xf0, 0x11, 0x00


	//----- nvinfo : EIATTR_KPARAM_INFO
	.align		4
.L_818:
        /*0048*/ 	.byte	0x04, 0x17
        /*004a*/ 	.short	(.L_820 - .L_819)
.L_819:
        /*004c*/ 	.word	0x00000000
        /*0050*/ 	.short	0x0000
        /*0052*/ 	.short	0x0000
        /*0054*/ 	.byte	0x00, 0xf0, 0x11, 0x00


	//----- nvinfo : EIATTR_SPARSE_MMA_MASK
	.align		4
.L_820:
        /*0058*/ 	.byte	0x03, 0x50
        /*005a*/ 	.short	0x0000


	//----- nvinfo : EIATTR_MAXREG_COUNT
	.align		4
        /*005c*/ 	.byte	0x03, 0x1b
        /*005e*/ 	.short	0x00ff


	//----- nvinfo : EIATTR_MERCURY_ISA_VERSION
	.align		4
        /*0060*/ 	.byte	0x03, 0x5f
        /*0062*/ 	.short	0x0101


	//----- nvinfo : EIATTR_VRC_CTA_INIT_COUNT
	.align		4
        /*0064*/ 	.byte	0x02, 0x4a
	.zero		1
	.zero		1


	//----- nvinfo : EIATTR_EXIT_INSTR_OFFSETS
	.align		4
        /*0068*/ 	.byte	0x04, 0x1c
        /*006a*/ 	.short	(.L_822 - .L_821)


	//   ....[0]....
.L_821:
        /*006c*/ 	.word	0x00000070


	//   ....[1]....
        /*0070*/ 	.word	0x00000950


	//----- nvinfo : EIATTR_CRS_STACK_SIZE
	.align		4
.L_822:
        /*0074*/ 	.byte	0x04, 0x1e
        /*0076*/ 	.short	(.L_824 - .L_823)
.L_823:
        /*0078*/ 	.word	0x00000000


	//----- nvinfo : EIATTR_CBANK_PARAM_SIZE
	.align		4
.L_824:
        /*007c*/ 	.byte	0x03, 0x19
        /*007e*/ 	.short	0x0020


	//----- nvinfo : EIATTR_PARAM_CBANK
	.align		4
        /*0080*/ 	.byte	0x04, 0x0a
        /*0082*/ 	.short	(.L_826 - .L_825)
	.align		4
.L_825:
        /*0084*/ 	.word	index@(.nv.constant0.CosineSimilarityLossBuffer)
        /*0088*/ 	.short	0x0380
        /*008a*/ 	.short	0x0020


	//----- nvinfo : EIATTR_SW_WAR
	.align		4
.L_826:
        /*008c*/ 	.byte	0x04, 0x36
        /*008e*/ 	.short	(.L_828 - .L_827)
.L_827:
        /*0090*/ 	.word	0x00000008
.L_828:


//--------------------- .nv.info.SparseCategoricalCrossentropyGradient --------------------------
	.section	.nv.info.SparseCategoricalCrossentropyGradient,"",@"SHT_CUDA_INFO"
	.sectionflags	@""
	.align	4


	//----- nvinfo : EIATTR_CUDA_API_VERSION
	.align		4
        /*0000*/ 	.byte	0x04, 0x37
        /*0002*/ 	.short	(.L_830 - .L_829)
.L_829:
        /*0004*/ 	.word	0x00000082


	//----- nvinfo : EIATTR_KPARAM_INFO
	.align		4
.L_830:
        /*0008*/ 	.byte	0x04, 0x17
        /*000a*/ 	.short	(.L_832 - .L_831)
.L_831:
        /*000c*/ 	.word	0x00000000
        /*0010*/ 	.short	0x0004
        /*0012*/ 	.short	0x0018
        /*0014*/ 	.byte	0x00, 0xf5, 0x21, 0x00


	//----- nvinfo : EIATTR_KPARAM_INFO
	.align		4
.L_832:
        /*0018*/ 	.byte	0x04, 0x17
        /*001a*/ 	.short	(.L_834 - .L_833)
.L_833:
        /*001c*/ 	.word	0x00000000
        /*0020*/ 	.short	0x0003
        /*0022*/ 	.short	0x0010
        /*0024*/ 	.byte	0x00, 0xf5, 0x21, 0x00


	//----- nvinfo : EIATTR_KPARAM_INFO
	.align		4
.L_834:
        /*0028*/ 	.byte	0x04, 0x17
        /*002a*/ 	.short	(.L_836 - .L_835)
.L_835:
        /*002c*/ 	.word	0x00000000
        /*0030*/ 	.short	0x0002
        /*0032*/ 	.short	0x0008
        /*0034*/ 	.byte	0x00, 0xf5, 0x21, 0x00


	//----- nvinfo : EIATTR_KPARAM_INFO
	.align		4
.L_836:
        /*0038*/ 	.byte	0x04, 0x17
        /*003a*/ 	.short	(.L_838 - .L_837)
.L_837:
        /*003c*/ 	.word	0x00000000
        /*0040*/ 	.short	0x0001
        /*0042*/ 	.short	0x0004
        /*0044*/ 	.byte	0x00, 0xf0, 0x11, 0x00


	//----- nvinfo : EIATTR_KPARAM_INFO
	.align		4
.L_838:
        /*0048*/ 	.byte	0x04, 0x17
        /*004a*/ 	.short	(.L_840 - .L_839)
.L_839:
        /*004c*/ 	.word	0x00000000
        /*0050*/ 	.short	0x0000
        /*0052*/ 	.short	0x0000
        /*0054*/ 	.byte	0x00, 0xf0, 0x11, 0x00


	//----- nvinfo : EIATTR_SPARSE_MMA_MASK
	.align		4
.L_840:
        /*0058*/ 	.byte	0x03, 0x50
        /*005a*/ 	.short	0x0000


	//----- nvinfo : EIATTR_MAXREG_COUNT
	.align		4
        /*005c*/ 	.byte	0x03, 0x1b
        /*005e*/ 	.short	0x00ff


	//----- nvinfo : EIATTR_MERCURY_ISA_VERSION
	.align		4
        /*0060*/ 	.byte	0x03, 0x5f
        /*0062*/ 	.short	0x0101


	//----- nvinfo : EIATTR_VRC_CTA_INIT_COUNT
	.align		4
        /*0064*/ 	.byte	0x02, 0x4a
	.zero		1
	.zero		1


	//----- nvinfo : EIATTR_EXIT_INSTR_OFFSETS
	.align		4
        /*0068*/ 	.byte	0x04, 0x1c
        /*006a*/ 	.short	(.L_842 - .L_841)


	//   ....[0]....
.L_841:
        /*006c*/ 	.word	0x00000070


	//   ....[1]....
        /*0070*/ 	.word	0x00000440


	//----- nvinfo : EIATTR_CRS_STACK_SIZE
	.align		4
.L_842:
        /*0074*/ 	.byte	0x04, 0x1e
        /*0076*/ 	.short	(.L_844 - .L_843)
.L_843:
        /*0078*/ 	.word	0x00000000


	//----- nvinfo : EIATTR_CBANK_PARAM_SIZE
	.align		4
.L_844:
        /*007c*/ 	.byte	0x03, 0x19
        /*007e*/ 	.short	0x0020


	//----- nvinfo : EIATTR_PARAM_CBANK
	.align		4
        /*0080*/ 	.byte	0x04, 0x0a
        /*0082*/ 	.short	(.L_846 - .L_845)
	.align		4
.L_845:
        /*0084*/ 	.word	index@(.nv.constant0.SparseCategoricalCrossentropyGradient)
        /*0088*/ 	.short	0x0380
        /*008a*/ 	.short	0x0020


	//----- nvinfo : EIATTR_SW_WAR
	.align		4
.L_846:
        /*008c*/ 	.byte	0x04, 0x36
        /*008e*/ 	.short	(.L_848 - .L_847)
.L_847:
        /*0090*/ 	.word	0x00000008
.L_848:


//--------------------- .nv.info.SparseCategoricalCrossentropyLossBuffer --------------------------
	.section	.nv.info.SparseCategoricalCrossentropyLossBuffer,"",@"SHT_CUDA_INFO"
	.sectionflags	@""
	.align	4


	//----- nvinfo : EIATTR_CUDA_API_VERSION
	.align		4
        /*0000*/ 	.byte	0x04, 0x37
        /*0002*/ 	.short	(.L_850 - .L_849)
.L_849:
        /*0004*/ 	.word	0x00000082


	//----- nvinfo : EIATTR_KPARAM_INFO
	.align		4
.L_850:
        /*0008*/ 	.byte	0x04, 0x17
        /*000a*/ 	.short	(.L_852 - .L_851)
.L_851:
        /*000c*/ 	.word	0x00000000
        /*0010*/ 	.short	0x0004
        /*0012*/ 	.short	0x0018
        /*0014*/ 	.byte	0x00, 0xf5, 0x21, 0x00


	//----- nvinfo : EIATTR_KPARAM_INFO
	.align		4
.L_852:
        /*0018*/ 	.byte	0x04, 0x17
        /*001a*/ 	.short	(.L_854 - .L_853)
.L_853:
        /*001c*/ 	.word	0x00000000
        /*0020*/ 	.short	0x0003
        /*0022*/ 	.short	0x0010
        /*0024*/ 	.byte	0x00, 0xf5, 0x21, 0x00


	//----- nvinfo : EIATTR_KPARAM_INFO
	.align		4
.L_854:
        /*0028*/ 	.byte	0x04, 0x17
        /*002a*/ 	.short	(.L_856 - .L_855)
.L_855:
        /*002c*/ 	.word	0x00000000
        /*0030*/ 	.short	0x0002
        /*0032*/ 	.short	0x0008
        /*0034*/ 	.byte	0x00, 0xf5, 0x21, 0x00


	//----- nvinfo : EIATTR_KPARAM_INFO
	.align		4
.L_856:
        /*0038*/ 	.byte	0x04, 0x17
        /*003a*/ 	.short	(.L_858 - .L_857)
.L_857:
        /*003c*/ 	.word	0x00000000
        /*0040*/ 	.short	0x0001
        /*0042*/ 	.short	0x0004
        /*0044*/ 	.byte	0x00, 0xf0, 0x11, 0x00


	//----- nvinfo : EIATTR_KPARAM_INFO
	.align		4
.L_858:
        /*0048*/ 	.byte	0x04, 0x17
        /*004a*/ 	.short	(.L_860 - .L_859)
.L_859:
        /*004c*/ 	.word	0x00000000
        /*0050*/ 	.short	0x0000
        /*0052*/ 	.short	0x0000
        /*0054*/ 	.byte	0x00, 0xf0, 0x11, 0x00


	//----- nvinfo : EIATTR_SPARSE_MMA_MASK
	.align		4
.L_860:
        /*0058*/ 	.byte	0x03, 0x50
        /*005a*/ 	.short	0x0000


	//----- nvinfo : EIATTR_MAXREG_COUNT
	.align		4
        /*005c*/ 	.byte	0x03, 0x1b
        /*005e*/ 	.short	0x00ff


	//----- nvinfo : EIATTR_MERCURY_ISA_VERSION
	.align		4
        /*0060*/ 	.byte	0x03, 0x5f
        /*0062*/ 	.short	0x0101


	//----- nvinfo : EIATTR_VRC_CTA_INIT_COUNT
	.align		4
        /*0064*/ 	.byte	0x02, 0x4a
	.zero		1
	.zero		1


	//----- nvinfo : EIATTR_EXIT_INSTR_OFFSETS
	.align		4
        /*0068*/ 	.byte	0x04, 0x1c
        /*006a*/ 	.short	(.L_862 - .L_861)


	//   ....[0]....
.L_861:
        /*006c*/ 	.word	0x00000070


	//   ....[1]....
        /*0070*/ 	.word	0x00000300


	//----- nvinfo : EIATTR_CBANK_PARAM_SIZE
	.align		4
.L_862:
        /*0074*/ 	.byte	0x03, 0x19
        /*0076*/ 	.short	0x0020


	//----- nvinfo : EIATTR_PARAM_CBANK
	.align		4
        /*0078*/ 	.byte	0x04, 0x0a
        /*007a*/ 	.short	(.L_864 - .L_863)
	.align		4
.L_863:
        /*007c*/ 	.word	index@(.nv.constant0.SparseCategoricalCrossentropyLossBuffer)
        /*0080*/ 	.short	0x0380
        /*0082*/ 	.short	0x0020


	//----- nvinfo : EIATTR_SW_WAR
	.align		4
.L_864:
        /*0084*/ 	.byte	0x04, 0x36
        /*0086*/ 	.short	(.L_866 - .L_865)
.L_865:
        /*0088*/ 	.word	0x00000008
.L_866:


//--------------------- .nv.info.MseGradient      --------------------------
	.section	.nv.info.MseGradient,"",@"SHT_CUDA_INFO"
	.sectionflags	@""
	.align	4


	//----- nvinfo : EIATTR_CUDA_API_VERSION
	.align		4
        /*0000*/ 	.byte	0x04, 0x37
        /*0002*/ 	.short	(.L_868 - .L_867)
.L_867:
        /*0004*/ 	.word	0x00000082


	//----- nvinfo : EIATTR_KPARAM_INFO
	.align		4
.L_868:
        /*0008*/ 	.byte	0x04, 0x17
        /*000a*/ 	.short	(.L_870 - .L_869)
.L_869:
        /*000c*/ 	.word	0x00000000
        /*0010*/ 	.short	0x0004
        /*0012*/ 	.short	0x0018
        /*0014*/ 	.byte	0x00, 0xf5, 0x21, 0x00


	//----- nvinfo : EIATTR_KPARAM_INFO
	.align		4
.L_870:
        /*0018*/ 	.byte	0x04, 0x17
        /*001a*/ 	.short	(.L_872 - .L_871)
.L_871:
        /*001c*/ 	.word	0x00000000
        /*0020*/ 	.short	0x0003
        /*0022*/ 	.short	0x0010
        /*0024*/ 	.byte	0x00, 0xf5, 0x21, 0x00


	//----- nvinfo : EIATTR_KPARAM_INFO
	.align		4
.L_872:
        /*0028*/ 	.byte	0x04, 0x17
        /*002a*/ 	.short	(.L_874 - .L_873)
.L_873:
        /*002c*/ 	.word	0x00000000
        /*0030*/ 	.short	0x0002
        /*0032*/ 	.short	0x0008
        /*0034*/ 	.byte	0x00, 0xf5, 0x21, 0x00


	//----- nvinfo : EIATTR_KPARAM_INFO
	.align		4
.L_874:
        /*0038*/ 	.byte	0x04, 0x17
        /*003a*/ 	.short	(.L_876 - .L_875)
.L_875:
        /*003c*/ 	.word	0x00000000
        /*0040*/ 	.short	0x0001
        /*0042*/ 	.short	0x0004
        /*0044*/ 	.byte	0x00, 0xf0, 0x11, 0x00


	//----- nvinfo : EIATTR_KPARAM_INFO
	.align		4
.L_876:
        /*0048*/ 	.byte	0x04, 0x17
        /*004a*/ 	.short	(.L_878 - .L_877)
.L_877:
        /*004c*/ 	.word	0x00000000
        /*0050*/ 	.short	0x0000
        /*0052*/ 	.short	0x0000
        /*0054*/ 	.byte	0x00, 0xf0, 0x11, 0x00


	//----- nvinfo : EIATTR_SPARSE_MMA_MASK
	.align		4
.L_878:
        /*0058*/ 	.byte	0x03, 0x50
        /*005a*/ 	.short	0x0000


	//----- nvinfo : EIATTR_MAXREG_COUNT
	.align		4
        /*005c*/ 	.byte	0x03, 0x1b
        /*005e*/ 	.short	0x00ff


	//----- nvinfo : EIATTR_MERCURY_ISA_VERSION
	.align		4
        /*0060*/ 	.byte	0x03, 0x5f
        /*0062*/ 	.short	0x0101


	//----- nvinfo : EIATTR_VRC_CTA_INIT_COUNT
	.align		4
        /*0064*/ 	.byte	0x02, 0x4a
	.zero		1
	.zero		1


	//----- nvinfo : EIATTR_EXIT_INSTR_OFFSETS
	.align		4
        /*0068*/ 	.byte	0x04, 0x1c
        /*006a*/ 	.short	(.L_880 - .L_879)


	//   ....[0]....
.L_879:
        /*006c*/ 	.word	0x00000070


	//   ....[1]....
        /*0070*/ 	.word	0x000000a0


	//   ....[2]....
        /*0074*/ 	.word	0x00000360


	//   ....[3]....
        /*0078*/ 	.word	0x00000970


	//----- nvinfo : EIATTR_CRS_STACK_SIZE
	.align		4
.L_880:
        /*007c*/ 	.byte	0x04, 0x1e
        /*007e*/ 	.short	(.L_882 - .L_881)
.L_881:
        /*0080*/ 	.word	0x00000000


	//----- nvinfo : EIATTR_CBANK_PARAM_SIZE
	.align		4
.L_882:
        /*0084*/ 	.byte	0x03, 0x19
        /*0086*/ 	.short	0x0020


	//----- nvinfo : EIATTR_PARAM_CBANK
	.align		4
        /*0088*/ 	.byte	0x04, 0x0a
        /*008a*/ 	.short	(.L_884 - .L_883)
	.align		4
.L_883:
        /*008c*/ 	.word	index@(.nv.constant0.MseGradient)
        /*0090*/ 	.short	0x0380
        /*0092*/ 	.short	0x0020


	//----- nvinfo : EIATTR_SW_WAR
	.align		4
.L_884:
        /*0094*/ 	.byte	0x04, 0x36
        /*0096*/ 	.short	(.L_886 - .L_885)
.L_885:
        /*0098*/ 	.word	0x00000008
.L_886:


//--------------------- .nv.info.MseLossBuffer    --------------------------
	.section	.nv.info.MseLossBuffer,"",@"SHT_CUDA_INFO"
	.sectionflags	@""
	.align	4


	//----- nvinfo : EIATTR_CUDA_API_VERSION
	.align		4
        /*0000*/ 	.byte	0x04, 0x37
        /*0002*/ 	.short	(.L_888 - .L_887)
.L_887:
        /*0004*/ 	.word	0x00000082


	//----- nvinfo : EIATTR_KPARAM_INFO
	.align		4
.L_888:
        /*0008*/ 	.byte	0x04, 0x17
        /*000a*/ 	.short	(.L_890 - .L_889)
.L_889:
        /*000c*/ 	.word	0x00000000
        /*0010*/ 	.short	0x0004
        /*0012*/ 	.short	0x0018
        /*0014*/ 	.byte	0x00, 0xf5, 0x21, 0x00


	//----- nvinfo : EIATTR_KPARAM_INFO
	.align		4
.L_890:
        /*0018*/ 	.byte	0x04, 0x17
        /*001a*/ 	.short	(.L_892 - .L_891)
.L_891:
        /*001c*/ 	.word	0x00000000
        /*0020*/ 	.short	0x0003
        /*0022*/ 	.short	0x0010
        /*0024*/ 	.byte	0x00, 0xf5, 0x21, 0x00


	//----- nvinfo : EIATTR_KPARAM_INFO
	.align		4
.L_892:
        /*0028*/ 	.byte	0x04, 0x17
        /*002a*/ 	.short	(.L_894 - .L_893)
.L_893:
        /*002c*/ 	.word	0x00000000
        /*0030*/ 	.short	0x0002
        /*0032*/ 	.short	0x0008
        /*0034*/ 	.byte	0x00, 0xf5, 0x21, 0x00


	//----- nvinfo : EIATTR_KPARAM_INFO
	.align		4
.L_894:
        /*0038*/ 	.byte	0x04, 0x17
        /*003a*/ 	.short	(.L_896 - .L_895)
.L_895:
        /*003c*/ 	.word	0x00000000
        /*0040*/ 	.short	0x0001
        /*0042*/ 	.short	0x0004
        /*0044*/ 	.byte	0x00, 0xf0, 0x11, 0x00


	//----- nvinfo : EIATTR_KPARAM_INFO
	.align		4
.L_896:
        /*0048*/ 	.byte	0x04, 0x17
        /*004a*/ 	.short	(.L_898 - .L_897)
.L_897:
        /*004c*/ 	.word	0x00000000
        /*0050*/ 	.short	0x0000
        /*0052*/ 	.short	0x0000
        /*0054*/ 	.byte	0x00, 0xf0, 0x11, 0x00


	//----- nvinfo : EIATTR_SPARSE_MMA_MASK
	.align		4
.L_898:
        /*0058*/ 	.byte	0x03, 0x50
        /*005a*/ 	.short	0x0000


	//----- nvinfo : EIATTR_MAXREG_COUNT
	.align		4
        /*005c*/ 	.byte	0x03, 0x1b
        /*005e*/ 	.short	0x00ff


	//----- nvinfo : EIATTR_MERCURY_ISA_VERSION
	.align		4
        /*0060*/ 	.byte	0x03, 0x5f
        /*0062*/ 	.short	0x0101


	//----- nvinfo : EIATTR_VRC_CTA_INIT_COUNT
	.align		4
        /*0064*/ 	.byte	0x02, 0x4a
	.zero		1
	.zero		1


	//----- nvinfo : EIATTR_EXIT_INSTR_OFFSETS
	.align		4
        /*0068*/ 	.byte	0x04, 0x1c
        /*006a*/ 	.short	(.L_900 - .L_899)


	//   ....[0]....
.L_899:
        /*006c*/ 	.word	0x00000070


	//   ....[1]....
        /*0070*/ 	.word	0x00000d20


	//----- nvinfo : EIATTR_CRS_STACK_SIZE
	.align		4
.L_900:
        /*0074*/ 	.byte	0x04, 0x1e
        /*0076*/ 	.short	(.L_902 - .L_901)
.L_901:
        /*0078*/ 	.word	0x00000000


	//----- nvinfo : EIATTR_CBANK_PARAM_SIZE
	.align		4
.L_902:
        /*007c*/ 	.byte	0x03, 0x19
        /*007e*/ 	.short	0x0020


	//----- nvinfo : EIATTR_PARAM_CBANK
	.align		4
        /*0080*/ 	.byte	0x04, 0x0a
        /*0082*/ 	.short	(.L_904 - .L_903)
	.align		4
.L_903:
        /*0084*/ 	.word	index@(.nv.constant0.MseLossBuffer)
        /*0088*/ 	.short	0x0380
        /*008a*/ 	.short	0x0020


	//----- nvinfo : EIATTR_SW_WAR
	.align		4
.L_904:
        /*008c*/ 	.byte	0x04, 0x36
        /*008e*/ 	.short	(.L_906 - .L_905)
.L_905:
        /*0090*/ 	.word	0x00000008
.L_906:


//--------------------- .nv.info.HuberGradient    --------------------------
	.section	.nv.info.HuberGradient,"",@"SHT_CUDA_INFO"
	.sectionflags	@""
	.align	4


	//----- nvinfo : EIATTR_CUDA_API_VERSION
	.align		4
        /*0000*/ 	.byte	0x04, 0x37
        /*0002*/ 	.short	(.L_908 - .L_907)
.L_907:
        /*0004*/ 	.word	0x00000082


	//----- nvinfo : EIATTR_KPARAM_INFO
	.align		4
.L_908:
        /*0008*/ 	.byte	0x04, 0x17
        /*000a*/ 	.short	(.L_910 - .L_909)
.L_909:
        /*000c*/ 	.word	0x00000000
        /*0010*/ 	.short	0x0005
        /*0012*/ 	.short	0x0020
        /*0014*/ 	.byte	0x00, 0xf5, 0x21, 0x00


	//----- nvinfo : EIATTR_KPARAM_INFO
	.align		4
.L_910:
        /*0018*/ 	.byte	0x04, 0x17
        /*001a*/ 	.short	(.L_912 - .L_911)
.L_911:
        /*001c*/ 	.word	0x00000000
        /*0020*/ 	.short	0x0004
        /*0022*/ 	.short	0x0018
        /*0024*/ 	.byte	0x00, 0xf5, 0x21, 0x00


	//----- nvinfo : EIATTR_KPARAM_INFO
	.align		4
.L_912:
        /*0028*/ 	.byte	0x04, 0x17
        /*002a*/ 	.short	(.L_914 - .L_913)
.L_913:
        /*002c*/ 	.word	0x00000000
        /*0030*/ 	.short	0x0003
        /*0032*/ 	.short	0x0010
        /*0034*/ 	.byte	0x00, 0xf5, 0x21, 0x00


	//----- nvinfo : EIATTR_KPARAM_INFO
	.align		4
.L_914:
        /*0038*/ 	.byte	0x04, 0x17
        /*003a*/ 	.short	(.L_916 - .L_915)
.L_915:
        /*003c*/ 	.word	0x00000000
        /*0040*/ 	.short	0x0002
        /*0042*/ 	.short	0x0008
        /*0044*/ 	.byte	0x00, 0xf0, 0x11, 0x00


	//----- nvinfo : EIATTR_KPARAM_INFO
	.align		4
.L_916:
        /*0048*/ 	.byte	0x04, 0x17
        /*004a*/ 	.short	(.L_918 - .L_917)
.L_917:
        /*004c*/ 	.word	0x00000000
        /*0050*/ 	.short	0x0001
        /*0052*/ 	.short	0x0004
        /*0054*/ 	.byte	0x00, 0xf0, 0x11, 0x00


	//----- nvinfo : EIATTR_KPARAM_INFO
	.align		4
.L_918:
        /*0058*/ 	.byte	0x04, 0x17
        /*005a*/ 	.short	(.L_920 - .L_919)
.L_919:
        /*005c*/ 	.word	0x00000000
        /*0060*/ 	.short	0x0000
        /*0062*/ 	.short	0x0000
        /*0064*/ 	.byte	0x00, 0xf0, 0x11, 0x00


	//----- nvinfo : EIATTR_SPARSE_MMA_MASK
	.align		4
.L_920:
        /*0068*/ 	.byte	0x03, 0x50
        /*006a*/ 	.short	0x0000


	//----- nvinfo : EIATTR_MAXREG_COUNT
	.align		4
        /*006c*/ 	.byte	0x03, 0x1b
        /*006e*/ 	.short	0x00ff


	//----- nvinfo : EIATTR_MERCURY_ISA_VERSION
	.align		4
        /*0070*/ 	.byte	0x03, 0x5f
        /*0072*/ 	.short	0x0101


	//----- nvinfo : EIATTR_VRC_CTA_INIT_COUNT
	.align		4
        /*0074*/ 	.byte	0x02, 0x4a
	.zero		1
	.zero		1


	//----- nvinfo : EIATTR_EXIT_INSTR_OFFSETS
	.align		4
        /*0078*/ 	.byte	0x04, 0x1c
        /*007a*/ 	.short	(.L_922 - .L_921)


	//   ....[0]....
.L_921:
        /*007c*/ 	.word	0x00000070


	//   ....[1]....
        /*0080*/ 	.word	0x000000a0


	//   ....[2]....
        /*0084*/ 	.word	0x00000380


	//   ....[3]....
        /*0088*/ 	.word	0x000009e0


	//----- nvinfo : EIATTR_CRS_STACK_SIZE
	.align		4
.L_922:
        /*008c*/ 	.byte	0x04, 0x1e
        /*008e*/ 	.short	(.L_924 - .L_923)
.L_923:
        /*0090*/ 	.word	0x00000000


	//----- nvinfo : EIATTR_CBANK_PARAM_SIZE
	.align		4
.L_924:
        /*0094*/ 	.byte	0x03, 0x19
        /*0096*/ 	.short	0x0028


	//----- nvinfo : EIATTR_PARAM_CBANK
	.align		4
        /*0098*/ 	.byte	0x04, 0x0a
        /*009a*/ 	.short	(.L_926 - .L_925)
	.align		4
.L_925:
        /*009c*/ 	.word	index@(.nv.constant0.HuberGradient)
        /*00a0*/ 	.short	0x0380
        /*00a2*/ 	.short	0x0028


	//----- nvinfo : EIATTR_SW_WAR
	.align		4
.L_926:
        /*00a4*/ 	.byte	0x04, 0x36
        /*00a6*/ 	.short	(.L_928 - .L_927)
.L_927:
        /*00a8*/ 	.word	0x00000008
.L_928:


//--------------------- .nv.info.HuberLossBuffer  --------------------------
	.section	.nv.info.HuberLossBuffer,"",@"SHT_CUDA_INFO"
	.sectionflags	@""
	.align	4


	//----- nvinfo : EIATTR_CUDA_API_VERSION
	.align		4
        /*0000*/ 	.byte	0x04, 0x37
        /*0002*/ 	.short	(.L_930 - .L_929)
.L_929:
        /*0004*/ 	.word	0x00000082


	//----- nvinfo : EIATTR_KPARAM_INFO
	.align		4
.L_930:
        /*0008*/ 	.byte	0x04, 0x17
        /*000a*/ 	.short	(.L_932 - .L_931)
.L_931:
        /*000c*/ 	.word	0x00000000
        /*0010*/ 	.short	0x0005
        /*0012*/ 	.short	0x0020
        /*0014*/ 	.byte	0x00, 0xf5, 0x21, 0x00


	//----- nvinfo : EIATTR_KPARAM_INFO
	.align		4
.L_932:
        /*0018*/ 	.byte	0x04, 0x17
        /*001a*/ 	.short	(.L_934 - .L_933)
.L_933:
        /*001c*/ 	.word	0x00000000
        /*0020*/ 	.short	0x0004
        /*0022*/ 	.short	0x0018
        /*0024*/ 	.byte	0x00, 0xf5, 0x21, 0x00


	//----- nvinfo : EIATTR_KPARAM_INFO
	.align		4
.L_934:
        /*0028*/ 	.byte	0x04, 0x17
        /*002a*/ 	.short	(.L_936 - .L_935)
.L_935:
        /*002c*/ 	.word	0x00000000
        /*0030*/ 	.short	0x0003
        /*0032*/ 	.short	0x0010
        /*0034*/ 	.byte	0x00, 0xf5, 0x21, 0x00


	//----- nvinfo : EIATTR_KPARAM_INFO
	.align		4
.L_936:
        /*0038*/ 	.byte	0x04, 0x17
        /*003a*/ 	.short	(.L_938 - .L_937)
.L_937:
        /*003c*/ 	.word	0x00000000
        /*0040*/ 	.short	0x0002
        /*0042*/ 	.short	0x0008
        /*0044*/ 	.byte	0x00, 0xf0, 0x11, 0x00


	//----- nvinfo : EIATTR_KPARAM_INFO
	.align		4
.L_938:
        /*0048*/ 	.byte	0x04, 0x17
        /*004a*/ 	.short	(.L_940 - .L_939)
.L_939:
        /*004c*/ 	.word	0x00000000
        /*0050*/ 	.short	0x0001
        /*0052*/ 	.short	0x0004
        /*0054*/ 	.byte	0x00, 0xf0, 0x11, 0x00


	//----- nvinfo : EIATTR_KPARAM_INFO
	.align		4
.L_940:
        /*0058*/ 	.byte	0x04, 0x17
        /*005a*/ 	.short	(.L_942 - .L_941)
.L_941:
        /*005c*/ 	.word	0x00000000
        /*0060*/ 	.short	0x0000
        /*0062*/ 	.short	0x0000
        /*0064*/ 	.byte	0x00, 0xf0, 0x11, 0x00


	//----- nvinfo : EIATTR_SPARSE_MMA_MASK
	.align		4
.L_942:
        /*0068*/ 	.byte	0x03, 0x50
        /*006a*/ 	.short	0x0000


	//----- nvinfo : EIATTR_MAXREG_COUNT
	.align		4
        /*006c*/ 	.byte	0x03, 0x1b
        /*006e*/ 	.short	0x00ff


	//----- nvinfo : EIATTR_MERCURY_ISA_VERSION
	.align		4
        /*0070*/ 	.byte	0x03, 0x5f
        /*0072*/ 	.short	0x0101


	//----- nvinfo : EIATTR_VRC_CTA_INIT_COUNT
	.align		4
        /*0074*/ 	.byte	0x02, 0x4a
	.zero		1
	.zero		1


	//----- nvinfo : EIATTR_EXIT_INSTR_OFFSETS
	.align		4
        /*0078*/ 	.byte	0x04, 0x1c
        /*007a*/ 	.short	(.L_944 - .L_943)


	//   ....[0]....
.L_943:
        /*007c*/ 	.word	0x00000070


	//   ....[1]....
        /*0080*/ 	.word	0x00000c50


	//----- nvinfo : EIATTR_CRS_STACK_SIZE
	.align		4
.L_944:
        /*0084*/ 	.byte	0x04, 0x1e
        /*0086*/ 	.short	(.L_946 - .L_945)
.L_945:
        /*0088*/ 	.word	0x00000000


	//----- nvinfo : EIATTR_CBANK_PARAM_SIZE
	.align		4
.L_946:
        /*008c*/ 	.byte	0x03, 0x19
        /*008e*/ 	.short	0x0028


	//----- nvinfo : EIATTR_PARAM_CBANK
	.align		4
        /*0090*/ 	.byte	0x04, 0x0a
        /*0092*/ 	.short	(.L_948 - .L_947)
	.align		4
.L_947:
        /*0094*/ 	.word	index@(.nv.constant0.HuberLossBuffer)
        /*0098*/ 	.short	0x0380
        /*009a*/ 	.short	0x0028


	//----- nvinfo : EIATTR_SW_WAR
	.align		4
.L_948:
        /*009c*/ 	.byte	0x04, 0x36
        /*009e*/ 	.short	(.L_950 - .L_949)
.L_949:
        /*00a0*/ 	.word	0x00000008
.L_950:


//--------------------- .nv.info.CategoricalCrossentropyWithHierarchyGradient --------------------------
	.section	.nv.info.CategoricalCrossentropyWithHierarchyGradient,"",@"SHT_CUDA_INFO"
	.sectionflags	@""
	.align	4


	//----- nvinfo : EIATTR_CUDA_API_VERSION
	.align		4
        /*0000*/ 	.byte	0x04, 0x37
        /*0002*/ 	.short	(.L_952 - .L_951)
.L_951:
        /*0004*/ 	.word	0x00000082


	//----- nvinfo : EIATTR_KPARAM_INFO
	.align		4
.L_952:
        /*0008*/ 	.byte	0x04, 0x17
        /*000a*/ 	.short	(.L_954 - .L_953)
.L_953:
        /*000c*/ 	.word	0x00000000
        /*0010*/ 	.short	0x0004
        /*0012*/ 	.short	0x0018
        /*0014*/ 	.byte	0x00, 0xf5, 0x21, 0x00


	//----- nvinfo : EIATTR_KPARAM_INFO
	.align		4
.L_954:
        /*0018*/ 	.byte	0x04, 0x17
        /*001a*/ 	.short	(.L_956 - .L_955)
.L_955:
        /*001c*/ 	.word	0x00000000
        /*0020*/ 	.short	0x0003
        /*0022*/ 	.short	0x0010
        /*0024*/ 	.byte	0x00, 0xf5, 0x21, 0x00


	//----- nvinfo : EIATTR_KPARAM_INFO
	.align		4
.L_956:
        /*0028*/ 	.byte	0x04, 0x17
        /*002a*/ 	.short	(.L_958 - .L_957)
.L_957:
        /*002c*/ 	.word	0x00000000
        /*0030*/ 	.short	0x0002
        /*0032*/ 	.short	0x0008
        /*0034*/ 	.byte	0x00, 0xf5, 0x21, 0x00


	//----- nvinfo : EIATTR_KPARAM_INFO
	.align		4
.L_958:
        /*0038*/ 	.byte	0x04, 0x17
        /*003a*/ 	.short	(.L_960 - .L_959)
.L_959:
        /*003c*/ 	.word	0x00000000
        /*0040*/ 	.short	0x0001
        /*0042*/ 	.short	0x0004
        /*0044*/ 	.byte	0x00, 0xf0, 0x11, 0x00


	//----- nvinfo : EIATTR_KPARAM_INFO
	.align		4
.L_960:
        /*0048*/ 	.byte	0x04, 0x17
        /*004a*/ 	.short	(.L_962 - .L_961)
.L_961:
        /*004c*/ 	.word	0x00000000
        /*0050*/ 	.short	0x0000
        /*0052*/ 	.short	0x0000
        /*0054*/ 	.byte	0x00, 0xf0, 0x11, 0x00


	//----- nvinfo : EIATTR_SPARSE_MMA_MASK
	.align		4
.L_962:
        /*0058*/ 	.byte	0x03, 0x50
        /*005a*/ 	.short	0x0000


	//----- nvinfo : EIATTR_MAXREG_COUNT
	.align		4
        /*005c*/ 	.byte	0x03, 0x1b
        /*005e*/ 	.short	0x00ff


	//----- nvinfo : EIATTR_MERCURY_ISA_VERSION
	.align		4
        /*0060*/ 	.byte	0x03, 0x5f
        /*0062*/ 	.short	0x0101


	//----- nvinfo : EIATTR_VRC_CTA_INIT_COUNT
	.align		4
        /*0064*/ 	.byte	0x02, 0x4a
	.zero		1
	.zero		1


	//----- nvinfo : EIATTR_EXIT_INSTR_OFFSETS
	.align		4
        /*0068*/ 	.byte	0x04, 0x1c
        /*006a*/ 	.short	(.L_964 - .L_963)


	//   ....[0]....
.L_963:
        /*006c*/ 	.word	0x00000070


	//   ....[1]....
        /*0070*/ 	.word	0x000000a0


	//   ....[2]....
        /*0074*/ 	.word	0x00000270


	//----- nvinfo : EIATTR_CRS_STACK_SIZE
	.align		4
.L_964:
        /*0078*/ 	.byte	0x04, 0x1e
        /*007a*/ 	.short	(.L_966 - .L_965)
.L_965:
        /*007c*/ 	.word	0x00000000


	//----- nvinfo : EIATTR_CBANK_PARAM_SIZE
	.align		4
.L_966:
        /*0080*/ 	.byte	0x03, 0x19
        /*0082*/ 	.short	0x0020


	//----- nvinfo : EIATTR_PARAM_CBANK
	.align		4
        /*0084*/ 	.byte	0x04, 0x0a
        /*0086*/ 	.short	(.L_968 - .L_967)
	.align		4
.L_967:
        /*0088*/ 	.word	index@(.nv.constant0.CategoricalCrossentropyWithHierarchyGradient)
        /*008c*/ 	.short	0x0380
        /*008e*/ 	.short	0x0020


	//----- nvinfo : EIATTR_SW_WAR
	.align		4
.L_968:
        /*0090*/ 	.byte	0x04, 0x36
        /*0092*/ 	.short	(.L_970 - .L_969)
.L_969:
        /*0094*/ 	.word	0x00000008
.L_970:


//--------------------- .nv.info.CategoricalCrossentropyWithHierarchyLossBuffer --------------------------
	.section	.nv.info.CategoricalCrossentropyWithHierarchyLossBuffer,"",@"SHT_CUDA_INFO"
	.sectionflags	@""
	.align	4


	//----- nvinfo : EIATTR_CUDA_API_VERSION
	.align		4
        /*0000*/ 	.byte	0x04, 0x37
        /*0002*/ 	.short	(.L_972 - .L_971)
.L_971:
        /*0004*/ 	.word	0x00000082


	//----- nvinfo : EIATTR_KPARAM_INFO
	.align		4
.L_972:
        /*0008*/ 	.byte	0x04, 0x17
        /*000a*/ 	.short	(.L_974 - .L_973)
.L_973:
        /*000c*/ 	.word	0x00000000
        /*0010*/ 	.short	0x0004
        /*0012*/ 	.short	0x0018
        /*0014*/ 	.byte	0x00, 0xf5, 0x21, 0x00


	//----- nvinfo : EIATTR_KPARAM_INFO
	.align		4
.L_974:
        /*0018*/ 	.byte	0x04, 0x17
        /*001a*/ 	.short	(.L_976 - .L_975)
.L_975:
        /*001c*/ 	.word	0x00000000
        /*0020*/ 	.short	0x0003
        /*0022*/ 	.short	0x0010
        /*0024*/ 	.byte	0x00, 0xf5, 0x21, 0x00


	//----- nvinfo : EIATTR_KPARAM_INFO
	.align		4
.L_976:
        /*0028*/ 	.byte	0x04, 0x17
        /*002a*/ 	.short	(.L_978 - .L_977)
.L_977:
        /*002c*/ 	.word	0x00000000
        /*0030*/ 	.short	0x0002
        /*0032*/ 	.short	0x0008
        /*0034*/ 	.byte	0x00, 0xf5, 0x21, 0x00


	//----- nvinfo : EIATTR_KPARAM_INFO
	.align		4
.L_978:
        /*0038*/ 	.byte	0x04, 0x17
        /*003a*/ 	.short	(.L_980 - .L_979)
.L_979:
        /*003c*/ 	.word	0x00000000
        /*0040*/ 	.short	0x0001
        /*0042*/ 	.short	0x0004
        /*0044*/ 	.byte	0x00, 0xf0, 0x11, 0x00


	//----- nvinfo : EIATTR_KPARAM_INFO
	.align		4
.L_980:
        /*0048*/ 	.byte	0x04, 0x17
        /*004a*/ 	.short	(.L_982 - .L_981)
.L_981:
        /*004c*/ 	.word	0x00000000
        /*0050*/ 	.short	0x0000
        /*0052*/ 	.short	0x0000
        /*0054*/ 	.byte	0x00, 0xf0, 0x11, 0x00


	//----- nvinfo : EIATTR_SPARSE_MMA_MASK
	.align		4
.L_982:
        /*0058*/ 	.byte	0x03, 0x50
        /*005a*/ 	.short	0x0000


	//----- nvinfo : EIATTR_MAXREG_COUNT
	.align		4
        /*005c*/ 	.byte	0x03, 0x1b
        /*005e*/ 	.short	0x00ff


	//----- nvinfo : EIATTR_MERCURY_ISA_VERSION
	.align		4
        /*0060*/ 	.byte	0x03, 0x5f
        /*0062*/ 	.short	0x0101


	//----- nvinfo : EIATTR_VRC_CTA_INIT_COUNT
	.align		4
        /*0064*/ 	.byte	0x02, 0x4a
	.zero		1
	.zero		1


	//----- nvinfo : EIATTR_EXIT_INSTR_OFFSETS
	.align		4
        /*0068*/ 	.byte	0x04, 0x1c
        /*006a*/ 	.short	(.L_984 - .L_983)


	//   ....[0]....
.L_983:
        /*006c*/ 	.word	0x00000070


	//   ....[1]....
        /*0070*/ 	.word	0x00000440


	//----- nvinfo : EIATTR_CRS_STACK_SIZE
	.align		4
.L_984:
        /*0074*/ 	.byte	0x04, 0x1e
        /*0076*/ 	.short	(.L_986 - .L_985)
.L_985:
        /*0078*/ 	.word	0x00000000


	//----- nvinfo : EIATTR_CBANK_PARAM_SIZE
	.align		4
.L_986:
        /*007c*/ 	.byte	0x03, 0x19
        /*007e*/ 	.short	0x0020


	//----- nvinfo : EIATTR_PARAM_CBANK
	.align		4
        /*0080*/ 	.byte	0x04, 0x0a
        /*0082*/ 	.short	(.L_988 - .L_987)
	.align		4
.L_987:
        /*0084*/ 	.word	index@(.nv.constant0.CategoricalCrossentropyWithHierarchyLossBuffer)
        /*0088*/ 	.short	0x0380
        /*008a*/ 	.short	0x0020


	//----- nvinfo : EIATTR_SW_WAR
	.align		4
.L_988:
        /*008c*/ 	.byte	0x04, 0x36
        /*008e*/ 	.short	(.L_990 - .L_989)
.L_989:
        /*0090*/ 	.word	0x00000008
.L_990:


//--------------------- .nv.info.CategoricalCrossentropyLossBuffer --------------------------
	.section	.nv.info.CategoricalCrossentropyLossBuffer,"",@"SHT_CUDA_INFO"
	.sectionflags	@""
	.align	4


	//----- nvinfo : EIATTR_CUDA_API_VERSION
	.align		4
        /*0000*/ 	.byte	0x04, 0x37
        /*0002*/ 	.short	(.L_992 - .L_991)
.L_991:
        /*0004*/ 	.word	0x00000082


	//----- nvinfo : EIATTR_KPARAM_INFO
	.align		4
.L_992:
        /*0008*/ 	.byte	0x04, 0x17
        /*000a*/ 	.short	(.L_994 - .L_993)
.L_993:
        /*000c*/ 	.word	0x00000000
        /*0010*/ 	.short	0x0004
        /*0012*/ 	.short	0x0018
        /*0014*/ 	.byte	0x00, 0xf5, 0x21, 0x00


	//----- nvinfo : EIATTR_KPARAM_INFO
	.align		4
.L_994:
        /*0018*/ 	.byte	0x04, 0x17
        /*001a*/ 	.short	(.L_996 - .L_995)
.L_995:
        /*001c*/ 	.word	0x00000000
        /*0020*/ 	.short	0x0003
        /*0022*/ 	.short	0x0010
        /*0024*/ 	.byte	0x00, 0xf5, 0x21, 0x00


	//----- nvinfo : EIATTR_KPARAM_INFO
	.align		4
.L_996:
        /*0028*/ 	.byte	0x04, 0x17
        /*002a*/ 	.short	(.L_998 - .L_997)
.L_997:
        /*002c*/ 	.word	0x00000000
        /*0030*/ 	.short	0x0002
        /*0032*/ 	.short	0x0008
        /*0034*/ 	.byte	0x00, 0xf5, 0x21, 0x00


	//----- nvinfo : EIATTR_KPARAM_INFO
	.align		4
.L_998:
        /*0038*/ 	.byte	0x04, 0x17
        /*003a*/ 	.short	(.L_1000 - .L_999)
.L_999:
        /*003c*/ 	.word	0x00000000
        /*0040*/ 	.short	0x0001
        /*0042*/ 	.short	0x0004
        /*0044*/ 	.byte	0x00, 0xf0, 0x11, 0x00


	//----- nvinfo : EIATTR_KPARAM_INFO
	.align		4
.L_1000:
        /*0048*/ 	.byte	0x04, 0x17
        /*004a*/ 	.short	(.L_1002 - .L_1001)
.L_1001:
        /*004c*/ 	.word	0x00000000
        /*0050*/ 	.short	0x0000
        /*0052*/ 	.short	0x0000
        /*0054*/ 	.byte	0x00, 0xf0, 0x11, 0x00


	//----- nvinfo : EIATTR_SPARSE_MMA_MASK
	.align		4
.L_1002:
        /*0058*/ 	.byte	0x03, 0x50
        /*005a*/ 	.short	0x0000


	//----- nvinfo : EIATTR_MAXREG_COUNT
	.align		4
        /*005c*/ 	.byte	0x03, 0x1b
        /*005e*/ 	.short	0x00ff


	//----- nvinfo : EIATTR_MERCURY_ISA_VERSION
	.align		4
        /*0060*/ 	.byte	0x03, 0x5f
        /*0062*/ 	.short	0x0101


	//----- nvinfo : EIATTR_VRC_CTA_INIT_COUNT
	.align		4
        /*0064*/ 	.byte	0x02, 0x4a
	.zero		1
	.zero		1


	//----- nvinfo : EIATTR_EXIT_INSTR_OFFSETS
	.align		4
        /*0068*/ 	.byte	0x04, 0x1c
        /*006a*/ 	.short	(.L_1004 - .L_1003)


	//   ....[0]....
.L_1003:
        /*006c*/ 	.word	0x00000070


	//   ....[1]....
        /*0070*/ 	.word	0x00001230


	//----- nvinfo : EIATTR_CRS_STACK_SIZE
	.align		4
.L_1004:
        /*0074*/ 	.byte	0x04, 0x1e
        /*0076*/ 	.short	(.L_1006 - .L_1005)
.L_1005:
        /*0078*/ 	.word	0x00000000


	//----- nvinfo : EIATTR_CBANK_PARAM_SIZE
	.align		4
.L_1006:
        /*007c*/ 	.byte	0x03, 0x19
        /*007e*/ 	.short	0x0020


	//----- nvinfo : EIATTR_PARAM_CBANK
	.align		4
        /*0080*/ 	.byte	0x04, 0x0a
        /*0082*/ 	.short	(.L_1008 - .L_1007)
	.align		4
.L_1007:
        /*0084*/ 	.word	index@(.nv.constant0.CategoricalCrossentropyLossBuffer)
        /*0088*/ 	.short	0x0380
        /*008a*/ 	.short	0x0020


	//----- nvinfo : EIATTR_SW_WAR
	.align		4
.L_1008:
        /*008c*/ 	.byte	0x04, 0x36
        /*008e*/ 	.short	(.L_1010 - .L_1009)
.L_1009:
        /*0090*/ 	.word	0x00000008
.L_1010:


//--------------------- .nv.info.BinaryCrossentropyLossBuffer --------------------------
	.section	.nv.info.BinaryCrossentropyLossBuffer,"",@"SHT_CUDA_INFO"
	.sectionflags	@""
	.align	4


	//----- nvinfo : EIATTR_CUDA_API_VERSION
	.align		4
        /*0000*/ 	.byte	0x04, 0x37
        /*0002*/ 	.short	(.L_1012 - .L_1011)
.L_1011:
        /*0004*/ 	.word	0x00000082


	//----- nvinfo : EIATTR_KPARAM_INFO
	.align		4
.L_1012:
        /*0008*/ 	.byte	0x04, 0x17
        /*000a*/ 	.short	(.L_1014 - .L_1013)
.L_1013:
        /*000c*/ 	.word	0x00000000
        /*0010*/ 	.short	0x0004
        /*0012*/ 	.short	0x0018
        /*0014*/ 	.byte	0x00, 0xf5, 0x21, 0x00


	//----- nvinfo : EIATTR_KPARAM_INFO
	.align		4
.L_1014:
        /*0018*/ 	.byte	0x04, 0x17
        /*001a*/ 	.short	(.L_1016 - .L_1015)
.L_1015:
        /*001c*/ 	.word	0x00000000
        /*0020*/ 	.short	0x0003
        /*0022*/ 	.short	0x0010
        /*0024*/ 	.byte	0x00, 0xf5, 0x21, 0x00


	//----- nvinfo : EIATTR_KPARAM_INFO
	.align		4
.L_1016:
        /*0028*/ 	.byte	0x04, 0x17
        /*002a*/ 	.short	(.L_1018 - .L_1017)
.L_1017:
        /*002c*/ 	.word	0x00000000
        /*0030*/ 	.short	0x0002
        /*0032*/ 	.short	0x0008
        /*0034*/ 	.byte	0x00, 0xf5, 0x21, 0x00


	//----- nvinfo : EIATTR_KPARAM_INFO
	.align		4
.L_1018:
        /*0038*/ 	.byte	0x04, 0x17
        /*003a*/ 	.short	(.L_1020 - .L_1019)
.L_1019:
        /*003c*/ 	.word	0x00000000
        /*0040*/ 	.short	0x0001
        /*0042*/ 	.short	0x0004
        /*0044*/ 	.byte	0x00, 0xf0, 0x11, 0x00


	//----- nvinfo : EIATTR_KPARAM_INFO
	.align		4
.L_1020:
        /*0048*/ 	.byte	0x04, 0x17
        /*004a*/ 	.short	(.L_1022 - .L_1021)
.L_1021:
        /*004c*/ 	.word	0x00000000
        /*0050*/ 	.short	0x0000
        /*0052*/ 	.short	0x0000
        /*0054*/ 	.byte	0x00, 0xf0, 0x11, 0x00


	//----- nvinfo : EIATTR_SPARSE_MMA_MASK
	.align		4
.L_1022:
        /*0058*/ 	.byte	0x03, 0x50
        /*005a*/ 	.short	0x0000


	//----- nvinfo : EIATTR_MAXREG_COUNT
	.align		4
        /*005c*/ 	.byte	0x03, 0x1b
        /*005e*/ 	.short	0x00ff


	//----- nvinfo : EIATTR_MERCURY_ISA_VERSION
	.align		4
        /*0060*/ 	.byte	0x03, 0x5f
        /*0062*/ 	.short	0x0101


	//----- nvinfo : EIATTR_VRC_CTA_INIT_COUNT
	.align		4
        /*0064*/ 	.byte	0x02, 0x4a
	.zero		1
	.zero		1


	//----- nvinfo : EIATTR_EXIT_INSTR_OFFSETS
	.align		4
        /*0068*/ 	.byte	0x04, 0x1c
        /*006a*/ 	.short	(.L_1024 - .L_1023)


	//   ....[0]....
.L_1023:
        /*006c*/ 	.word	0x00000070


	//   ....[1]....
        /*0070*/ 	.word	0x000011a0


	//----- nvinfo : EIATTR_CRS_STACK_SIZE
	.align		4
.L_1024:
        /*0074*/ 	.byte	0x04, 0x1e
        /*0076*/ 	.short	(.L_1026 - .L_1025)
.L_1025:
        /*0078*/ 	.word	0x00000000


	//----- nvinfo : EIATTR_CBANK_PARAM_SIZE
	.align		4
.L_1026:
        /*007c*/ 	.byte	0x03, 0x19
        /*007e*/ 	.short	0x0020


	//----- nvinfo : EIATTR_PARAM_CBANK
	.align		4
        /*0080*/ 	.byte	0x04, 0x0a
        /*0082*/ 	.short	(.L_1028 - .L_1027)
	.align		4
.L_1027:
        /*0084*/ 	.word	index@(.nv.constant0.BinaryCrossentropyLossBuffer)
        /*0088*/ 	.short	0x0380
        /*008a*/ 	.short	0x0020


	//----- nvinfo : EIATTR_SW_WAR
	.align		4
.L_1028:
        /*008c*/ 	.byte	0x04, 0x36
        /*008e*/ 	.short	(.L_1030 - .L_1029)
.L_1029:
        /*0090*/ 	.word	0x00000008
.L_1030:


//--------------------- .nv.info.UpSampling2D     --------------------------
	.section	.nv.info.UpSampling2D,"",@"SHT_CUDA_INFO"
	.sectionflags	@""
	.align	4


	//----- nvinfo : EIATTR_CUDA_API_VERSION
	.align		4
        /*0000*/ 	.byte	0x04, 0x37
        /*0002*/ 	.short	(.L_1032 - .L_1031)
.L_1031:
        /*0004*/ 	.word	0x00000082


	//----- nvinfo : EIATTR_KPARAM_INFO
	.align		4
.L_1032:
        /*0008*/ 	.byte	0x04, 0x17
        /*000a*/ 	.short	(.L_1034 - .L_1033)
.L_1033:
        /*000c*/ 	.word	0x00000000
        /*0010*/ 	.short	0x0008
        /*0012*/ 	.short	0x0028
        /*0014*/ 	.byte	0x00, 0xf0, 0x05, 0x00


	//----- nvinfo : EIATTR_KPARAM_INFO
	.align		4
.L_1034:
        /*0018*/ 	.byte	0x04, 0x17
        /*001a*/ 	.short	(.L_1036 - .L_1035)
.L_1035:
        /*001c*/ 	.word	0x00000000
        /*0020*/ 	.short	0x0007
        /*0022*/ 	.short	0x0020
        /*0024*/ 	.byte	0x00, 0xf5, 0x21, 0x00


	//----- nvinfo : EIATTR_KPARAM_INFO
	.align		4
.L_1036:
        /*0028*/ 	.byte	0x04, 0x17
        /*002a*/ 	.short	(.L_1038 - .L_1037)
.L_1037:
        /*002c*/ 	.word	0x00000000
        /*0030*/ 	.short	0x0006
        /*0032*/ 	.short	0x0018
        /*0034*/ 	.byte	0x00, 0xf5, 0x21, 0x00


	//----- nvinfo : EIATTR_KPARAM_INFO
	.align		4
.L_1038:
        /*0038*/ 	.byte	0x04, 0x17
        /*003a*/ 	.short	(.L_1040 - .L_1039)
.L_1039:
        /*003c*/ 	.word	0x00000000
        /*0040*/ 	.short	0x0005
        /*0042*/ 	.short	0x0014
        /*0044*/ 	.byte	0x00, 0xf0, 0x11, 0x00


	//----- nvinfo : EIATTR_KPARAM_INFO
	.align		4
.L_1040:
        /*0048*/ 	.byte	0x04, 0x17
        /*004a*/ 	.short	(.L_1042 - .L_1041)
.L_1041:
        /*004c*/ 	.word	0x00000000
        /*0050*/ 	.short	0x0004
        /*0052*/ 	.short	0x0010
        /*0054*/ 	.byte	0x00, 0xf0, 0x11, 0x00


	//----- nvinfo : EIATTR_KPARAM_INFO
	.align		4
.L_1042:
        /*0058*/ 	.byte	0x04, 0x17
        /*005a*/ 	.short	(.L_1044 - .L_1043)
.L_1043:
        /*005c*/ 	.word	0x00000000
        /*0060*/ 	.short	0x0003
        /*0062*/ 	.short	0x000c
        /*0064*/ 	.byte	0x00, 0xf0, 0x11, 0x00


	//----- nvinfo : EIATTR_KPARAM_INFO
	.align		4
.L_1044:
        /*0068*/ 	.byte	0x04, 0x17
        /*006a*/ 	.short	(.L_1046 - .L_1045)
.L_1045:
        /*006c*/ 	.word	0x00000000
        /*0070*/ 	.short	0x0002
        /*0072*/ 	.short	0x0008
        /*0074*/ 	.byte	0x00, 0xf0, 0x11, 0x00


	//----- nvinfo : EIATTR_KPARAM_INFO
	.align		4
.L_1046:
        /*0078*/ 	.byte	0x04, 0x17
        /*007a*/ 	.short	(.L_1048 - .L_1047)
.L_1047:
        /*007c*/ 	.word	0x00000000
        /*0080*/ 	.short	0x0001
        /*0082*/ 	.short	0x0004
        /*0084*/ 	.byte	0x00, 0xf0, 0x11, 0x00


	//----- nvinfo : EIATTR_KPARAM_INFO
	.align		4
.L_1048:
        /*0088*/ 	.byte	0x04, 0x17
        /*008a*/ 	.short	(.L_1050 - .L_1049)
.L_1049:
        /*008c*/ 	.word	0x00000000
        /*0090*/ 	.short	0x0000
        /*0092*/ 	.short	0x0000
        /*0094*/ 	.byte	0x00, 0xf0, 0x11, 0x00


	//----- nvinfo : EIATTR_SPARSE_MMA_MASK
	.align		4
.L_1050:
        /*0098*/ 	.byte	0x03, 0x50
        /*009a*/ 	.short	0x0000


	//----- nvinfo : EIATTR_MAXREG_COUNT
	.align		4
        /*009c*/ 	.byte	0x03, 0x1b
        /*009e*/ 	.short	0x00ff


	//----- nvinfo : EIATTR_MERCURY_ISA_VERSION
	.align		4
        /*00a0*/ 	.byte	0x03, 0x5f
        /*00a2*/ 	.short	0x0101


	//----- nvinfo : EIATTR_VRC_CTA_INIT_COUNT
	.align		4
        /*00a4*/ 	.byte	0x02, 0x4a
	.zero		1
	.zero		1


	//----- nvinfo : EIATTR_EXIT_INSTR_OFFSETS
	.align		4
        /*00a8*/ 	.byte	0x04, 0x1c
        /*00aa*/ 	.short	(.L_1052 - .L_1051)


	//   ....[0]....
.L_1051:
        /*00ac*/ 	.word	0x00000070


	//   ....[1]....
        /*00b0*/ 	.word	0x00001190


	//   ....[2]....
        /*00b4*/ 	.word	0x000011b0


	//----- nvinfo : EIATTR_CBANK_PARAM_SIZE
	.align		4
.L_1052:
        /*00b8*/ 	.byte	0x03, 0x19
        /*00ba*/ 	.short	0x0029


	//----- nvinfo : EIATTR_PARAM_CBANK
	.align		4
        /*00bc*/ 	.byte	0x04, 0x0a
        /*00be*/ 	.short	(.L_1054 - .L_1053)
	.align		4
.L_1053:
        /*00c0*/ 	.word	index@(.nv.constant0.UpSampling2D)
        /*00c4*/ 	.short	0x0380
        /*00c6*/ 	.short	0x0029


	//----- nvinfo : EIATTR_SW_WAR
	.align		4
.L_1054:
        /*00c8*/ 	.byte	0x04, 0x36
        /*00ca*/ 	.short	(.L_1056 - .L_1055)
.L_1055:
        /*00cc*/ 	.word	0x00000008
.L_1056:


//--------------------- .nv.info.YOLOV3Forward    --------------------------
	.section	.nv.info.YOLOV3Forward,"",@"SHT_CUDA_INFO"
	.sectionflags	@""
	.align	4


	//----- nvinfo : EIATTR_CUDA_API_VERSION
	.align		4
        /*0000*/ 	.byte	0x04, 0x37
        /*0002*/ 	.short	(.L_1058 - .L_1057)
.L_1057:
        /*0004*/ 	.word	0x00000082


	//----- nvinfo : EIATTR_KPARAM_INFO
	.align		4
.L_1058:
        /*0008*/ 	.byte	0x04, 0x17
        /*000a*/ 	.short	(.L_1060 - .L_1059)
.L_1059:
        /*000c*/ 	.word	0x00000000
        /*0010*/ 	.short	0x000d
        /*0012*/ 	.short	0x0040
        /*0014*/ 	.byte	0x00, 0xf0, 0x11, 0x00


	//----- nvinfo : EIATTR_KPARAM_INFO
	.align		4
.L_1060:
        /*0018*/ 	.byte	0x04, 0x17
        /*001a*/ 	.short	(.L_1062 - .L_1061)
.L_1061:
        /*001c*/ 	.word	0x00000000
        /*0020*/ 	.short	0x000c
        /*0022*/ 	.short	0x003c
        /*0024*/ 	.byte	0x00, 0xf0, 0x11, 0x00


	//----- nvinfo : EIATTR_KPARAM_INFO
	.align		4
.L_1062:
        /*0028*/ 	.byte	0x04, 0x17
        /*002a*/ 	.short	(.L_1064 - .L_1063)
.L_1063:
        /*002c*/ 	.word	0x00000000
        /*0030*/ 	.short	0x000b
        /*0032*/ 	.short	0x0038
        /*0034*/ 	.byte	0x00, 0xf0, 0x11, 0x00


	//----- nvinfo : EIATTR_KPARAM_INFO
	.align		4
.L_1064:
        /*0038*/ 	.byte	0x04, 0x17
        /*003a*/ 	.short	(.L_1066 - .L_1065)
.L_1065:
        /*003c*/ 	.word	0x00000000
        /*0040*/ 	.short	0x000a
        /*0042*/ 	.short	0x0034
        /*0044*/ 	.byte	0x00, 0xf0, 0x11, 0x00


	//----- nvinfo : EIATTR_KPARAM_INFO
	.align		4
.L_1066:
        /*0048*/ 	.byte	0x04, 0x17
        /*004a*/ 	.short	(.L_1068 - .L_1067)
.L_1067:
        /*004c*/ 	.word	0x00000000
        /*0050*/ 	.short	0x0009
        /*0052*/ 	.short	0x0030
        /*0054*/ 	.byte	0x00, 0xf0, 0x11, 0x00


	//----- nvinfo : EIATTR_KPARAM_INFO
	.align		4
.L_1068:
        /*0058*/ 	.byte	0x04, 0x17
        /*005a*/ 	.short	(.L_1070 - .L_1069)
.L_1069:
        /*005c*/ 	.word	0x00000000
        /*0060*/ 	.short	0x0008
        /*0062*/ 	.short	0x002c
        /*0064*/ 	.byte	0x00, 0xf0, 0x11, 0x00


	//----- nvinfo : EIATTR_KPARAM_INFO
	.align		4
.L_1070:
        /*0068*/ 	.byte	0x04, 0x17
        /*006a*/ 	.short	(.L_1072 - .L_1071)
.L_1071:
        /*006c*/ 	.word	0x00000000
        /*0070*/ 	.short	0x0007
        /*0072*/ 	.short	0x0028
        /*0074*/ 	.byte	0x00, 0xf0, 0x11, 0x00


	//----- nvinfo : EIATTR_KPARAM_INFO
	.align		4
.L_1072:
        /*0078*/ 	.byte	0x04, 0x17
        /*007a*/ 	.short	(.L_1074 - .L_1073)
.L_1073:
        /*007c*/ 	.word	0x00000000
        /*0080*/ 	.short	0x0006
        /*0082*/ 	.short	0x0024
        /*0084*/ 	.byte	0x00, 0xf0, 0x11, 0x00


	//----- nvinfo : EIATTR_KPARAM_INFO
	.align		4
.L_1074:
        /*0088*/ 	.byte	0x04, 0x17
        /*008a*/ 	.short	(.L_1076 - .L_1075)
.L_1075:
        /*008c*/ 	.word	0x00000000
        /*0090*/ 	.short	0x0005
        /*0092*/ 	.short	0x0020
        /*0094*/ 	.byte	0x00, 0xf0, 0x11, 0x00


	//----- nvinfo : EIATTR_KPARAM_INFO
	.align		4
.L_1076:
        /*0098*/ 	.byte	0x04, 0x17
        /*009a*/ 	.short	(.L_1078 - .L_1077)
.L_1077:
        /*009c*/ 	.word	0x00000000
        /*00a0*/ 	.short	0x0004
        /*00a2*/ 	.short	0x001c
        /*00a4*/ 	.byte	0x00, 0xf0, 0x11, 0x00


	//----- nvinfo : EIATTR_KPARAM_INFO
	.align		4
.L_1078:
        /*00a8*/ 	.byte	0x04, 0x17
        /*00aa*/ 	.short	(.L_1080 - .L_1079)
.L_1079:
        /*00ac*/ 	.word	0x00000000
        /*00b0*/ 	.short	0x0003
        /*00b2*/ 	.short	0x0018
        /*00b4*/ 	.byte	0x00, 0xf0, 0x11, 0x00


	//----- nvinfo : EIATTR_KPARAM_INFO
	.align		4
.L_1080:
        /*00b8*/ 	.byte	0x04, 0x17
        /*00ba*/ 	.short	(.L_1082 - .L_1081)
.L_1081:
        /*00bc*/ 	.word	0x00000000
        /*00c0*/ 	.short	0x0002
        /*00c2*/ 	.short	0x0010
        /*00c4*/ 	.byte	0x00, 0xf5, 0x21, 0x00


	//----- nvinfo : EIATTR_KPARAM_INFO
	.align		4
.L_1082:
        /*00c8*/ 	.byte	0x04, 0x17
        /*00ca*/ 	.short	(.L_1084 - .L_1083)
.L_1083:
        /*00cc*/ 	.word	0x00000000
        /*00d0*/ 	.short	0x0001
        /*00d2*/ 	.short	0x0008
        /*00d4*/ 	.byte	0x00, 0xf5, 0x21, 0x00


	//----- nvinfo : EIATTR_KPARAM_INFO
	.align		4
.L_1084:
        /*00d8*/ 	.byte	0x04, 0x17
        /*00da*/ 	.short	(.L_1086 - .L_1085)
.L_1085:
        /*00dc*/ 	.word	0x00000000
        /*00e0*/ 	.short	0x0000
        /*00e2*/ 	.short	0x0000
        /*00e4*/ 	.byte	0x00, 0xf0, 0x11, 0x00


	//----- nvinfo : EIATTR_SPARSE_MMA_MASK
	.align		4
.L_1086:
        /*00e8*/ 	.byte	0x03, 0x50
        /*00ea*/ 	.short	0x0000


	//----- nvinfo : EIATTR_MAXREG_COUNT
	.align		4
        /*00ec*/ 	.byte	0x03, 0x1b
        /*00ee*/ 	.short	0x00ff


	//----- nvinfo : EIATTR_MERCURY_ISA_VERSION
	.align		4
        /*00f0*/ 	.byte	0x03, 0x5f
        /*00f2*/ 	.short	0x0101


	//----- nvinfo : EIATTR_VRC_CTA_INIT_COUNT
	.align		4
        /*00f4*/ 	.byte	0x02, 0x4a
	.zero		1
	.zero		1


	//----- nvinfo : EIATTR_EXIT_INSTR_OFFSETS
	.align		4
        /*00f8*/ 	.byte	0x04, 0x1c
        /*00fa*/ 	.short	(.L_1088 - .L_1087)


	//   ....[0]....
.L_1087:
        /*00fc*/ 	.word	0x00000070


	//   ....[1]....
        /*0100*/ 	.word	0x000011b0


	//   ....[2]....
        /*0104*/ 	.word	0x00001aa0


	//   ....[3]....
        /*0108*/ 	.word	0x00001d00


	//----- nvinfo : EIATTR_CRS_STACK_SIZE
	.align		4
.L_1088:
        /*010c*/ 	.byte	0x04, 0x1e
        /*010e*/ 	.short	(.L_1090 - .L_1089)
.L_1089:
        /*0110*/ 	.word	0x00000000


	//----- nvinfo : EIATTR_CBANK_PARAM_SIZE
	.align		4
.L_1090:
        /*0114*/ 	.byte	0x03, 0x19
        /*0116*/ 	.short	0x0044


	//----- nvinfo : EIATTR_PARAM_CBANK
	.align		4
        /*0118*/ 	.byte	0x04, 0x0a
        /*011a*/ 	.short	(.L_1092 - .L_1091)
	.align		4
.L_1091:
        /*011c*/ 	.word	index@(.nv.constant0.YOLOV3Forward)
        /*0120*/ 	.short	0x0380
        /*0122*/ 	.short	0x0044


	//----- nvinfo : EIATTR_SW_WAR
	.align		4
.L_1092:
        /*0124*/ 	.byte	0x04, 0x36
        /*0126*/ 	.short	(.L_1094 - .L_1093)
.L_1093:
        /*0128*/ 	.word	0x00000008
.L_1094:


//--------------------- .nv.info.WordEmbeddingBackwardPropagation --------------------------
	.section	.nv.info.WordEmbeddingBackwardPropagation,"",@"SHT_CUDA_INFO"
	.sectionflags	@""
	.align	4


	//----- nvinfo : EIATTR_CUDA_API_VERSION
	.align		4
        /*0000*/ 	.byte	0x04, 0x37
        /*0002*/ 	.short	(.L_1096 - .L_1095)
.L_1095:
        /*0004*/ 	.word	0x00000082


	//----- nvinfo : EIATTR_KPARAM_INFO
	.align		4
.L_1096:
        /*0008*/ 	.byte	0x04, 0x17
        /*000a*/ 	.short	(.L_1098 - .L_1097)
.L_1097:
        /*000c*/ 	.word	0x00000000
        /*0010*/ 	.short	0x000b
        /*0012*/ 	.short	0x0038
        /*0014*/ 	.byte	0x00, 0xf5, 0x21, 0x00


	//----- nvinfo : EIATTR_KPARAM_INFO
	.align		4
.L_1098:
        /*0018*/ 	.byte	0x04, 0x17
        /*001a*/ 	.short	(.L_1100 - .L_1099)
.L_1099:
        /*001c*/ 	.word	0x00000000
        /*0020*/ 	.short	0x000a
        /*0022*/ 	.short	0x0030
        /*0024*/ 	.byte	0x00, 0xf5, 0x21, 0x00


	//----- nvinfo : EIATTR_KPARAM_INFO
	.align		4
.L_1100:
        /*0028*/ 	.byte	0x04, 0x17
        /*002a*/ 	.short	(.L_1102 - .L_1101)
.L_1101:
        /*002c*/ 	.word	0x00000000
        /*0030*/ 	.short	0x0009
        /*0032*/ 	.short	0x0028
        /*0034*/ 	.byte	0x00, 0xf5, 0x21, 0x00


	//----- nvinfo : EIATTR_KPARAM_INFO
	.align		4
.L_1102:
        /*0038*/ 	.byte	0x04, 0x17
        /*003a*/ 	.short	(.L_1104 - .L_1103)
.L_1103:
        /*003c*/ 	.word	0x00000000
        /*0040*/ 	.short	0x0008
        /*0042*/ 	.short	0x0020
        /*0044*/ 	.byte	0x00, 0xf5, 0x21, 0x00


	//----- nvinfo : EIATTR_KPARAM_INFO
	.align		4
.L_1104:
        /*0048*/ 	.byte	0x04, 0x17
        /*004a*/ 	.short	(.L_1106 - .L_1105)
.L_1105:
        /*004c*/ 	.word	0x00000000
        /*0050*/ 	.short	0x0007
        /*0052*/ 	.short	0x001c
        /*0054*/ 	.byte	0x00, 0xf0, 0x11, 0x00


	//----- nvinfo : EIATTR_KPARAM_INFO
	.align		4
.L_1106:
        /*0058*/ 	.byte	0x04, 0x17
        /*005a*/ 	.short	(.L_1108 - .L_1107)
.L_1107:
        /*005c*/ 	.word	0x00000000
        /*0060*/ 	.short	0x0006
        /*0062*/ 	.short	0x0018
        /*0064*/ 	.byte	0x00, 0xf0, 0x11, 0x00


	//----- nvinfo : EIATTR_KPARAM_INFO
	.align		4
.L_1108:
        /*0068*/ 	.byte	0x04, 0x17
        /*006a*/ 	.short	(.L_1110 - .L_1109)
.L_1109:
        /*006c*/ 	.word	0x00000000
        /*0070*/ 	.short	0x0005
        /*0072*/ 	.short	0x0014
        /*0074*/ 	.byte	0x00, 0xf0, 0x11, 0x00


	//----- nvinfo : EIATTR_KPARAM_INFO
	.align		4
.L_1110:
        /*0078*/ 	.byte	0x04, 0x17
        /*007a*/ 	.short	(.L_1112 - .L_1111)
.L_1111:
        /*007c*/ 	.word	0x00000000
        /*0080*/ 	.short	0x0004
        /*0082*/ 	.short	0x0010
        /*0084*/ 	.byte	0x00, 0xf0, 0x11, 0x00


	//----- nvinfo : EIATTR_KPARAM_INFO
	.align		4
.L_1112:
        /*0088*/ 	.byte	0x04, 0x17
        /*008a*/ 	.short	(.L_1114 - .L_1113)
.L_1113:
        /*008c*/ 	.word	0x00000000
        /*0090*/ 	.short	0x0003
        /*0092*/ 	.short	0x000c
        /*0094*/ 	.byte	0x00, 0xf0, 0x11, 0x00


	//----- nvinfo : EIATTR_KPARAM_INFO
	.align		4
.L_1114:
        /*0098*/ 	.byte	0x04, 0x17
        /*009a*/ 	.short	(.L_1116 - .L_1115)
.L_1115:
        /*009c*/ 	.word	0x00000000
        /*00a0*/ 	.short	0x0002
        /*00a2*/ 	.short	0x0008
        /*00a4*/ 	.byte	0x00, 0xf0, 0x11, 0x00


	//----- nvinfo : EIATTR_KPARAM_INFO
	.align		4
.L_1116:
        /*00a8*/ 	.byte	0x04, 0x17
        /*00aa*/ 	.short	(.L_1118 - .L_1117)
.L_1117:
        /*00ac*/ 	.word	0x00000000
        /*00b0*/ 	.short	0x0001
        /*00b2*/ 	.short	0x0004
        /*00b4*/ 	.byte	0x00, 0xf0, 0x11, 0x00


	//----- nvinfo : EIATTR_KPARAM_INFO
	.align		4
.L_1118:
        /*00b8*/ 	.byte	0x04, 0x17
        /*00ba*/ 	.short	(.L_1120 - .L_1119)
.L_1119:
        /*00bc*/ 	.word	0x00000000
        /*00c0*/ 	.short	0x0000
        /*00c2*/ 	.short	0x0000
        /*00c4*/ 	.byte	0x00, 0xf0, 0x11, 0x00


	//----- nvinfo : EIATTR_SPARSE_MMA_MASK
	.align		4
.L_1120:
        /*00c8*/ 	.byte	0x03, 0x50
        /*00ca*/ 	.short	0x0000


	//----- nvinfo : EIATTR_MAXREG_COUNT
	.align		4
        /*00cc*/ 	.byte	0x03, 0x1b
        /*00ce*/ 	.short	0x00ff


	//----- nvinfo : EIATTR_MERCURY_ISA_VERSION
	.align		4
        /*00d0*/ 	.byte	0x03, 0x5f
        /*00d2*/ 	.short	0x0101


	//----- nvinfo : EIATTR_VRC_CTA_INIT_COUNT
	.align		4
        /*00d4*/ 	.byte	0x02, 0x4a
	.zero		1
	.zero		1


	//----- nvinfo : EIATTR_EXIT_INSTR_OFFSETS
	.align		4
        /*00d8*/ 	.byte	0x04, 0x1c
        /*00da*/ 	.short	(.L_1122 - .L_1121)


	//   ....[0]....
.L_1121:
        /*00dc*/ 	.word	0x00000070


	//   ....[1]....
        /*00e0*/ 	.word	0x00000e20


	//   ....[2]....
        /*00e4*/ 	.word	0x00001240


	//   ....[3]....
        /*00e8*/ 	.word	0x000012b0


	//----- nvinfo : EIATTR_CBANK_PARAM_SIZE
	.align		4
.L_1122:
        /*00ec*/ 	.byte	0x03, 0x19
        /*00ee*/ 	.short	0x0040


	//----- nvinfo : EIATTR_PARAM_CBANK
	.align		4
        /*00f0*/ 	.byte	0x04, 0x0a
        /*00f2*/ 	.short	(.L_1124 - .L_1123)
	.align		4
.L_1123:
        /*00f4*/ 	.word	index@(.nv.constant0.WordEmbeddingBackwardPropagation)
        /*00f8*/ 	.short	0x0380
        /*00fa*/ 	.short	0x0040


	//----- nvinfo : EIATTR_SW_WAR
	.align		4
.L_1124:
        /*00fc*/ 	.byte	0x04, 0x36
        /*00fe*/ 	.short	(.L_1126 - .L_1125)
.L_1125:
        /*0100*/ 	.word	0x00000008
.L_1126:


//--------------------- .nv.info.WordEmbeddingForwardPropagation --------------------------
	.section	.nv.info.WordEmbeddingForwardPropagation,"",@"SHT_CUDA_INFO"
	.sectionflags	@""
	.align	4


	//----- nvinfo : EIATTR_CUDA_API_VERSION
	.align		4
        /*0000*/ 	.byte	0x04, 0x37
        /*0002*/ 	.short	(.L_1128 - .L_1127)
.L_1127:
        /*0004*/ 	.word	0x00000082


	//----- nvinfo : EIATTR_KPARAM_INFO
	.align		4
.L_1128:
        /*0008*/ 	.byte	0x04, 0x17
        /*000a*/ 	.short	(.L_1130 - .L_1129)
.L_1129:
        /*000c*/ 	.word	0x00000000
        /*0010*/ 	.short	0x000a
        /*0012*/ 	.short	0x0030
        /*0014*/ 	.byte	0x00, 0xf5, 0x21, 0x00


	//----- nvinfo : EIATTR_KPARAM_INFO
	.align		4
.L_1130:
        /*0018*/ 	.byte	0x04, 0x17
        /*001a*/ 	.short	(.L_1132 - .L_1131)
.L_1131:
        /*001c*/ 	.word	0x00000000
        /*0020*/ 	.short	0x0009
        /*0022*/ 	.short	0x0028
        /*0024*/ 	.byte	0x00, 0xf5, 0x21, 0x00


	//----- nvinfo : EIATTR_KPARAM_INFO
	.align		4
.L_1132:
        /*0028*/ 	.byte	0x04, 0x17
        /*002a*/ 	.short	(.L_1134 - .L_1133)
.L_1133:
        /*002c*/ 	.word	0x00000000
        /*0030*/ 	.short	0x0008
        /*0032*/ 	.short	0x0020
        /*0034*/ 	.byte	0x00, 0xf5, 0x21, 0x00


	//----- nvinfo : EIATTR_KPARAM_INFO
	.align		4
.L_1134:
        /*0038*/ 	.byte	0x04, 0x17
        /*003a*/ 	.short	(.L_1136 - .L_1135)
.L_1135:
        /*003c*/ 	.word	0x00000000
        /*0040*/ 	.short	0x0007
        /*0042*/ 	.short	0x001c
        /*0044*/ 	.byte	0x00, 0xf0, 0x11, 0x00


	//----- nvinfo : EIATTR_KPARAM_INFO
	.align		4
.L_1136:
        /*0048*/ 	.byte	0x04, 0x17
        /*004a*/ 	.short	(.L_1138 - .L_1137)
.L_1137:
        /*004c*/ 	.word	0x00000000
        /*0050*/ 	.short	0x0006
        /*0052*/ 	.short	0x0018
        /*0054*/ 	.byte	0x00, 0xf0, 0x11, 0x00


	//----- nvinfo : EIATTR_KPARAM_INFO
	.align		4
.L_1138:
        /*0058*/ 	.byte	0x04, 0x17
        /*005a*/ 	.short	(.L_1140 - .L_1139)
.L_1139:
        /*005c*/ 	.word	0x00000000
        /*0060*/ 	.short	0x0005
        /*0062*/ 	.short	0x0014
        /*0064*/ 	.byte	0x00, 0xf0, 0x11, 0x00


	//----- nvinfo : EIATTR_KPARAM_INFO
	.align		4
.L_1140:
        /*0068*/ 	.byte	0x04, 0x17
        /*006a*/ 	.short	(.L_1142 - .L_1141)
.L_1141:
        /*006c*/ 	.word	0x00000000
        /*0070*/ 	.short	0x0004
        /*0072*/ 	.short	0x0010
        /*0074*/ 	.byte	0x00, 0xf0, 0x11, 0x00


	//----- nvinfo : EIATTR_KPARAM_INFO
	.align		4
.L_1142:
        /*0078*/ 	.byte	0x04, 0x17
        /*007a*/ 	.short	(.L_1144 - .L_1143)
.L_1143:
        /*007c*/ 	.word	0x00000000
        /*0080*/ 	.short	0x0003
        /*0082*/ 	.short	0x000c
        /*0084*/ 	.byte	0x00, 0xf0, 0x11, 0x00


	//----- nvinfo : EIATTR_KPARAM_INFO
	.align		4
.L_1144:
        /*0088*/ 	.byte	0x04, 0x17
        /*008a*/ 	.short	(.L_1146 - .L_1145)
.L_1145:
        /*008c*/ 	.word	0x00000000
        /*0090*/ 	.short	0x0002
        /*0092*/ 	.short	0x0008
        /*0094*/ 	.byte	0x00, 0xf0, 0x11, 0x00


	//----- nvinfo : EIATTR_KPARAM_INFO
	.align		4
.L_1146:
        /*0098*/ 	.byte	0x04, 0x17
        /*009a*/ 	.short	(.L_1148 - .L_1147)
.L_1147:
        /*009c*/ 	.word	0x00000000
        /*00a0*/ 	.short	0x0001
        /*00a2*/ 	.short	0x0004
        /*00a4*/ 	.byte	0x00, 0xf0, 0x11, 0x00


	//----- nvinfo : EIATTR_KPARAM_INFO
	.align		4
.L_1148:
        /*00a8*/ 	.byte	0x04, 0x17
        /*00aa*/ 	.short	(.L_1150 - .L_1149)
.L_1149:
        /*00ac*/ 	.word	0x00000000
        /*00b0*/ 	.short	0x0000
        /*00b2*/ 	.short	0x0000
        /*00b4*/ 	.byte	0x00, 0xf0, 0x11, 0x00


	//----- nvinfo : EIATTR_SPARSE_MMA_MASK
	.align		4
.L_1150:
        /*00b8*/ 	.byte	0x03, 0x50
        /*00ba*/ 	.short	0x0000


	//----- nvinfo : EIATTR_MAXREG_COUNT
	.align		4
        /*00bc*/ 	.byte	0x03, 0x1b
        /*00be*/ 	.short	0x00ff


	//----- nvinfo : EIATTR_MERCURY_ISA_VERSION
	.align		4
        /*00c0*/ 	.byte	0x03, 0x5f
        /*00c2*/ 	.short	0x0101


	//----- nvinfo : EIATTR_VRC_CTA_INIT_COUNT
	.align		4
        /*00c4*/ 	.byte	0x02, 0x4a
	.zero		1
	.zero		1


	//----- nvinfo : EIATTR_EXIT_INSTR_OFFSETS
	.align		4
        /*00c8*/ 	.byte	0x04, 0x1c
        /*00ca*/ 	.short	(.L_1152 - .L_1151)


	//   ....[0]....
.L_1151:
        /*00cc*/ 	.word	0x00000070


	//   ....[1]....
        /*00d0*/ 	.word	0x00000b10


	//   ....[2]....
        /*00d4*/ 	.word	0x00000f30


	//   ....[3]....
        /*00d8*/ 	.word	0x00000fa0


	//----- nvinfo : EIATTR_CBANK_PARAM_SIZE
	.align		4
.L_1152:
        /*00dc*/ 	.byte	0x03, 0x19
        /*00de*/ 	.short	0x0038


	//----- nvinfo : EIATTR_PARAM_CBANK
	.align		4
        /*00e0*/ 	.byte	0x04, 0x0a
        /*00e2*/ 	.short	(.L_1154 - .L_1153)
	.align		4
.L_1153:
        /*00e4*/ 	.word	index@(.nv.constant0.WordEmbeddingForwardPropagation)
        /*00e8*/ 	.short	0x0380
        /*00ea*/ 	.short	0x0038


	//----- nvinfo : EIATTR_SW_WAR
	.align		4
.L_1154:
        /*00ec*/ 	.byte	0x04, 0x36
        /*00ee*/ 	.short	(.L_1156 - .L_1155)
.L_1155:
        /*00f0*/ 	.word	0x00000008
.L_1156:


//--------------------- .nv.info.ApplyZeroPaddingForRowId --------------------------
	.section	.nv.info.ApplyZeroPaddingForRowId,"",@"SHT_CUDA_INFO"
	.sectionflags	@""
	.align	4


	//----- nvinfo : EIATTR_CUDA_API_VERSION
	.align		4
        /*0000*/ 	.byte	0x04, 0x37
        /*0002*/ 	.short	(.L_1158 - .L_1157)
.L_1157:
        /*0004*/ 	.word	0x00000082


	//----- nvinfo : EIATTR_KPARAM_INFO
	.align		4
.L_1158:
        /*0008*/ 	.byte	0x04, 0x17
        /*000a*/ 	.short	(.L_1160 - .L_1159)
.L_1159:
        /*000c*/ 	.word	0x00000000
        /*0010*/ 	.short	0x0009
        /*0012*/ 	.short	0x0030
        /*0014*/ 	.byte	0x00, 0xf0, 0x05, 0x00


	//----- nvinfo : EIATTR_KPARAM_INFO
	.align		4
.L_1160:
        /*0018*/ 	.byte	0x04, 0x17
        /*001a*/ 	.short	(.L_1162 - .L_1161)
.L_1161:
        /*001c*/ 	.word	0x00000000
        /*0020*/ 	.short	0x0008
        /*0022*/ 	.short	0x0028
        /*0024*/ 	.byte	0x00, 0xf5, 0x21, 0x00


	//----- nvinfo : EIATTR_KPARAM_INFO
	.align		4
.L_1162:
        /*0028*/ 	.byte	0x04, 0x17
        /*002a*/ 	.short	(.L_1164 - .L_1163)
.L_1163:
        /*002c*/ 	.word	0x00000000
        /*0030*/ 	.short	0x0007
        /*0032*/ 	.short	0x0020
        /*0034*/ 	.byte	0x00, 0xf5, 0x21, 0x00


	//----- nvinfo : EIATTR_KPARAM_INFO
	.align		4
.L_1164:
        /*0038*/ 	.byte	0x04, 0x17
        /*003a*/ 	.short	(.L_1166 - .L_1165)
.L_1165:
        /*003c*/ 	.word	0x00000000
        /*0040*/ 	.short	0x0006
        /*0042*/ 	.short	0x0018
        /*0044*/ 	.byte	0x00, 0xf0, 0x11, 0x00


	//----- nvinfo : EIATTR_KPARAM_INFO
	.align		4
.L_1166:
        /*0048*/ 	.byte	0x04, 0x17
        /*004a*/ 	.short	(.L_1168 - .L_1167)
.L_1167:
        /*004c*/ 	.word	0x00000000
        /*0050*/ 	.short	0x0005
        /*0052*/ 	.short	0x0014
        /*0054*/ 	.byte	0x00, 0xf0, 0x11, 0x00


	//----- nvinfo : EIATTR_KPARAM_INFO
	.align		4
.L_1168:
        /*0058*/ 	.byte	0x04, 0x17
        /*005a*/ 	.short	(.L_1170 - .L_1169)
.L_1169:
        /*005c*/ 	.word	0x00000000
        /*0060*/ 	.short	0x0004
        /*0062*/ 	.short	0x0010
        /*0064*/ 	.byte	0x00, 0xf0, 0x11, 0x00


	//----- nvinfo : EIATTR_KPARAM_INFO
	.align		4
.L_1170:
        /*0068*/ 	.byte	0x04, 0x17
        /*006a*/ 	.short	(.L_1172 - .L_1171)
.L_1171:
        /*006c*/ 	.word	0x00000000
        /*0070*/ 	.short	0x0003
        /*0072*/ 	.short	0x000c
        /*0074*/ 	.byte	0x00, 0xf0, 0x11, 0x00


	//----- nvinfo : EIATTR_KPARAM_INFO
	.align		4
.L_1172:
        /*0078*/ 	.byte	0x04, 0x17
        /*007a*/ 	.short	(.L_1174 - .L_1173)
.L_1173:
        /*007c*/ 	.word	0x00000000
        /*0080*/ 	.short	0x0002
        /*0082*/ 	.short	0x0008
        /*0084*/ 	.byte	0x00, 0xf0, 0x11, 0x00


	//----- nvinfo : EIATTR_KPARAM_INFO
	.align		4
.L_1174:
        /*0088*/ 	.byte	0x04, 0x17
        /*008a*/ 	.short	(.L_1176 - .L_1175)
.L_1175:
        /*008c*/ 	.word	0x00000000
        /*0090*/ 	.short	0x0001
        /*0092*/ 	.short	0x0004
        /*0094*/ 	.byte	0x00, 0xf0, 0x11, 0x00


	//----- nvinfo : EIATTR_KPARAM_INFO
	.align		4
.L_1176:
        /*0098*/ 	.byte	0x04, 0x17
        /*009a*/ 	.short	(.L_1178 - .L_1177)
.L_1177:
        /*009c*/ 	.word	0x00000000
        /*00a0*/ 	.short	0x0000
        /*00a2*/ 	.short	0x0000
        /*00a4*/ 	.byte	0x00, 0xf0, 0x11, 0x00


	//----- nvinfo : EIATTR_SPARSE_MMA_MASK
	.align		4
.L_1178:
        /*00a8*/ 	.byte	0x03, 0x50
        /*00aa*/ 	.short	0x0000


	//----- nvinfo : EIATTR_MAXREG_COUNT
	.align		4
        /*00ac*/ 	.byte	0x03, 0x1b
        /*00ae*/ 	.short	0x00ff


	//----- nvinfo : EIATTR_MERCURY_ISA_VERSION
	.align		4
        /*00b0*/ 	.byte	0x03, 0x5f
        /*00b2*/ 	.short	0x0101


	//----- nvinfo : EIATTR_VRC_CTA_INIT_COUNT
	.align		4
        /*00b4*/ 	.byte	0x02, 0x4a
	.zero		1
	.zero		1


	//----- nvinfo : EIATTR_EXIT_INSTR_OFFSETS
	.align		4
        /*00b8*/ 	.byte	0x04, 0x1c
        /*00ba*/ 	.short	(.L_1180 - .L_1179)


	//   ....[0]....
.L_1179:
        /*00bc*/ 	.word	0x00000070


	//   ....[1]....
        /*00c0*/ 	.word	0x00000320


	//   ....[2]....
        /*00c4*/ 	.word	0x00000760


	//   ....[3]....
        /*00c8*/ 	.word	0x000007d0


	//   ....[4]....
        /*00cc*/ 	.word	0x00000800


	//   ....[5]....
        /*00d0*/ 	.word	0x00000c40


	//   ....[6]....
        /*00d4*/ 	.word	0x00000cb0


	//----- nvinfo : EIATTR_CBANK_PARAM_SIZE
	.align		4
.L_1180:
        /*00d8*/ 	.byte	0x03, 0x19
        /*00da*/ 	.short	0x0031


	//----- nvinfo : EIATTR_PARAM_CBANK
	.align		4
        /*00dc*/ 	.byte	0x04, 0x0a
        /*00de*/ 	.short	(.L_1182 - .L_1181)
	.align		4
.L_1181:
        /*00e0*/ 	.word	index@(.nv.constant0.ApplyZeroPaddingForRowId)
        /*00e4*/ 	.short	0x0380
        /*00e6*/ 	.short	0x0031


	//----- nvinfo : EIATTR_SW_WAR
	.align		4
.L_1182:
        /*00e8*/ 	.byte	0x04, 0x36
        /*00ea*/ 	.short	(.L_1184 - .L_1183)
.L_1183:
        /*00ec*/ 	.word	0x00000008
.L_1184:


//--------------------- .nv.info.Clip             --------------------------
	.section	.nv.info.Clip,"",@"SHT_CUDA_INFO"
	.sectionflags	@""
	.align	4


	//----- nvinfo : EIATTR_CUDA_API_VERSION
	.align		4
        /*0000*/ 	.byte	0x04, 0x37
        /*0002*/ 	.short	(.L_1186 - .L_1185)
.L_1185:
        /*0004*/ 	.word	0x00000082


	//----- nvinfo : EIATTR_KPARAM_INFO
	.align		4
.L_1186:
        /*0008*/ 	.byte	0x04, 0x17
        /*000a*/ 	.short	(.L_1188 - .L_1187)
.L_1187:
        /*000c*/ 	.word	0x00000000
        /*0010*/ 	.short	0x0004
        /*0012*/ 	.short	0x0014
        /*0014*/ 	.byte	0x00, 0xf0, 0x11, 0x00


	//----- nvinfo : EIATTR_KPARAM_INFO
	.align		4
.L_1188:
        /*0018*/ 	.byte	0x04, 0x17
        /*001a*/ 	.short	(.L_1190 - .L_1189)
.L_1189:
        /*001c*/ 	.word	0x00000000
        /*0020*/ 	.short	0x0003
        /*0022*/ 	.short	0x0010
        /*0024*/ 	.byte	0x00, 0xf0, 0x11, 0x00


	//----- nvinfo : EIATTR_KPARAM_INFO
	.align		4
.L_1190:
        /*0028*/ 	.byte	0x04, 0x17
        /*002a*/ 	.short	(.L_1192 - .L_1191)
.L_1191:
        /*002c*/ 	.word	0x00000000
        /*0030*/ 	.short	0x0002
        /*0032*/ 	.short	0x0008
        /*0034*/ 	.byte	0x00, 0xf5, 0x21, 0x00


	//----- nvinfo : EIATTR_KPARAM_INFO
	.align		4
.L_1192:
        /*0038*/ 	.byte	0x04, 0x17
        /*003a*/ 	.short	(.L_1194 - .L_1193)
.L_1193:
        /*003c*/ 	.word	0x00000000
        /*0040*/ 	.short	0x0001
        /*0042*/ 	.short	0x0004
        /*0044*/ 	.byte	0x00, 0xf0, 0x11, 0x00


	//----- nvinfo : EIATTR_KPARAM_INFO
	.align		4
.L_1194:
        /*0048*/ 	.byte	0x04, 0x17
        /*004a*/ 	.short	(.L_1196 - .L_1195)
.L_1195:
        /*004c*/ 	.word	0x00000000
        /*0050*/ 	.short	0x0000
        /*0052*/ 	.short	0x0000
        /*0054*/ 	.byte	0x00, 0xf0, 0x11, 0x00


	//----- nvinfo : EIATTR_SPARSE_MMA_MASK
	.align		4
.L_1196:
        /*0058*/ 	.byte	0x03, 0x50
        /*005a*/ 	.short	0x0000


	//----- nvinfo : EIATTR_MAXREG_COUNT
	.align		4
        /*005c*/ 	.byte	0x03, 0x1b
        /*005e*/ 	.short	0x00ff


	//----- nvinfo : EIATTR_MERCURY_ISA_VERSION
	.align		4
        /*0060*/ 	.byte	0x03, 0x5f
        /*0062*/ 	.short	0x0101


	//----- nvinfo : EIATTR_VRC_CTA_INIT_COUNT
	.align		4
        /*0064*/ 	.byte	0x02, 0x4a
	.zero		1
	.zero		1


	//----- nvinfo : EIATTR_EXIT_INSTR_OFFSETS
	.align		4
        /*0068*/ 	.byte	0x04, 0x1c
        /*006a*/ 	.short	(.L_1198 - .L_1197)


	//   ....[0]....
.L_1197:
        /*006c*/ 	.word	0x00000070


	//   ....[1]....
        /*0070*/ 	.word	0x000000a0


	//   ....[2]....
        /*0074*/ 	.word	0x00000620


	//   ....[3]....
        /*0078*/ 	.word	0x000008e0


	//   ....[4]....
        /*007c*/ 	.word	0x00000aa0


	//   ....[5]....
        /*0080*/ 	.word	0x00000bd0


	//----- nvinfo : EIATTR_CBANK_PARAM_SIZE
	.align		4
.L_1198:
        /*0084*/ 	.byte	0x03, 0x19
        /*0086*/ 	.short	0x0018


	//----- nvinfo : EIATTR_PARAM_CBANK
	.align		4
        /*0088*/ 	.byte	0x04, 0x0a
        /*008a*/ 	.short	(.L_1200 - .L_1199)
	.align		4
.L_1199:
        /*008c*/ 	.word	index@(.nv.constant0.Clip)
        /*0090*/ 	.short	0x0380
        /*0092*/ 	.short	0x0018


	//----- nvinfo : EIATTR_SW_WAR
	.align		4
.L_1200:
        /*0094*/ 	.byte	0x04, 0x36
        /*0096*/ 	.short	(.L_1202 - .L_1201)
.L_1201:
        /*0098*/ 	.word	0x00000008
.L_1202:


//--------------------- .nv.info.MultiplyEachRowIntoSingleValue --------------------------
	.section	.nv.info.MultiplyEachRowIntoSingleValue,"",@"SHT_CUDA_INFO"
	.sectionflags	@""
	.align	4


	//----- nvinfo : EIATTR_CUDA_API_VERSION
	.align		4
        /*0000*/ 	.byte	0x04, 0x37
        /*0002*/ 	.short	(.L_1204 - .L_1203)
.L_1203:
        /*0004*/ 	.word	0x00000082


	//----- nvinfo : EIATTR_KPARAM_INFO
	.align		4
.L_1204:
        /*0008*/ 	.byte	0x04, 0x17
        /*000a*/ 	.short	(.L_1206 - .L_1205)
.L_1205:
        /*000c*/ 	.word	0x00000000
        /*0010*/ 	.short	0x0004
        /*0012*/ 	.short	0x0018
        /*0014*/ 	.byte	0x00, 0xf5, 0x21, 0x00


	//----- nvinfo : EIATTR_KPARAM_INFO
	.align		4
.L_1206:
        /*0018*/ 	.byte	0x04, 0x17
        /*001a*/ 	.short	(.L_1208 - .L_1207)
.L_1207:
        /*001c*/ 	.word	0x00000000
        /*0020*/ 	.short	0x0003
        /*0022*/ 	.short	0x0010
        /*0024*/ 	.byte	0x00, 0xf5, 0x21, 0x00


	//----- nvinfo : EIATTR_KPARAM_INFO
	.align		4
.L_1208:
        /*0028*/ 	.byte	0x04, 0x17
        /*002a*/ 	.short	(.L_1210 - .L_1209)
.L_1209:
        /*002c*/ 	.word	0x00000000
        /*0030*/ 	.short	0x0002
        /*0032*/ 	.short	0x0008
        /*0034*/ 	.byte	0x00, 0xf5, 0x21, 0x00


	//----- nvinfo : EIATTR_KPARAM_INFO
	.align		4
.L_1210:
        /*0038*/ 	.byte	0x04, 0x17
        /*003a*/ 	.short	(.L_1212 - .L_1211)
.L_1211:
        /*003c*/ 	.word	0x00000000
        /*0040*/ 	.short	0x0001
        /*0042*/ 	.short	0x0004
        /*0044*/ 	.byte	0x00, 0xf0, 0x11, 0x00


	//----- nvinfo : EIATTR_KPARAM_INFO
	.align		4
.L_1212:
        /*0048*/ 	.byte	0x04, 0x17
        /*004a*/ 	.short	(.L_1214 - .L_1213)
.L_1213:
        /*004c*/ 	.word	0x00000000
        /*0050*/ 	.short	0x0000
        /*0052*/ 	.short	0x0000
        /*0054*/ 	.byte	0x00, 0xf0, 0x11, 0x00


	//----- nvinfo : EIATTR_SPARSE_MMA_MASK
	.align		4
.L_1214:
        /*0058*/ 	.byte	0x03, 0x50
        /*005a*/ 	.short	0x0000


	//----- nvinfo : EIATTR_MAXREG_COUNT
	.align		4
        /*005c*/ 	.byte	0x03, 0x1b
        /*005e*/ 	.short	0x00ff


	//----- nvinfo : EIATTR_MERCURY_ISA_VERSION
	.align		4
        /*0060*/ 	.byte	0x03, 0x5f
        /*0062*/ 	.short	0x0101


	//----- nvinfo : EIATTR_VRC_CTA_INIT_COUNT
	.align		4
        /*0064*/ 	.byte	0x02, 0x4a
	.zero		1
	.zero		1


	//----- nvinfo : EIATTR_EXIT_INSTR_OFFSETS
	.align		4
        /*0068*/ 	.byte	0x04, 0x1c
        /*006a*/ 	.short	(.L_1216 - .L_1215)


	//   ....[0]....
.L_1215:
        /*006c*/ 	.word	0x00000070


	//   ....[1]....
        /*0070*/ 	.word	0x000009c0


	//----- nvinfo : EIATTR_CBANK_PARAM_SIZE
	.align		4
.L_1216:
        /*0074*/ 	.byte	0x03, 0x19
        /*0076*/ 	.short	0x0020


	//----- nvinfo : EIATTR_PARAM_CBANK
	.align		4
        /*0078*/ 	.byte	0x04, 0x0a
        /*007a*/ 	.short	(.L_1218 - .L_1217)
	.align		4
.L_1217:
        /*007c*/ 	.word	index@(.nv.constant0.MultiplyEachRowIntoSingleValue)
        /*0080*/ 	.short	0x0380
        /*0082*/ 	.short	0x0020


	//----- nvinfo : EIATTR_SW_WAR
	.align		4
.L_1218:
        /*0084*/ 	.byte	0x04, 0x36
        /*0086*/ 	.short	(.L_1220 - .L_1219)
.L_1219:
        /*0088*/ 	.word	0x00000008
.L_1220:


//--------------------- .nv.info.SetToZeroAllElementsBelowMainDiagonal --------------------------
	.section	.nv.info.SetToZeroAllElementsBelowMainDiagonal,"",@"SHT_CUDA_INFO"
	.sectionflags	@""
	.align	4


	//----- nvinfo : EIATTR_CUDA_API_VERSION
	.align		4
        /*0000*/ 	.byte	0x04, 0x37
        /*0002*/ 	.short	(.L_1222 - .L_1221)
.L_1221:
        /*0004*/ 	.word	0x00000082


	//----- nvinfo : EIATTR_KPARAM_INFO
	.align		4
.L_1222:
        /*0008*/ 	.byte	0x04, 0x17
        /*000a*/ 	.short	(.L_1224 - .L_1223)
.L_1223:
        /*000c*/ 	.word	0x00000000
        /*0010*/ 	.short	0x0002
        /*0012*/ 	.short	0x0008
        /*0014*/ 	.byte	0x00, 0xf5, 0x21, 0x00


	//----- nvinfo : EIATTR_KPARAM_INFO
	.align		4
.L_1224:
        /*0018*/ 	.byte	0x04, 0x17
        /*001a*/ 	.short	(.L_1226 - .L_1225)
.L_1225:
        /*001c*/ 	.word	0x00000000
        /*0020*/ 	.short	0x0001
        /*0022*/ 	.short	0x0004
        /*0024*/ 	.byte	0x00, 0xf0, 0x11, 0x00


	//----- nvinfo : EIATTR_KPARAM_INFO
	.align		4
.L_1226:
        /*0028*/ 	.byte	0x04, 0x17
        /*002a*/ 	.short	(.L_1228 - .L_1227)
.L_1227:
        /*002c*/ 	.word	0x00000000
        /*0030*/ 	.short	0x0000
        /*0032*/ 	.short	0x0000
        /*0034*/ 	.byte	0x00, 0xf0, 0x11, 0x00


	//----- nvinfo : EIATTR_SPARSE_MMA_MASK
	.align		4
.L_1228:
        /*0038*/ 	.byte	0x03, 0x50
        /*003a*/ 	.short	0x0000


	//----- nvinfo : EIATTR_MAXREG_COUNT
	.align		4
        /*003c*/ 	.byte	0x03, 0x1b
        /*003e*/ 	.short	0x00ff


	//----- nvinfo : EIATTR_MERCURY_ISA_VERSION
	.align		4
        /*0040*/ 	.byte	0x03, 0x5f
        /*0042*/ 	.short	0x0101


	//----- nvinfo : EIATTR_VRC_CTA_INIT_COUNT
	.align		4
        /*0044*/ 	.byte	0x02, 0x4a
	.zero		1
	.zero		1


	//----- nvinfo : EIATTR_EXIT_INSTR_OFFSETS
	.align		4
        /*0048*/ 	.byte	0x04, 0x1c
        /*004a*/ 	.short	(.L_1230 - .L_1229)


	//   ....[0]....
.L_1229:
        /*004c*/ 	.word	0x00000070


	//   ....[1]....
        /*0050*/ 	.word	0x000000c0


	//   ....[2]....
        /*0054*/ 	.word	0x000002c0


	//   ....[3]....
        /*0058*/ 	.word	0x000003d0


	//   ....[4]....
        /*005c*/ 	.word	0x000004c0


	//   ....[5]....
        /*0060*/ 	.word	0x00000530


	//----- nvinfo : EIATTR_CRS_STACK_SIZE
	.align		4
.L_1230:
        /*0064*/ 	.byte	0x04, 0x1e
        /*0066*/ 	.short	(.L_1232 - .L_1231)
.L_1231:
        /*0068*/ 	.word	0x00000000


	//----- nvinfo : EIATTR_CBANK_PARAM_SIZE
	.align		4
.L_1232:
        /*006c*/ 	.byte	0x03, 0x19
        /*006e*/ 	.short	0x0010


	//----- nvinfo : EIATTR_PARAM_CBANK
	.align		4
        /*0070*/ 	.byte	0x04, 0x0a
        /*0072*/ 	.short	(.L_1234 - .L_1233)
	.align		4
.L_1233:
        /*0074*/ 	.word	index@(.nv.constant0.SetToZeroAllElementsBelowMainDiagonal)
        /*0078*/ 	.short	0x0380
        /*007a*/ 	.short	0x0010


	//----- nvinfo : EIATTR_SW_WAR
	.align		4
.L_1234:
        /*007c*/ 	.byte	0x04, 0x36
        /*007e*/ 	.short	(.L_1236 - .L_1235)
.L_1235:
        /*0080*/ 	.word	0x00000008
.L_1236:


//--------------------- .nv.info.SetAllElementsAboveMainDiagonal --------------------------
	.section	.nv.info.SetAllElementsAboveMainDiagonal,"",@"SHT_CUDA_INFO"
	.sectionflags	@""
	.align	4


	//----- nvinfo : EIATTR_CUDA_API_VERSION
	.align		4
        /*0000*/ 	.byte	0x04, 0x37
        /*0002*/ 	.short	(.L_1238 - .L_1237)
.L_1237:
        /*0004*/ 	.word	0x00000082


	//----- nvinfo : EIATTR_KPARAM_INFO
	.align		4
.L_1238:
        /*0008*/ 	.byte	0x04, 0x17
        /*000a*/ 	.short	(.L_1240 - .L_1239)
.L_1239:
        /*000c*/ 	.word	0x00000000
        /*0010*/ 	.short	0x0004
        /*0012*/ 	.short	0x0010
        /*0014*/ 	.byte	0x00, 0xf5, 0x21, 0x00


	//----- nvinfo : EIATTR_KPARAM_INFO
	.align		4
.L_1240:
        /*0018*/ 	.byte	0x04, 0x17
        /*001a*/ 	.short	(.L_1242 - .L_1241)
.L_1241:
        /*001c*/ 	.word	0x00000000
        /*0020*/ 	.short	0x0003
        /*0022*/ 	.short	0x000c
        /*0024*/ 	.byte	0x00, 0xf0, 0x11, 0x00


	//----- nvinfo : EIATTR_KPARAM_INFO
	.align		4
.L_1242:
        /*0028*/ 	.byte	0x04, 0x17
        /*002a*/ 	.short	(.L_1244 - .L_1243)
.L_1243:
        /*002c*/ 	.word	0x00000000
        /*0030*/ 	.short	0x0002
        /*0032*/ 	.short	0x0008
        /*0034*/ 	.byte	0x00, 0xf0, 0x11, 0x00


	//----- nvinfo : EIATTR_KPARAM_INFO
	.align		4
.L_1244:
        /*0038*/ 	.byte	0x04, 0x17
        /*003a*/ 	.short	(.L_1246 - .L_1245)
.L_1245:
        /*003c*/ 	.word	0x00000000
        /*0040*/ 	.short	0x0001
        /*0042*/ 	.short	0x0004
        /*0044*/ 	.byte	0x00, 0xf0, 0x11, 0x00


	//----- nvinfo : EIATTR_KPARAM_INFO
	.align		4
.L_1246:
        /*0048*/ 	.byte	0x04, 0x17
        /*004a*/ 	.short	(.L_1248 - .L_1247)
.L_1247:
        /*004c*/ 	.word	0x00000000
        /*0050*/ 	.short	0x0000
        /*0052*/ 	.short	0x0000
        /*0054*/ 	.byte	0x00, 0xf0, 0x11, 0x00


	//----- nvinfo : EIATTR_SPARSE_MMA_MASK
	.align		4
.L_1248:
        /*0058*/ 	.byte	0x03, 0x50
        /*005a*/ 	.short	0x0000


	//----- nvinfo : EIATTR_MAXREG_COUNT
	.align		4
        /*005c*/ 	.byte	0x03, 0x1b
        /*005e*/ 	.short	0x00ff


	//----- nvinfo : EIATTR_MERCURY_ISA_VERSION
	.align		4
        /*0060*/ 	.byte	0x03, 0x5f
        /*0062*/ 	.short	0x0101


	//----- nvinfo : EIATTR_VRC_CTA_INIT_COUNT
	.align		4
        /*0064*/ 	.byte	0x02, 0x4a
	.zero		1
	.zero		1


	//----- nvinfo : EIATTR_EXIT_INSTR_OFFSETS
	.align		4
        /*0068*/ 	.byte	0x04, 0x1c
        /*006a*/ 	.short	(.L_1250 - .L_1249)


	//   ....[0]....
.L_1249:
        /*006c*/ 	.word	0x00000070


	//   ....[1]....
        /*0070*/ 	.word	0x00000210


	//   ....[2]....
        /*0074*/ 	.word	0x00000460


	//   ....[3]....
        /*0078*/ 	.word	0x00000560


	//   ....[4]....
        /*007c*/ 	.word	0x00000600


	//   ....[5]....
        /*0080*/ 	.word	0x00000670


	//----- nvinfo : EIATTR_CRS_STACK_SIZE
	.align		4
.L_1250:
        /*0084*/ 	.byte	0x04, 0x1e
        /*0086*/ 	.short	(.L_1252 - .L_1251)
.L_1251:
        /*0088*/ 	.word	0x00000000


	//----- nvinfo : EIATTR_CBANK_PARAM_SIZE
	.align		4
.L_1252:
        /*008c*/ 	.byte	0x03, 0x19
        /*008e*/ 	.short	0x0018


	//----- nvinfo : EIATTR_PARAM_CBANK
	.align		4
        /*0090*/ 	.byte	0x04, 0x0a
        /*0092*/ 	.short	(.L_1254 - .L_1253)
	.align		4
.L_1253:
        /*0094*/ 	.word	index@(.nv.constant0.SetAllElementsAboveMainDiagonal)
        /*0098*/ 	.short	0x0380
        /*009a*/ 	.short	0x0018


	//----- nvinfo : EIATTR_SW_WAR
	.align		4
.L_1254:
        /*009c*/ 	.byte	0x04, 0x36
        /*009e*/ 	.short	(.L_1256 - .L_1255)
.L_1255:
        /*00a0*/ 	.word	0x00000008
.L_1256:


//--------------------- .nv.info.Set1InMainDiagonal --------------------------
	.section	.nv.info.Set1InMainDiagonal,"",@"SHT_CUDA_INFO"
	.sectionflags	@""
	.align	4


	//----- nvinfo : EIATTR_CUDA_API_VERSION
	.align		4
        /*0000*/ 	.byte	0x04, 0x37
        /*0002*/ 	.short	(.L_1258 - .L_1257)
.L_1257:
        /*0004*/ 	.word	0x00000082


	//----- nvinfo : EIATTR_KPARAM_INFO
	.align		4
.L_1258:
        /*0008*/ 	.byte	0x04, 0x17
        /*000a*/ 	.short	(.L_1260 - .L_1259)
.L_1259:
        /*000c*/ 	.word	0x00000000
        /*0010*/ 	.short	0x0002
        /*0012*/ 	.short	0x0008
        /*0014*/ 	.byte	0x00, 0xf5, 0x21, 0x00


	//----- nvinfo : EIATTR_KPARAM_INFO
	.align		4
.L_1260:
        /*0018*/ 	.byte	0x04, 0x17
        /*001a*/ 	.short	(.L_1262 - .L_1261)
.L_1261:
        /*001c*/ 	.word	0x00000000
        /*0020*/ 	.short	0x0001
        /*0022*/ 	.short	0x0004
        /*0024*/ 	.byte	0x00, 0xf0, 0x11, 0x00


	//----- nvinfo : EIATTR_KPARAM_INFO
	.align		4
.L_1262:
        /*0028*/ 	.byte	0x04, 0x17
        /*002a*/ 	.short	(.L_1264 - .L_1263)
.L_1263:
        /*002c*/ 	.word	0x00000000
        /*0030*/ 	.short	0x0000
        /*0032*/ 	.short	0x0000
        /*0034*/ 	.byte	0x00, 0xf0, 0x11, 0x00


	//----- nvinfo : EIATTR_SPARSE_MMA_MASK
	.align		4
.L_1264:
        /*0038*/ 	.byte	0x03, 0x50
        /*003a*/ 	.short	0x0000


	//----- nvinfo : EIATTR_MAXREG_COUNT
	.align		4
        /*003c*/ 	.byte	0x03, 0x1b
        /*003e*/ 	.short	0x00ff


	//----- nvinfo : EIATTR_MERCURY_ISA_VERSION
	.align		4
        /*0040*/ 	.byte	0x03, 0x5f
        /*0042*/ 	.short	0x0101


	//----- nvinfo : EIATTR_VRC_CTA_INIT_COUNT
	.align		4
        /*0044*/ 	.byte	0x02, 0x4a
	.zero		1
	.zero		1


	//----- nvinfo : EIATTR_EXIT_INSTR_OFFSETS
	.align		4
        /*0048*/ 	.byte	0x04, 0x1c
        /*004a*/ 	.short	(.L_1266 - .L_1265)


	//   ....[0]....
.L_1265:
        /*004c*/ 	.word	0x00000090


	//   ....[1]....
        /*0050*/ 	.word	0x00000100


	//----- nvinfo : EIATTR_CBANK_PARAM_SIZE
	.align		4
.L_1266:
        /*0054*/ 	.byte	0x03, 0x19
        /*0056*/ 	.short	0x0010


	//----- nvinfo : EIATTR_PARAM_CBANK
	.align		4
        /*0058*/ 	.byte	0x04, 0x0a
        /*005a*/ 	.short	(.L_1268 - .L_1267)
	.align		4
.L_1267:
        /*005c*/ 	.word	index@(.nv.constant0.Set1InMainDiagonal)
        /*0060*/ 	.short	0x0380
        /*0062*/ 	.short	0x0010


	//----- nvinfo : EIATTR_SW_WAR
	.align		4
.L_1268:
        /*0064*/ 	.byte	0x04, 0x36
        /*0066*/ 	.short	(.L_1270 - .L_1269)
.L_1269:
        /*0068*/ 	.word	0x00000008
.L_1270:


//--------------------- .nv.info.LnGradient       --------------------------
	.section	.nv.info.LnGradient,"",@"SHT_CUDA_INFO"
	.sectionflags	@""
	.align	4


	//----- nvinfo : EIATTR_CUDA_API_VERSION
	.align		4
        /*0000*/ 	.byte	0x04, 0x37
        /*0002*/ 	.short	(.L_1272 - .L_1271)
.L_1271:
        /*0004*/ 	.word	0x00000082


	//----- nvinfo : EIATTR_KPARAM_INFO
	.align		4
.L_1272:
        /*0008*/ 	.byte	0x04, 0x17
        /*000a*/ 	.short	(.L_1274 - .L_1273)
.L_1273:
        /*000c*/ 	.word	0x00000000
        /*0010*/ 	.short	0x0003
        /*0012*/ 	.short	0x0018
        /*0014*/ 	.byte	0x00, 0xf5, 0x21, 0x00


	//----- nvinfo : EIATTR_KPARAM_INFO
	.align		4
.L_1274:
        /*0018*/ 	.byte	0x04, 0x17
        /*001a*/ 	.short	(.L_1276 - .L_1275)
.L_1275:
        /*001c*/ 	.word	0x00000000
        /*0020*/ 	.short	0x0002
        /*0022*/ 	.short	0x0010
        /*0024*/ 	.byte	0x00, 0xf5, 0x21, 0x00


	//----- nvinfo : EIATTR_KPARAM_INFO
	.align		4
.L_1276:
        /*0028*/ 	.byte	0x04, 0x17
        /*002a*/ 	.short	(.L_1278 - .L_1277)
.L_1277:
        /*002c*/ 	.word	0x00000000
        /*0030*/ 	.short	0x0001
        /*0032*/ 	.short	0x0008
        /*0034*/ 	.byte	0x00, 0xf5, 0x21, 0x00


	//----- nvinfo : EIATTR_KPARAM_INFO
	.align		4
.L_1278:
        /*0038*/ 	.byte	0x04, 0x17
        /*003a*/ 	.short	(.L_1280 - .L_1279)
.L_1279:
        /*003c*/ 	.word	0x00000000
        /*0040*/ 	.short	0x0000
        /*0042*/ 	.short	0x0000
        /*0044*/ 	.byte	0x00, 0xf0, 0x11, 0x00


	//----- nvinfo : EIATTR_SPARSE_MMA_MASK
	.align		4
.L_1280:
        /*0048*/ 	.byte	0x03, 0x50
        /*004a*/ 	.short	0x0000


	//----- nvinfo : EIATTR_MAXREG_COUNT
	.align		4
        /*004c*/ 	.byte	0x03, 0x1b
        /*004e*/ 	.short	0x00ff


	//----- nvinfo : EIATTR_MERCURY_ISA_VERSION
	.align		4
        /*0050*/ 	.byte	0x03, 0x5f
        /*0052*/ 	.short	0x0101


	//----- nvinfo : EIATTR_VRC_CTA_INIT_COUNT
	.align		4
        /*0054*/ 	.byte	0x02, 0x4a
	.zero		1
	.zero		1


	//----- nvinfo : EIATTR_EXIT_INSTR_OFFSETS
	.align		4
        /*0058*/ 	.byte	0x04, 0x1c
        /*005a*/ 	.short	(.L_1282 - .L_1281)


	//   ....[0]....
.L_1281:
        /*005c*/ 	.word	0x00000070


	//   ....[1]....
        /*0060*/ 	.word	0x000001f0


	//----- nvinfo : EIATTR_CRS_STACK_SIZE
	.align		4
.L_1282:
        /*0064*/ 	.byte	0x04, 0x1e
        /*0066*/ 	.short	(.L_1284 - .L_1283)
.L_1283:
        /*0068*/ 	.word	0x00000000


	//----- nvinfo : EIATTR_CBANK_PARAM_SIZE
	.align		4
.L_1284:
        /*006c*/ 	.byte	0x03, 0x19
        /*006e*/ 	.short	0x0020


	//----- nvinfo : EIATTR_PARAM_CBANK
	.align		4
        /*0070*/ 	.byte	0x04, 0x0a
        /*0072*/ 	.short	(.L_1286 - .L_1285)
	.align		4
.L_1285:
        /*0074*/ 	.word	index@(.nv.constant0.LnGradient)
        /*0078*/ 	.short	0x0380
        /*007a*/ 	.short	0x0020


	//----- nvinfo : EIATTR_SW_WAR
	.align		4
.L_1286:
        /*007c*/ 	.byte	0x04, 0x36
        /*007e*/ 	.short	(.L_1288 - .L_1287)
.L_1287:
        /*0080*/ 	.word	0x00000008
.L_1288:


//--------------------- .nv.info.ComputeLn        --------------------------
	.section	.nv.info.ComputeLn,"",@"SHT_CUDA_INFO"
	.sectionflags	@""
	.align	4


	//----- nvinfo : EIATTR_CUDA_API_VERSION
	.align		4
        /*0000*/ 	.byte	0x04, 0x37
        /*0002*/ 	.short	(.L_1290 - .L_1289)
.L_1289:
        /*0004*/ 	.word	0x00000082


	//----- nvinfo : EIATTR_KPARAM_INFO
	.align		4
.L_1290:
        /*0008*/ 	.byte	0x04, 0x17
        /*000a*/ 	.short	(.L_1292 - .L_1291)
.L_1291:
        /*000c*/ 	.word	0x00000000
        /*0010*/ 	.short	0x0002
        /*0012*/ 	.short	0x0010
        /*0014*/ 	.byte	0x00, 0xf5, 0x21, 0x00


	//----- nvinfo : EIATTR_KPARAM_INFO
	.align		4
.L_1292:
        /*0018*/ 	.byte	0x04, 0x17
        /*001a*/ 	.short	(.L_1294 - .L_1293)
.L_1293:
        /*001c*/ 	.word	0x00000000
        /*0020*/ 	.short	0x0001
        /*0022*/ 	.short	0x0008
        /*0024*/ 	.byte	0x00, 0xf5, 0x21, 0x00


	//----- nvinfo : EIATTR_KPARAM_INFO
	.align		4
.L_1294:
        /*0028*/ 	.byte	0x04, 0x17
        /*002a*/ 	.short	(.L_1296 - .L_1295)
.L_1295:
        /*002c*/ 	.word	0x00000000
        /*0030*/ 	.short	0x0000
        /*0032*/ 	.short	0x0000
        /*0034*/ 	.byte	0x00, 0xf0, 0x11, 0x00


	//----- nvinfo : EIATTR_SPARSE_MMA_MASK
	.align		4
.L_1296:
        /*0038*/ 	.byte	0x03, 0x50
        /*003a*/ 	.short	0x0000


	//----- nvinfo : EIATTR_MAXREG_COUNT
	.align		4
        /*003c*/ 	.byte	0x03, 0x1b
        /*003e*/ 	.short	0x00ff


	//----- nvinfo : EIATTR_MERCURY_ISA_VERSION
	.align		4
        /*0040*/ 	.byte	0x03, 0x5f
        /*0042*/ 	.short	0x0101


	//----- nvinfo : EIATTR_VRC_CTA_INIT_COUNT
	.align		4
        /*0044*/ 	.byte	0x02, 0x4a
	.zero		1
	.zero		1


	//----- nvinfo : EIATTR_EXIT_INSTR_OFFSETS
	.align		4
        /*0048*/ 	.byte	0x04, 0x1c
        /*004a*/ 	.short	(.L_1298 - .L_1297)


	//   ....[0]....
.L_1297:
        /*004c*/ 	.word	0x00000070


	//   ....[1]....
        /*0050*/ 	.word	0x000002e0


	//----- nvinfo : EIATTR_CRS_STACK_SIZE
	.align		4
.L_1298:
        /*0054*/ 	.byte	0x04, 0x1e
        /*0056*/ 	.short	(.L_1300 - .L_1299)
.L_1299:
        /*0058*/ 	.word	0x00000000


	//----- nvinfo : EIATTR_CBANK_PARAM_SIZE
	.align		4
.L_1300:
        /*005c*/ 	.byte	0x03, 0x19
        /*005e*/ 	.short	0x0018


	//----- nvinfo : EIATTR_PARAM_CBANK
	.align		4
        /*0060*/ 	.byte	0x04, 0x0a
        /*0062*/ 	.short	(.L_1302 - .L_1301)
	.align		4
.L_1301:
        /*0064*/ 	.word	index@(.nv.constant0.ComputeLn)
        /*0068*/ 	.short	0x0380
        /*006a*/ 	.short	0x0018


	//----- nvinfo : EIATTR_SW_WAR
	.align		4
.L_1302:
        /*006c*/ 	.byte	0x04, 0x36
        /*006e*/ 	.short	(.L_1304 - .L_1303)
.L_1303:
        /*0070*/ 	.word	0x00000008
.L_1304:


//--------------------- .nv.info.SwishGradient    --------------------------
	.section	.nv.info.SwishGradient,"",@"SHT_CUDA_INFO"
	.sectionflags	@""
	.align	4


	//----- nvinfo : EIATTR_CUDA_API_VERSION
	.align		4
        /*0000*/ 	.byte	0x04, 0x37
        /*0002*/ 	.short	(.L_1306 - .L_1305)
.L_1305:
        /*0004*/ 	.word	0x00000082


	//----- nvinfo : EIATTR_KPARAM_INFO
	.align		4
.L_1306:
        /*0008*/ 	.byte	0x04, 0x17
        /*000a*/ 	.short	(.L_1308 - .L_1307)
.L_1307:
        /*000c*/ 	.word	0x00000000
        /*0010*/ 	.short	0x0004
        /*0012*/ 	.short	0x0020
        /*0014*/ 	.byte	0x00, 0xf5, 0x21, 0x00


	//----- nvinfo : EIATTR_KPARAM_INFO
	.align		4
.L_1308:
        /*0018*/ 	.byte	0x04, 0x17
        /*001a*/ 	.short	(.L_1310 - .L_1309)
.L_1309:
        /*001c*/ 	.word	0x00000000
        /*0020*/ 	.short	0x0003
        /*0022*/ 	.short	0x0018
        /*0024*/ 	.byte	0x00, 0xf5, 0x21, 0x00


	//----- nvinfo : EIATTR_KPARAM_INFO
	.align		4
.L_1310:
        /*0028*/ 	.byte	0x04, 0x17
        /*002a*/ 	.short	(.L_1312 - .L_1311)
.L_1311:
        /*002c*/ 	.word	0x00000000
        /*0030*/ 	.short	0x0002
        /*0032*/ 	.short	0x0010
        /*0034*/ 	.byte	0x00, 0xf5, 0x21, 0x00


	//----- nvinfo : EIATTR_KPARAM_INFO
	.align		4
.L_1312:
        /*0038*/ 	.byte	0x04, 0x17
        /*003a*/ 	.short	(.L_1314 - .L_1313)
.L_1313:
        /*003c*/ 	.word	0x00000000
        /*0040*/ 	.short	0x0001
        /*0042*/ 	.short	0x0008
        /*0044*/ 	.byte	0x00, 0xf5, 0x21, 0x00


	//----- nvinfo : EIATTR_KPARAM_INFO
	.align		4
.L_1314:
        /*0048*/ 	.byte	0x04, 0x17
        /*004a*/ 	.short	(.L_1316 - .L_1315)
.L_1315:
        /*004c*/ 	.word	0x00000000
        /*0050*/ 	.short	0x0000
        /*0052*/ 	.short	0x0000
        /*0054*/ 	.byte	0x00, 0xf0, 0x11, 0x00


	//----- nvinfo : EIATTR_SPARSE_MMA_MASK
	.align		4
.L_1316:
        /*0058*/ 	.byte	0x03, 0x50
        /*005a*/ 	.short	0x0000


	//----- nvinfo : EIATTR_MAXREG_COUNT
	.align		4
        /*005c*/ 	.byte	0x03, 0x1b
        /*005e*/ 	.short	0x00ff


	//----- nvinfo : EIATTR_MERCURY_ISA_VERSION
	.align		4
        /*0060*/ 	.byte	0x03, 0x5f
        /*0062*/ 	.short	0x0101


	//----- nvinfo : EIATTR_VRC_CTA_INIT_COUNT
	.align		4
        /*0064*/ 	.byte	0x02, 0x4a
	.zero		1
	.zero		1


	//----- nvinfo : EIATTR_EXIT_INSTR_OFFSETS
	.align		4
        /*0068*/ 	.byte	0x04, 0x1c
        /*006a*/ 	.short	(.L_1318 - .L_1317)


	//   ....[0]....
.L_1317:
        /*006c*/ 	.word	0x00000070


	//   ....[1]....
        /*0070*/ 	.word	0x000002c0


	//----- nvinfo : EIATTR_CRS_STACK_SIZE
	.align		4
.L_1318:
        /*0074*/ 	.byte	0x04, 0x1e
        /*0076*/ 	.short	(.L_1320 - .L_1319)
.L_1319:
        /*0078*/ 	.word	0x00000000


	//----- nvinfo : EIATTR_CBANK_PARAM_SIZE
	.align		4
.L_1320:
        /*007c*/ 	.byte	0x03, 0x19
        /*007e*/ 	.short	0x0028


	//----- nvinfo : EIATTR_PARAM_CBANK
	.align		4
        /*0080*/ 	.byte	0x04, 0x0a
        /*0082*/ 	.short	(.L_1322 - .L_1321)
	.align		4
.L_1321:
        /*0084*/ 	.word	index@(.nv.constant0.SwishGradient)
        /*0088*/ 	.short	0x0380
        /*008a*/ 	.short	0x0028


	//----- nvinfo : EIATTR_SW_WAR
	.align		4
.L_1322:
        /*008c*/ 	.byte	0x04, 0x36
        /*008e*/ 	.short	(.L_1324 - .L_1323)
.L_1323:
        /*0090*/ 	.word	0x00000008
.L_1324:


//--------------------- .nv.info.ComputeSoftmaxGradientWitHierarchy --------------------------
	.section	.nv.info.ComputeSoftmaxGradientWitHierarchy,"",@"SHT_CUDA_INFO"
	.sectionflags	@""
	.align	4


	//----- nvinfo : EIATTR_CUDA_API_VERSION
	.align		4
        /*0000*/ 	.byte	0x04, 0x37
        /*0002*/ 	.short	(.L_1326 - .L_1325)
.L_1325:
        /*0004*/ 	.word	0x00000082


	//----- nvinfo : EIATTR_KPARAM_INFO
	.align		4
.L_1326:
        /*0008*/ 	.byte	0x04, 0x17
        /*000a*/ 	.short	(.L_1328 - .L_1327)
.L_1327:
        /*000c*/ 	.word	0x00000000
        /*0010*/ 	.short	0x0005
        /*0012*/ 	.short	0x0020
        /*0014*/ 	.byte	0x00, 0xf5, 0x21, 0x00


	//----- nvinfo : EIATTR_KPARAM_INFO
	.align		4
.L_1328:
        /*0018*/ 	.byte	0x04, 0x17
        /*001a*/ 	.short	(.L_1330 - .L_1329)
.L_1329:
        /*001c*/ 	.word	0x00000000
        /*0020*/ 	.short	0x0004
        /*0022*/ 	.short	0x0018
        /*0024*/ 	.byte	0x00, 0xf5, 0x21, 0x00


	//----- nvinfo : EIATTR_KPARAM_INFO
	.align		4
.L_1330:
        /*0028*/ 	.byte	0x04, 0x17
        /*002a*/ 	.short	(.L_1332 - .L_1331)
.L_1331:
        /*002c*/ 	.word	0x00000000
        /*0030*/ 	.short	0x0003
        /*0032*/ 	.short	0x0010
        /*0034*/ 	.byte	0x00, 0xf5, 0x21, 0x00


	//----- nvinfo : EIATTR_KPARAM_INFO
	.align		4
.L_1332:
        /*0038*/ 	.byte	0x04, 0x17
        /*003a*/ 	.short	(.L_1334 - .L_1333)
.L_1333:
        /*003c*/ 	.word	0x00000000
        /*0040*/ 	.short	0x0002
        /*0042*/ 	.short	0x0008
        /*0044*/ 	.byte	0x00, 0xf5, 0x21, 0x00


	//----- nvinfo : EIATTR_KPARAM_INFO
	.align		4
.L_1334:
        /*0048*/ 	.byte	0x04, 0x17
        /*004a*/ 	.short	(.L_1336 - .L_1335)
.L_1335:
        /*004c*/ 	.word	0x00000000
        /*0050*/ 	.short	0x0001
        /*0052*/ 	.short	0x0004
        /*0054*/ 	.byte	0x00, 0xf0, 0x11, 0x00


	//----- nvinfo : EIATTR_KPARAM_INFO
	.align		4
.L_1336:
        /*0058*/ 	.byte	0x04, 0x17
        /*005a*/ 	.short	(.L_1338 - .L_1337)
.L_1337:
        /*005c*/ 	.word	0x00000000
        /*0060*/ 	.short	0x0000
        /*0062*/ 	.short	0x0000
        /*0064*/ 	.byte	0x00, 0xf0, 0x11, 0x00


	//----- nvinfo : EIATTR_SPARSE_MMA_MASK
	.align		4
.L_1338:
        /*0068*/ 	.byte	0x03, 0x50
        /*006a*/ 	.short	0x0000


	//----- nvinfo : EIATTR_MAXREG_COUNT
	.align		4
        /*006c*/ 	.byte	0x03, 0x1b
        /*006e*/ 	.short	0x00ff


	//----- nvinfo : EIATTR_MERCURY_ISA_VERSION
	.align		4
        /*0070*/ 	.byte	0x03, 0x5f
        /*0072*/ 	.short	0x0101


	//----- nvinfo : EIATTR_VRC_CTA_INIT_COUNT
	.align		4
        /*0074*/ 	.byte	0x02, 0x4a
	.zero		1
	.zero		1


	//----- nvinfo : EIATTR_EXIT_INSTR_OFFSETS
	.align		4
        /*0078*/ 	.byte	0x04, 0x1c
        /*007a*/ 	.short	(.L_1340 - .L_1339)


	//   ....[0]....
.L_1339:
        /*007c*/ 	.word	0x00000070


	//   ....[1]....
        /*0080*/ 	.word	0x00000350


	//   ....[2]....
        /*0084*/ 	.word	0x00000390


	//----- nvinfo : EIATTR_CRS_STACK_SIZE
	.align		4
.L_1340:
        /*0088*/ 	.byte	0x04, 0x1e
        /*008a*/ 	.short	(.L_1342 - .L_1341)
.L_1341:
        /*008c*/ 	.word	0x00000000


	//----- nvinfo : EIATTR_CBANK_PARAM_SIZE
	.align		4
.L_1342:
        /*0090*/ 	.byte	0x03, 0x19
        /*0092*/ 	.short	0x0028


	//----- nvinfo : EIATTR_PARAM_CBANK
	.align		4
        /*0094*/ 	.byte	0x04, 0x0a
        /*0096*/ 	.short	(.L_1344 - .L_1343)
	.align		4
.L_1343:
        /*0098*/ 	.word	index@(.nv.constant0.ComputeSoftmaxGradientWitHierarchy)
        /*009c*/ 	.short	0x0380
        /*009e*/ 	.short	0x0028


	//----- nvinfo : EIATTR_SW_WAR
	.align		4
.L_1344:
        /*00a0*/ 	.byte	0x04, 0x36
        /*00a2*/ 	.short	(.L_1346 - .L_1345)
.L_1345:
        /*00a4*/ 	.word	0x00000008
.L_1346:


//--------------------- .nv.info.ComputeSoftmaxWithHierarchy --------------------------
	.section	.nv.info.ComputeSoftmaxWithHierarchy,"",@"SHT_CUDA_INFO"
	.sectionflags	@""
	.align	4


	//----- nvinfo : EIATTR_CUDA_API_VERSION
	.align		4
        /*0000*/ 	.byte	0x04, 0x37
        /*0002*/ 	.short	(.L_1348 - .L_1347)
.L_1347:
        /*0004*/ 	.word	0x00000082


	//----- nvinfo : EIATTR_KPARAM_INFO
	.align		4
.L_1348:
        /*0008*/ 	.byte	0x04, 0x17
        /*000a*/ 	.short	(.L_1350 - .L_1349)
.L_1349:
        /*000c*/ 	.word	0x00000000
        /*0010*/ 	.short	0x0003
        /*0012*/ 	.short	0x0010
        /*0014*/ 	.byte	0x00, 0xf5, 0x21, 0x00


	//----- nvinfo : EIATTR_KPARAM_INFO
	.align		4
.L_1350:
        /*0018*/ 	.byte	0x04, 0x17
        /*001a*/ 	.short	(.L_1352 - .L_1351)
.L_1351:
        /*001c*/ 	.word	0x00000000
        /*0020*/ 	.short	0x0002
        /*0022*/ 	.short	0x0008
        /*0024*/ 	.byte	0x00, 0xf5, 0x21, 0x00


	//----- nvinfo : EIATTR_KPARAM_INFO
	.align		4
.L_1352:
        /*0028*/ 	.byte	0x04, 0x17
        /*002a*/ 	.short	(.L_1354 - .L_1353)
.L_1353:
        /*002c*/ 	.word	0x00000000
        /*0030*/ 	.short	0x0001
        /*0032*/ 	.short	0x0004
        /*0034*/ 	.byte	0x00, 0xf0, 0x11, 0x00


	//----- nvinfo : EIATTR_KPARAM_INFO
	.align		4
.L_1354:
        /*0038*/ 	.byte	0x04, 0x17
        /*003a*/ 	.short	(.L_1356 - .L_1355)
.L_1355:
        /*003c*/ 	.word	0x00000000
        /*0040*/ 	.short	0x0000
        /*0042*/ 	.short	0x0000
        /*0044*/ 	.byte	0x00, 0xf0, 0x11, 0x00


	//----- nvinfo : EIATTR_SPARSE_MMA_MASK
	.align		4
.L_1356:
        /*0048*/ 	.byte	0x03, 0x50
        /*004a*/ 	.short	0x0000


	//----- nvinfo : EIATTR_MAXREG_COUNT
	.align		4
        /*004c*/ 	.byte	0x03, 0x1b
        /*004e*/ 	.short	0x00ff


	//----- nvinfo : EIATTR_EXTERNS
	.align		4
        /*0050*/ 	.byte	0x04, 0x0f
        /*0052*/ 	.short	(.L_1358 - .L_1357)


	//   ....[0]....
	.align		4
.L_1357:
        /*0054*/ 	.word	index@(malloc)


	//   ....[1]....
	.align		4
        /*0058*/ 	.word	index@(free)


	//----- nvinfo : EIATTR_MERCURY_ISA_VERSION
	.align		4
.L_1358:
        /*005c*/ 	.byte	0x03, 0x5f
        /*005e*/ 	.short	0x0101


	//----- nvinfo : EIATTR_VRC_CTA_INIT_COUNT
	.align		4
        /*0060*/ 	.byte	0x02, 0x4a
	.zero		1
	.zero		1


	//----- nvinfo : EIATTR_SYSCALL_OFFSETS
	.align		4
        /*0064*/ 	.byte	0x04, 0x46
        /*0066*/ 	.short	(.L_1360 - .L_1359)


	//   ....[0]....
.L_1359:
        /*0068*/ 	.word	0x00000600


	//   ....[1]....
        /*006c*/ 	.word	0x00002e20


	//----- nvinfo : EIATTR_EXIT_INSTR_OFFSETS
	.align		4
.L_1360:
        /*0070*/ 	.byte	0x04, 0x1c
        /*0072*/ 	.short	(.L_1362 - .L_1361)


	//   ....[0]....
.L_1361:
        /*0074*/ 	.word	0x000000c0


	//   ....[1]....
        /*0078*/ 	.word	0x000001a0


	//----- nvinfo : EIATTR_CRS_STACK_SIZE
	.align		4
.L_1362:
        /*007c*/ 	.byte	0x04, 0x1e
        /*007e*/ 	.short	(.L_1364 - .L_1363)
.L_1363:
        /*0080*/ 	.word	0x00000000


	//----- nvinfo : EIATTR_CBANK_PARAM_SIZE
	.align		4
.L_1364:
        /*0084*/ 	.byte	0x03, 0x19
        /*0086*/ 	.short	0x0018


	//----- nvinfo : EIATTR_PARAM_CBANK
	.align		4
        /*0088*/ 	.byte	0x04, 0x0a
        /*008a*/ 	.short	(.L_1366 - .L_1365)
	.align		4
.L_1365:
        /*008c*/ 	.word	index@(.nv.constant0.ComputeSoftmaxWithHierarchy)
        /*0090*/ 	.short	0x0380
        /*0092*/ 	.short	0x0018


	//----- nvinfo : EIATTR_SW_WAR
	.align		4
.L_1366:
        /*0094*/ 	.byte	0x04, 0x36
        /*0096*/ 	.short	(.L_1368 - .L_1367)
.L_1367:
        /*0098*/ 	.word	0x00000008
.L_1368:


//--------------------- .nv.info.ComputeSingleAccuracyForCategoricalCrossentropyWithHierarchy --------------------------
	.section	.nv.info.ComputeSingleAccuracyForCategoricalCrossentropyWithHierarchy,"",@"SHT_CUDA_INFO"
	.sectionflags	@""
	.align	4


	//----- nvinfo : EIATTR_CUDA_API_VERSION
	.align		4
        /*0000*/ 	.byte	0x04, 0x37
        /*0002*/ 	.short	(.L_1370 - .L_1369)
.L_1369:
        /*0004*/ 	.word	0x00000082


	//----- nvinfo : EIATTR_KPARAM_INFO
	.align		4
.L_1370:
        /*0008*/ 	.byte	0x04, 0x17
        /*000a*/ 	.short	(.L_1372 - .L_1371)
.L_1371:
        /*000c*/ 	.word	0x00000000
        /*0010*/ 	.short	0x0004
        /*0012*/ 	.short	0x0018
        /*0014*/ 	.byte	0x00, 0xf5, 0x21, 0x00


	//----- nvinfo : EIATTR_KPARAM_INFO
	.align		4
.L_1372:
        /*0018*/ 	.byte	0x04, 0x17
        /*001a*/ 	.short	(.L_1374 - .L_1373)
.L_1373:
        /*001c*/ 	.word	0x00000000
        /*0020*/ 	.short	0x0003
        /*0022*/ 	.short	0x0010
        /*0024*/ 	.byte	0x00, 0xf5, 0x21, 0x00


	//----- nvinfo : EIATTR_KPARAM_INFO
	.align		4
.L_1374:
        /*0028*/ 	.byte	0x04, 0x17
        /*002a*/ 	.short	(.L_1376 - .L_1375)
.L_1375:
        /*002c*/ 	.word	0x00000000
        /*0030*/ 	.short	0x0002
        /*0032*/ 	.short	0x0008
        /*0034*/ 	.byte	0x00, 0xf5, 0x21, 0x00


	//----- nvinfo : EIATTR_KPARAM_INFO
	.align		4
.L_1376:
        /*0038*/ 	.byte	0x04, 0x17
        /*003a*/ 	.short	(.L_1378 - .L_1377)
.L_1377:
        /*003c*/ 	.word	0x00000000
        /*0040*/ 	.short	0x0001
        /*0042*/ 	.short	0x0004
        /*0044*/ 	.byte	0x00, 0xf0, 0x11, 0x00


	//----- nvinfo : EIATTR_KPARAM_INFO
	.align		4
.L_1378:
        /*0048*/ 	.byte	0x04, 0x17
        /*004a*/ 	.short	(.L_1380 - .L_1379)
.L_1379:
        /*004c*/ 	.word	0x00000000
        /*0050*/ 	.short	0x0000
        /*0052*/ 	.short	0x0000
        /*0054*/ 	.byte	0x00, 0xf0, 0x11, 0x00


	//----- nvinfo : EIATTR_SPARSE_MMA_MASK
	.align		4
.L_1380:
        /*0058*/ 	.byte	0x03, 0x50
        /*005a*/ 	.short	0x0000


	//----- nvinfo : EIATTR_MAXREG_COUNT
	.align		4
        /*005c*/ 	.byte	0x03, 0x1b
        /*005e*/ 	.short	0x00ff


	//----- nvinfo : EIATTR_MERCURY_ISA_VERSION
	.align		4
        /*0060*/ 	.byte	0x03, 0x5f
        /*0062*/ 	.short	0x0101


	//----- nvinfo : EIATTR_VRC_CTA_INIT_COUNT
	.align		4
        /*0064*/ 	.byte	0x02, 0x4a
	.zero		1
	.zero		1


	//----- nvinfo : EIATTR_EXIT_INSTR_OFFSETS
	.align		4
        /*0068*/ 	.byte	0x04, 0x1c
        /*006a*/ 	.short	(.L_1382 - .L_1381)


	//   ....[0]....
.L_1381:
        /*006c*/ 	.word	0x000000c0


	//   ....[1]....
        /*0070*/ 	.word	0x00000210


	//----- nvinfo : EIATTR_CRS_STACK_SIZE
	.align		4
.L_1382:
        /*0074*/ 	.byte	0x04, 0x1e
        /*0076*/ 	.short	(.L_1384 - .L_1383)
.L_1383:
        /*0078*/ 	.word	0x00000000


	//----- nvinfo : EIATTR_CBANK_PARAM_SIZE
	.align		4
.L_1384:
        /*007c*/ 	.byte	0x03, 0x19
        /*007e*/ 	.short	0x0020


	//----- nvinfo : EIATTR_PARAM_CBANK
	.align		4
        /*0080*/ 	.byte	0x04, 0x0a
        /*0082*/ 	.short	(.L_1386 - .L_1385)
	.align		4
.L_1385:
        /*0084*/ 	.word	index@(.nv.constant0.ComputeSingleAccuracyForCategoricalCrossentropyWithHierarchy)
        /*0088*/ 	.short	0x0380
        /*008a*/ 	.short	0x0020


	//----- nvinfo : EIATTR_SW_WAR
	.align		4
.L_1386:
        /*008c*/ 	.byte	0x04, 0x36
        /*008e*/ 	.short	(.L_1388 - .L_1387)
.L_1387:
        /*0090*/ 	.word	0x00000008
.L_1388:


//--------------------- .nv.info.ArgMax           --------------------------
	.section	.nv.info.ArgMax,"",@"SHT_CUDA_INFO"
	.sectionflags	@""
	.align	4


	//----- nvinfo : EIATTR_CUDA_API_VERSION
	.align		4
        /*0000*/ 	.byte	0x04, 0x37
        /*0002*/ 	.short	(.L_1390 - .L_1389)
.L_1389:
        /*0004*/ 	.word	0x00000082


	//----- nvinfo : EIATTR_KPARAM_INFO
	.align		4
.L_1390:
        /*0008*/ 	.byte	0x04, 0x17
        /*000a*/ 	.short	(.L_1392 - .L_1391)
.L_1391:
        /*000c*/ 	.word	0x00000000
        /*0010*/ 	.short	0x0003
        /*0012*/ 	.short	0x0010
        /*0014*/ 	.byte	0x00, 0xf5, 0x21, 0x00


	//----- nvinfo : EIATTR_KPARAM_INFO
	.align		4
.L_1392:
        /*0018*/ 	.byte	0x04, 0x17
        /*001a*/ 	.short	(.L_1394 - .L_1393)
.L_1393:
        /*001c*/ 	.word	0x00000000
        /*0020*/ 	.short	0x0002
        /*0022*/ 	.short	0x0008
        /*0024*/ 	.byte	0x00, 0xf5, 0x21, 0x00


	//----- nvinfo : EIATTR_KPARAM_INFO
	.align		4
.L_1394:
        /*0028*/ 	.byte	0x04, 0x17
        /*002a*/ 	.short	(.L_1396 - .L_1395)
.L_1395:
        /*002c*/ 	.word	0x00000000
        /*0030*/ 	.short	0x0001
        /*0032*/ 	.short	0x0004
        /*0034*/ 	.byte	0x00, 0xf0, 0x11, 0x00


	//----- nvinfo : EIATTR_KPARAM_INFO
	.align		4
.L_1396:
        /*0038*/ 	.byte	0x04, 0x17
        /*003a*/ 	.short	(.L_1398 - .L_1397)
.L_1397:
        /*003c*/ 	.word	0x00000000
        /*0040*/ 	.short	0x0000
        /*0042*/ 	.short	0x0000
        /*0044*/ 	.byte	0x00, 0xf0, 0x11, 0x00


	//----- nvinfo : EIATTR_SPARSE_MMA_MASK
	.align		4
.L_1398:
        /*0048*/ 	.byte	0x03, 0x50
        /*004a*/ 	.short	0x0000


	//----- nvinfo : EIATTR_MAXREG_COUNT
	.align		4
        /*004c*/ 	.byte	0x03, 0x1b
        /*004e*/ 	.short	0x00ff


	//----- nvinfo : EIATTR_MERCURY_ISA_VERSION
	.align		4
        /*0050*/ 	.byte	0x03, 0x5f
        /*0052*/ 	.short	0x0101


	//----- nvinfo : EIATTR_VRC_CTA_INIT_COUNT
	.align		4
        /*0054*/ 	.byte	0x02, 0x4a
	.zero		1
	.zero		1


	//----- nvinfo : EIATTR_EXIT_INSTR_OFFSETS
	.align		4
        /*0058*/ 	.byte	0x04, 0x1c
        /*005a*/ 	.short	(.L_1400 - .L_1399)


	//   ....[0]....
.L_1399:
        /*005c*/ 	.word	0x00000070


	//   ....[1]....
        /*0060*/ 	.word	0x00000f10


	//----- nvinfo : EIATTR_CBANK_PARAM_SIZE
	.align		4
.L_1400:
        /*0064*/ 	.byte	0x03, 0x19
        /*0066*/ 	.short	0x0018


	//----- nvinfo : EIATTR_PARAM_CBANK
	.align		4
        /*0068*/ 	.byte	0x04, 0x0a
        /*006a*/ 	.short	(.L_1402 - .L_1401)
	.align		4
.L_1401:
        /*006c*/ 	.word	index@(.nv.constant0.ArgMax)
        /*0070*/ 	.short	0x0380
        /*0072*/ 	.short	0x0018


	//----- nvinfo : EIATTR_SW_WAR
	.align		4
.L_1402:
        /*0074*/ 	.byte	0x04, 0x36
        /*0076*/ 	.short	(.L_1404 - .L_1403)
.L_1403:
        /*0078*/ 	.word	0x00000008
.L_1404:


//--------------------- .nv.info.ComputeSparseAccuracy --------------------------
	.section	.nv.info.ComputeSparseAccuracy,"",@"SHT_CUDA_INFO"
	.sectionflags	@""
	.align	4


	//----- nvinfo : EIATTR_CUDA_API_VERSION
	.align		4
        /*0000*/ 	.byte	0x04, 0x37
        /*0002*/ 	.short	(.L_1406 - .L_1405)
.L_1405:
        /*0004*/ 	.word	0x00000082


	//----- nvinfo : EIATTR_KPARAM_INFO
	.align		4
.L_1406:
        /*0008*/ 	.byte	0x04, 0x17
        /*000a*/ 	.short	(.L_1408 - .L_1407)
.L_1407:
        /*000c*/ 	.word	0x00000000
        /*0010*/ 	.short	0x0004
        /*0012*/ 	.short	0x0018
        /*0014*/ 	.byte	0x00, 0xf5, 0x21, 0x00


	//----- nvinfo : EIATTR_KPARAM_INFO
	.align		4
.L_1408:
        /*0018*/ 	.byte	0x04, 0x17
        /*001a*/ 	.short	(.L_1410 - .L_1409)
.L_1409:
        /*001c*/ 	.word	0x00000000
        /*0020*/ 	.short	0x0003
        /*0022*/ 	.short	0x0010
        /*0024*/ 	.byte	0x00, 0xf5, 0x21, 0x00


	//----- nvinfo : EIATTR_KPARAM_INFO
	.align		4
.L_1410:
        /*0028*/ 	.byte	0x04, 0x17
        /*002a*/ 	.short	(.L_1412 - .L_1411)
.L_1411:
        /*002c*/ 	.word	0x00000000
        /*0030*/ 	.short	0x0002
        /*0032*/ 	.short	0x0008
        /*0034*/ 	.byte	0x00, 0xf5, 0x21, 0x00


	//----- nvinfo : EIATTR_KPARAM_INFO
	.align		4
.L_1412:
        /*0038*/ 	.byte	0x04, 0x17
        /*003a*/ 	.short	(.L_1414 - .L_1413)
.L_1413:
        /*003c*/ 	.word	0x00000000
        /*0040*/ 	.short	0x0001
        /*0042*/ 	.short	0x0004
        /*0044*/ 	.byte	0x00, 0xf0, 0x11, 0x00


	//----- nvinfo : EIATTR_KPARAM_INFO
	.align		4
.L_1414:
        /*0048*/ 	.byte	0x04, 0x17
        /*004a*/ 	.short	(.L_1416 - .L_1415)
.L_1415:
        /*004c*/ 	.word	0x00000000
        /*0050*/ 	.short	0x0000
        /*0052*/ 	.short	0x0000
        /*0054*/ 	.byte	0x00, 0xf0, 0x11, 0x00


	//----- nvinfo : EIATTR_SPARSE_MMA_MASK
	.align		4
.L_1416:
        /*0058*/ 	.byte	0x03, 0x50
        /*005a*/ 	.short	0x0000


	//----- nvinfo : EIATTR_MAXREG_COUNT
	.align		4
        /*005c*/ 	.byte	0x03, 0x1b
        /*005e*/ 	.short	0x00ff


	//----- nvinfo : EIATTR_MERCURY_ISA_VERSION
	.align		4
        /*0060*/ 	.byte	0x03, 0x5f
        /*0062*/ 	.short	0x0101


	//----- nvinfo : EIATTR_VRC_CTA_INIT_COUNT
	.align		4
        /*0064*/ 	.byte	0x02, 0x4a
	.zero		1
	.zero		1


	//----- nvinfo : EIATTR_EXIT_INSTR_OFFSETS
	.align		4
        /*0068*/ 	.byte	0x04, 0x1c
        /*006a*/ 	.short	(.L_1418 - .L_1417)


	//   ....[0]....
.L_1417:
        /*006c*/ 	.word	0x00000070


	//   ....[1]....
        /*0070*/ 	.word	0x00000f90


	//----- nvinfo : EIATTR_CBANK_PARAM_SIZE
	.align		4
.L_1418:
        /*0074*/ 	.byte	0x03, 0x19
        /*0076*/ 	.short	0x0020


	//----- nvinfo : EIATTR_PARAM_CBANK
	.align		4
        /*0078*/ 	.byte	0x04, 0x0a
        /*007a*/ 	.short	(.L_1420 - .L_1419)
	.align		4
.L_1419:
        /*007c*/ 	.word	index@(.nv.constant0.ComputeSparseAccuracy)
        /*0080*/ 	.short	0x0380
        /*0082*/ 	.short	0x0020


	//----- nvinfo : EIATTR_SW_WAR
	.align		4
.L_1420:
        /*0084*/ 	.byte	0x04, 0x36
        /*0086*/ 	.short	(.L_1422 - .L_1421)
.L_1421:
        /*0088*/ 	.word	0x00000008
.L_1422:


//--------------------- .nv.info.ComputeAccuracy  --------------------------
	.section	.nv.info.ComputeAccuracy,"",@"SHT_CUDA_INFO"
	.sectionflags	@""
	.align	4


	//----- nvinfo : EIATTR_CUDA_API_VERSION
	.align		4
        /*0000*/ 	.byte	0x04, 0x37
        /*0002*/ 	.short	(.L_1424 - .L_1423)
.L_1423:
        /*0004*/ 	.word	0x00000082


	//----- nvinfo : EIATTR_KPARAM_INFO
	.align		4
.L_1424:
        /*0008*/ 	.byte	0x04, 0x17
        /*000a*/ 	.short	(.L_1426 - .L_1425)
.L_1425:
        /*000c*/ 	.word	0x00000000
        /*0010*/ 	.short	0x0004
        /*0012*/ 	.short	0x0018
        /*0014*/ 	.byte	0x00, 0xf5, 0x21, 0x00


	//----- nvinfo : EIATTR_KPARAM_INFO
	.align		4
.L_1426:
        /*0018*/ 	.byte	0x04, 0x17
        /*001a*/ 	.short	(.L_1428 - .L_1427)
.L_1427:
        /*001c*/ 	.word	0x00000000
        /*0020*/ 	.short	0x0003
        /*0022*/ 	.short	0x0010
        /*0024*/ 	.byte	0x00, 0xf5, 0x21, 0x00


	//----- nvinfo : EIATTR_KPARAM_INFO
	.align		4
.L_1428:
        /*0028*/ 	.byte	0x04, 0x17
        /*002a*/ 	.short	(.L_1430 - .L_1429)
.L_1429:
        /*002c*/ 	.word	0x00000000
        /*0030*/ 	.short	0x0002
        /*0032*/ 	.short	0x0008
        /*0034*/ 	.byte	0x00, 0xf5, 0x21, 0x00


	//----- nvinfo : EIATTR_KPARAM_INFO
	.align		4
.L_1430:
        /*0038*/ 	.byte	0x04, 0x17
        /*003a*/ 	.short	(.L_1432 - .L_1431)
.L_1431:
        /*003c*/ 	.word	0x00000000
        /*0040*/ 	.short	0x0001
        /*0042*/ 	.short	0x0004
        /*0044*/ 	.byte	0x00, 0xf0, 0x11, 0x00


	//----- nvinfo : EIATTR_KPARAM_INFO
	.align		4
.L_1432:
        /*0048*/ 	.byte	0x04, 0x17
        /*004a*/ 	.short	(.L_1434 - .L_1433)
.L_1433:
        /*004c*/ 	.word	0x00000000
        /*0050*/ 	.short	0x0000
        /*0052*/ 	.short	0x0000
        /*0054*/ 	.byte	0x00, 0xf0, 0x11, 0x00


	//----- nvinfo : EIATTR_SPARSE_MMA_MASK
	.align		4
.L_1434:
        /*0058*/ 	.byte	0x03, 0x50
        /*005a*/ 	.short	0x0000


	//----- nvinfo : EIATTR_MAXREG_COUNT
	.align		4
        /*005c*/ 	.byte	0x03, 0x1b
        /*005e*/ 	.short	0x00ff


	//----- nvinfo : EIATTR_MERCURY_ISA_VERSION
	.align		4
        /*0060*/ 	.byte	0x03, 0x5f
        /*0062*/ 	.short	0x0101


	//----- nvinfo : EIATTR_VRC_CTA_INIT_COUNT
	.align		4
        /*0064*/ 	.byte	0x02, 0x4a
	.zero		1
	.zero		1


	//----- nvinfo : EIATTR_EXIT_INSTR_OFFSETS
	.align		4
        /*0068*/ 	.byte	0x04, 0x1c
        /*006a*/ 	.short	(.L_1436 - .L_1435)


	//   ....[0]....
.L_1435:
        /*006c*/ 	.word	0x00000070


	//   ....[1]....
        /*0070*/ 	.word	0x00000170


	//   ....[2]....
        /*0074*/ 	.word	0x00000fd0


	//----- nvinfo : EIATTR_CRS_STACK_SIZE
	.align		4
.L_1436:
        /*0078*/ 	.byte	0x04, 0x1e
        /*007a*/ 	.short	(.L_1438 - .L_1437)
.L_1437:
        /*007c*/ 	.word	0x00000000


	//----- nvinfo : EIATTR_CBANK_PARAM_SIZE
	.align		4
.L_1438:
        /*0080*/ 	.byte	0x03, 0x19
        /*0082*/ 	.short	0x0020


	//----- nvinfo : EIATTR_PARAM_CBANK
	.align		4
        /*0084*/ 	.byte	0x04, 0x0a
        /*0086*/ 	.short	(.L_1440 - .L_1439)
	.align		4
.L_1439:
        /*0088*/ 	.word	index@(.nv.constant0.ComputeAccuracy)
        /*008c*/ 	.short	0x0380
        /*008e*/ 	.short	0x0020


	//----- nvinfo : EIATTR_SW_WAR
	.align		4
.L_1440:
        /*0090*/ 	.byte	0x04, 0x36
        /*0092*/ 	.short	(.L_1442 - .L_1441)
.L_1441:
        /*0094*/ 	.word	0x00000008
.L_1442:


//--------------------- .nv.info.Compute_Row_Mean_Variance --------------------------
	.section	.nv.info.Compute_Row_Mean_Variance,"",@"SHT_CUDA_INFO"
	.sectionflags	@""
	.align	4


	//----- nvinfo : EIATTR_CUDA_API_VERSION
	.align		4
        /*0000*/ 	.byte	0x04, 0x37
        /*0002*/ 	.short	(.L_1444 - .L_1443)
.L_1443:
        /*0004*/ 	.word	0x00000082


	//----- nvinfo : EIATTR_KPARAM_INFO
	.align		4
.L_1444:
        /*0008*/ 	.byte	0x04, 0x17
        /*000a*/ 	.short	(.L_1446 - .L_1445)
.L_1445:
        /*000c*/ 	.word	0x00000000
        /*0010*/ 	.short	0x0005
        /*0012*/ 	.short	0x0020
        /*0014*/ 	.byte	0x00, 0xf0, 0x05, 0x00


	//----- nvinfo : EIATTR_KPARAM_INFO
	.align		4
.L_1446:
        /*0018*/ 	.byte	0x04, 0x17
        /*001a*/ 	.short	(.L_1448 - .L_1447)
.L_1447:
        /*001c*/ 	.word	0x00000000
        /*0020*/ 	.short	0x0004
        /*0022*/ 	.short	0x0018
        /*0024*/ 	.byte	0x00, 0xf5, 0x21, 0x00


	//----- nvinfo : EIATTR_KPARAM_INFO
	.align		4
.L_1448:
        /*0028*/ 	.byte	0x04, 0x17
        /*002a*/ 	.short	(.L_1450 - .L_1449)
.L_1449:
        /*002c*/ 	.word	0x00000000
        /*0030*/ 	.short	0x0003
        /*0032*/ 	.short	0x0010
        /*0034*/ 	.byte	0x00, 0xf5, 0x21, 0x00


	//----- nvinfo : EIATTR_KPARAM_INFO
	.align		4
.L_1450:
        /*0038*/ 	.byte	0x04, 0x17
        /*003a*/ 	.short	(.L_1452 - .L_1451)
.L_1451:
        /*003c*/ 	.word	0x00000000
        /*0040*/ 	.short	0x0002
        /*0042*/ 	.short	0x0008
        /*0044*/ 	.byte	0x00, 0xf5, 0x21, 0x00


	//----- nvinfo : EIATTR_KPARAM_INFO
	.align		4
.L_1452:
        /*0048*/ 	.byte	0x04, 0x17
        /*004a*/ 	.short	(.L_1454 - .L_1453)
.L_1453:
        /*004c*/ 	.word	0x00000000
        /*0050*/ 	.short	0x0001
        /*0052*/ 	.short	0x0004
        /*0054*/ 	.byte	0x00, 0xf0, 0x11, 0x00


	//----- nvinfo : EIATTR_KPARAM_INFO
	.align		4
.L_1454:
        /*0058*/ 	.byte	0x04, 0x17
        /*005a*/ 	.short	(.L_1456 - .L_1455)
.L_1455:
        /*005c*/ 	.word	0x00000000
        /*0060*/ 	.short	0x0000
        /*0062*/ 	.short	0x0000
        /*0064*/ 	.byte	0x00, 0xf0, 0x11, 0x00


	//----- nvinfo : EIATTR_SPARSE_MMA_MASK
	.align		4
.L_1456:
        /*0068*/ 	.byte	0x03, 0x50
        /*006a*/ 	.short	0x0000


	//----- nvinfo : EIATTR_MAXREG_COUNT
	.align		4
        /*006c*/ 	.byte	0x03, 0x1b
        /*006e*/ 	.short	0x00ff


	//----- nvinfo : EIATTR_MERCURY_ISA_VERSION
	.align		4
        /*0070*/ 	.byte	0x03, 0x5f
        /*0072*/ 	.short	0x0101


	//----- nvinfo : EIATTR_VRC_CTA_INIT_COUNT
	.align		4
        /*0074*/ 	.byte	0x02, 0x4a
	.zero		1
	.zero		1


	//----- nvinfo : EIATTR_EXIT_INSTR_OFFSETS
	.align		4
        /*0078*/ 	.byte	0x04, 0x1c
        /*007a*/ 	.short	(.L_1458 - .L_1457)


	//   ....[0]....
.L_1457:
        /*007c*/ 	.word	0x00000070


	//   ....[1]....
        /*0080*/ 	.word	0x00000ef0


	//----- nvinfo : EIATTR_CRS_STACK_SIZE
	.align		4
.L_1458:
        /*0084*/ 	.byte	0x04, 0x1e
        /*0086*/ 	.short	(.L_1460 - .L_1459)
.L_1459:
        /*0088*/ 	.word	0x00000000


	//----- nvinfo : EIATTR_CBANK_PARAM_SIZE
	.align		4
.L_1460:
        /*008c*/ 	.byte	0x03, 0x19
        /*008e*/ 	.short	0x0021


	//----- nvinfo : EIATTR_PARAM_CBANK
	.align		4
        /*0090*/ 	.byte	0x04, 0x0a
        /*0092*/ 	.short	(.L_1462 - .L_1461)
	.align		4
.L_1461:
        /*0094*/ 	.word	index@(.nv.constant0.Compute_Row_Mean_Variance)
        /*0098*/ 	.short	0x0380
        /*009a*/ 	.short	0x0021


	//----- nvinfo : EIATTR_SW_WAR
	.align		4
.L_1462:
        /*009c*/ 	.byte	0x04, 0x36
        /*009e*/ 	.short	(.L_1464 - .L_1463)
.L_1463:
        /*00a0*/ 	.word	0x00000008
.L_1464:


//--------------------- .nv.info.LayerNormalizationBackward_dx --------------------------
	.section	.nv.info.LayerNormalizationBackward_dx,"",@"SHT_CUDA_INFO"
	.sectionflags	@""
	.align	4


	//----- nvinfo : EIATTR_CUDA_API_VERSION
	.align		4
        /*0000*/ 	.byte	0x04, 0x37
        /*0002*/ 	.short	(.L_1466 - .L_1465)
.L_1465:
        /*0004*/ 	.word	0x00000082


	//----- nvinfo : EIATTR_KPARAM_INFO
	.align		4
.L_1466:
        /*0008*/ 	.byte	0x04, 0x17
        /*000a*/ 	.short	(.L_1468 - .L_1467)
.L_1467:
        /*000c*/ 	.word	0x00000000
        /*0010*/ 	.short	0x000c
        /*0012*/ 	.short	0x0050
        /*0014*/ 	.byte	0x00, 0xf5, 0x21, 0x00


	//----- nvinfo : EIATTR_KPARAM_INFO
	.align		4
.L_1468:
        /*0018*/ 	.byte	0x04, 0x17
        /*001a*/ 	.short	(.L_1470 - .L_1469)
.L_1469:
        /*001c*/ 	.word	0x00000000
        /*0020*/ 	.short	0x000b
        /*0022*/ 	.short	0x0048
        /*0024*/ 	.byte	0x00, 0xf5, 0x21, 0x00


	//----- nvinfo : EIATTR_KPARAM_INFO
	.align		4
.L_1470:
        /*0028*/ 	.byte	0x04, 0x17
        /*002a*/ 	.short	(.L_1472 - .L_1471)
.L_1471:
        /*002c*/ 	.word	0x00000000
        /*0030*/ 	.short	0x000a
        /*0032*/ 	.short	0x0040
        /*0034*/ 	.byte	0x00, 0xf0, 0x11, 0x00


	//----- nvinfo : EIATTR_KPARAM_INFO
	.align		4
.L_1472:
        /*0038*/ 	.byte	0x04, 0x17
        /*003a*/ 	.short	(.L_1474 - .L_1473)
.L_1473:
        /*003c*/ 	.word	0x00000000
        /*0040*/ 	.short	0x0009
        /*0042*/ 	.short	0x0038
        /*0044*/ 	.byte	0x00, 0xf5, 0x21, 0x00


	//----- nvinfo : EIATTR_KPARAM_INFO
	.align		4
.L_1474:
        /*0048*/ 	.byte	0x04, 0x17
        /*004a*/ 	.short	(.L_1476 - .L_1475)
.L_1475:
        /*004c*/ 	.word	0x00000000
        /*0050*/ 	.short	0x0008
        /*0052*/ 	.short	0x0030
        /*0054*/ 	.byte	0x00, 0xf5, 0x21, 0x00


	//----- nvinfo : EIATTR_KPARAM_INFO
	.align		4
.L_1476:
        /*0058*/ 	.byte	0x04, 0x17
        /*005a*/ 	.short	(.L_1478 - .L_1477)
.L_1477:
        /*005c*/ 	.word	0x00000000
        /*0060*/ 	.short	0x0007
        /*0062*/ 	.short	0x0028
        /*0064*/ 	.byte	0x00, 0xf5, 0x21, 0x00


	//----- nvinfo : EIATTR_KPARAM_INFO
	.align		4
.L_1478:
        /*0068*/ 	.byte	0x04, 0x17
        /*006a*/ 	.short	(.L_1480 - .L_1479)
.L_1479:
        /*006c*/ 	.word	0x00000000
        /*0070*/ 	.short	0x0006
        /*0072*/ 	.short	0x0020
        /*0074*/ 	.byte	0x00, 0xf5, 0x21, 0x00


	//----- nvinfo : EIATTR_KPARAM_INFO
	.align		4
.L_1480:
        /*0078*/ 	.byte	0x04, 0x17
        /*007a*/ 	.short	(.L_1482 - .L_1481)
.L_1481:
        /*007c*/ 	.word	0x00000000
        /*0080*/ 	.short	0x0005
        /*0082*/ 	.short	0x0018
        /*0084*/ 	.byte	0x00, 0xf5, 0x21, 0x00


	//----- nvinfo : EIATTR_KPARAM_INFO
	.align		4
.L_1482:
        /*0088*/ 	.byte	0x04, 0x17
        /*008a*/ 	.short	(.L_1484 - .L_1483)
.L_1483:
        /*008c*/ 	.word	0x00000000
        /*0090*/ 	.short	0x0004
        /*0092*/ 	.short	0x0010
        /*0094*/ 	.byte	0x00, 0xf5, 0x21, 0x00


	//----- nvinfo : EIATTR_KPARAM_INFO
	.align		4
.L_1484:
        /*0098*/ 	.byte	0x04, 0x17
        /*009a*/ 	.short	(.L_1486 - .L_1485)
.L_1485:
        /*009c*/ 	.word	0x00000000
        /*00a0*/ 	.short	0x0003
        /*00a2*/ 	.short	0x000c
        /*00a4*/ 	.byte	0x00, 0xf0, 0x11, 0x00


	//----- nvinfo : EIATTR_KPARAM_INFO
	.align		4
.L_1486:
        /*00a8*/ 	.byte	0x04, 0x17
        /*00aa*/ 	.short	(.L_1488 - .L_1487)
.L_1487:
        /*00ac*/ 	.word	0x00000000
        /*00b0*/ 	.short	0x0002
        /*00b2*/ 	.short	0x0008
        /*00b4*/ 	.byte	0x00, 0xf0, 0x11, 0x00


	//----- nvinfo : EIATTR_KPARAM_INFO
	.align		4
.L_1488:
        /*00b8*/ 	.byte	0x04, 0x17
        /*00ba*/ 	.short	(.L_1490 - .L_1489)
.L_1489:
        /*00bc*/ 	.word	0x00000000
        /*00c0*/ 	.short	0x0001
        /*00c2*/ 	.short	0x0004
        /*00c4*/ 	.byte	0x00, 0xf0, 0x11, 0x00


	//----- nvinfo : EIATTR_KPARAM_INFO
	.align		4
.L_1490:
        /*00c8*/ 	.byte	0x04, 0x17
        /*00ca*/ 	.short	(.L_1492 - .L_1491)
.L_1491:
        /*00cc*/ 	.word	0x00000000
        /*00d0*/ 	.short	0x0000
        /*00d2*/ 	.short	0x0000
        /*00d4*/ 	.byte	0x00, 0xf0, 0x11, 0x00


	//----- nvinfo : EIATTR_SPARSE_MMA_MASK
	.align		4
.L_1492:
        /*00d8*/ 	.byte	0x03, 0x50
        /*00da*/ 	.short	0x0000


	//----- nvinfo : EIATTR_MAXREG_COUNT
	.align		4
        /*00dc*/ 	.byte	0x03, 0x1b
        /*00de*/ 	.short	0x00ff


	//----- nvinfo : EIATTR_MERCURY_ISA_VERSION
	.align		4
        /*00e0*/ 	.byte	0x03, 0x5f
        /*00e2*/ 	.short	0x0101


	//----- nvinfo : EIATTR_VRC_CTA_INIT_COUNT
	.align		4
        /*00e4*/ 	.byte	0x02, 0x4a
	.zero		1
	.zero		1


	//----- nvinfo : EIATTR_EXIT_INSTR_OFFSETS
	.align		4
        /*00e8*/ 	.byte	0x04, 0x1c
        /*00ea*/ 	.short	(.L_1494 - .L_1493)


	//   ....[0]....
.L_1493:
        /*00ec*/ 	.word	0x00000070


	//   ....[1]....
        /*00f0*/ 	.word	0x000006e0


	//   ....[2]....
        /*00f4*/ 	.word	0x00000990


	//   ....[3]....
        /*00f8*/ 	.word	0x00001020


	//----- nvinfo : EIATTR_CRS_STACK_SIZE
	.align		4
.L_1494:
        /*00fc*/ 	.byte	0x04, 0x1e
        /*00fe*/ 	.short	(.L_1496 - .L_1495)
.L_1495:
        /*0100*/ 	.word	0x00000000


	//----- nvinfo : EIATTR_CBANK_PARAM_SIZE
	.align		4
.L_1496:
        /*0104*/ 	.byte	0x03, 0x19
        /*0106*/ 	.short	0x0058


	//----- nvinfo : EIATTR_PARAM_CBANK
	.align		4
        /*0108*/ 	.byte	0x04, 0x0a
        /*010a*/ 	.short	(.L_1498 - .L_1497)
	.align		4
.L_1497:
        /*010c*/ 	.word	index@(.nv.constant0.LayerNormalizationBackward_dx)
        /*0110*/ 	.short	0x0380
        /*0112*/ 	.short	0x0058


	//----- nvinfo : EIATTR_SW_WAR
	.align		4
.L_1498:
        /*0114*/ 	.byte	0x04, 0x36
        /*0116*/ 	.short	(.L_1500 - .L_1499)
.L_1499:
        /*0118*/ 	.word	0x00000008
.L_1500:


//--------------------- .nv.info.LayerNormalizationBackward_dmean_dvariance --------------------------
	.section	.nv.info.LayerNormalizationBackward_dmean_dvariance,"",@"SHT_CUDA_INFO"
	.sectionflags	@""
	.align	4


	//----- nvinfo : EIATTR_CUDA_API_VERSION
	.align		4
        /*0000*/ 	.byte	0x04, 0x37
        /*0002*/ 	.short	(.L_1502 - .L_1501)
.L_1501:
        /*0004*/ 	.word	0x00000082


	//----- nvinfo : EIATTR_KPARAM_INFO
	.align		4
.L_1502:
        /*0008*/ 	.byte	0x04, 0x17
        /*000a*/ 	.short	(.L_1504 - .L_1503)
.L_1503:
        /*000c*/ 	.word	0x00000000
        /*0010*/ 	.short	0x0009
        /*0012*/ 	.short	0x0040
        /*0014*/ 	.byte	0x00, 0xf5, 0x21, 0x00


	//----- nvinfo : EIATTR_KPARAM_INFO
	.align		4
.L_1504:
        /*0018*/ 	.byte	0x04, 0x17
        /*001a*/ 	.short	(.L_1506 - .L_1505)
.L_1505:
        /*001c*/ 	.word	0x00000000
        /*0020*/ 	.short	0x0008
        /*0022*/ 	.short	0x0038
        /*0024*/ 	.byte	0x00, 0xf5, 0x21, 0x00


	//----- nvinfo : EIATTR_KPARAM_INFO
	.align		4
.L_1506:
        /*0028*/ 	.byte	0x04, 0x17
        /*002a*/ 	.short	(.L_1508 - .L_1507)
.L_1507:
        /*002c*/ 	.word	0x00000000
        /*0030*/ 	.short	0x0007
        /*0032*/ 	.short	0x0030
        /*0034*/ 	.byte	0x00, 0xf0, 0x11, 0x00


	//----- nvinfo : EIATTR_KPARAM_INFO
	.align		4
.L_1508:
        /*0038*/ 	.byte	0x04, 0x17
        /*003a*/ 	.short	(.L_1510 - .L_1509)
.L_1509:
        /*003c*/ 	.word	0x00000000
        /*0040*/ 	.short	0x0006
        /*0042*/ 	.short	0x0028
        /*0044*/ 	.byte	0x00, 0xf5, 0x21, 0x00


	//----- nvinfo : EIATTR_KPARAM_INFO
	.align		4
.L_1510:
        /*0048*/ 	.byte	0x04, 0x17
        /*004a*/ 	.short	(.L_1512 - .L_1511)
.L_1511:
        /*004c*/ 	.word	0x00000000
        /*0050*/ 	.short	0x0005
        /*0052*/ 	.short	0x0020
        /*0054*/ 	.byte	0x00, 0xf5, 0x21, 0x00


	//----- nvinfo : EIATTR_KPARAM_INFO
	.align		4
.L_1512:
        /*0058*/ 	.byte	0x04, 0x17
        /*005a*/ 	.short	(.L_1514 - .L_1513)
.L_1513:
        /*005c*/ 	.word	0x00000000
        /*0060*/ 	.short	0x0004
        /*0062*/ 	.short	0x0018
        /*0064*/ 	.byte	0x00, 0xf5, 0x21, 0x00


	//----- nvinfo : EIATTR_KPARAM_INFO
	.align		4
.L_1514:
        /*0068*/ 	.byte	0x04, 0x17
        /*006a*/ 	.short	(.L_1516 - .L_1515)
.L_1515:
        /*006c*/ 	.word	0x00000000
        /*0070*/ 	.short	0x0003
        /*0072*/ 	.short	0x0010
        /*0074*/ 	.byte	0x00, 0xf5, 0x21, 0x00


	//----- nvinfo : EIATTR_KPARAM_INFO
	.align		4
.L_1516:
        /*0078*/ 	.byte	0x04, 0x17
        /*007a*/ 	.short	(.L_1518 - .L_1517)
.L_1517:
        /*007c*/ 	.word	0x00000000
        /*0080*/ 	.short	0x0002
        /*0082*/ 	.short	0x0008
        /*0084*/ 	.byte	0x00, 0xf5, 0x21, 0x00


	//----- nvinfo : EIATTR_KPARAM_INFO
	.align		4
.L_1518:
        /*0088*/ 	.byte	0x04, 0x17
        /*008a*/ 	.short	(.L_1520 - .L_1519)
.L_1519:
        /*008c*/ 	.word	0x00000000
        /*0090*/ 	.short	0x0001
        /*0092*/ 	.short	0x0004
        /*0094*/ 	.byte	0x00, 0xf0, 0x11, 0x00


	//----- nvinfo : EIATTR_KPARAM_INFO
	.align		4
.L_1520:
        /*0098*/ 	.byte	0x04, 0x17
        /*009a*/ 	.short	(.L_1522 - .L_1521)
.L_1521:
        /*009c*/ 	.word	0x00000000
        /*00a0*/ 	.short	0x0000
        /*00a2*/ 	.short	0x0000
        /*00a4*/ 	.byte	0x00, 0xf0, 0x11, 0x00


	//----- nvinfo : EIATTR_SPARSE_MMA_MASK
	.align		4
.L_1522:
        /*00a8*/ 	.byte	0x03, 0x50
        /*00aa*/ 	.short	0x0000


	//----- nvinfo : EIATTR_MAXREG_COUNT
	.align		4
        /*00ac*/ 	.byte	0x03, 0x1b
        /*00ae*/ 	.short	0x00ff


	//----- nvinfo : EIATTR_MERCURY_ISA_VERSION
	.align		4
        /*00b0*/ 	.byte	0x03, 0x5f
        /*00b2*/ 	.short	0x0101


	//----- nvinfo : EIATTR_VRC_CTA_INIT_COUNT
	.align		4
        /*00b4*/ 	.byte	0x02, 0x4a
	.zero		1
	.zero		1


	//----- nvinfo : EIATTR_EXIT_INSTR_OFFSETS
	.align		4
        /*00b8*/ 	.byte	0x04, 0x1c
        /*00ba*/ 	.short	(.L_1524 - .L_1523)


	//   ....[0]....
.L_1523:
        /*00bc*/ 	.word	0x00000070


	//   ....[1]....
        /*00c0*/ 	.word	0x000014b0


	//----- nvinfo : EIATTR_CRS_STACK_SIZE
	.align		4
.L_1524:
        /*00c4*/ 	.byte	0x04, 0x1e
        /*00c6*/ 	.short	(.L_1526 - .L_1525)
.L_1525:
        /*00c8*/ 	.word	0x00000000


	//----- nvinfo : EIATTR_CBANK_PARAM_SIZE
	.align		4
.L_1526:
        /*00cc*/ 	.byte	0x03, 0x19
        /*00ce*/ 	.short	0x0048


	//----- nvinfo : EIATTR_PARAM_CBANK
	.align		4
        /*00d0*/ 	.byte	0x04, 0x0a
        /*00d2*/ 	.short	(.L_1528 - .L_1527)
	.align		4
.L_1527:
        /*00d4*/ 	.word	index@(.nv.constant0.LayerNormalizationBackward_dmean_dvariance)
        /*00d8*/ 	.short	0x0380
        /*00da*/ 	.short	0x0048


	//----- nvinfo : EIATTR_SW_WAR
	.align		4
.L_1528:
        /*00dc*/ 	.byte	0x04, 0x36
        /*00de*/ 	.short	(.L_1530 - .L_1529)
.L_1529:
        /*00e0*/ 	.word	0x00000008
.L_1530:


//--------------------- .nv.info.numpy_sum_RowByRow --------------------------
	.section	.nv.info.numpy_sum_RowByRow,"",@"SHT_CUDA_INFO"
	.sectionflags	@""
	.align	4


	//----- nvinfo : EIATTR_CUDA_API_VERSION
	.align		4
        /*0000*/ 	.byte	0x04, 0x37
        /*0002*/ 	.short	(.L_1532 - .L_1531)
.L_1531:
        /*0004*/ 	.word	0x00000082


	//----- nvinfo : EIATTR_KPARAM_INFO
	.align		4
.L_1532:
        /*0008*/ 	.byte	0x04, 0x17
        /*000a*/ 	.short	(.L_1534 - .L_1533)
.L_1533:
        /*000c*/ 	.word	0x00000000
        /*0010*/ 	.short	0x0003
        /*0012*/ 	.short	0x0010
        /*0014*/ 	.byte	0x00, 0xf5, 0x21, 0x00


	//----- nvinfo : EIATTR_KPARAM_INFO
	.align		4
.L_1534:
        /*0018*/ 	.byte	0x04, 0x17
        /*001a*/ 	.short	(.L_1536 - .L_1535)
.L_1535:
        /*001c*/ 	.word	0x00000000
        /*0020*/ 	.short	0x0002
        /*0022*/ 	.short	0x0008
        /*0024*/ 	.byte	0x00, 0xf5, 0x21, 0x00


	//----- nvinfo : EIATTR_KPARAM_INFO
	.align		4
.L_1536:
        /*0028*/ 	.byte	0x04, 0x17
        /*002a*/ 	.short	(.L_1538 - .L_1537)
.L_1537:
        /*002c*/ 	.word	0x00000000
        /*0030*/ 	.short	0x0001
        /*0032*/ 	.short	0x0004
        /*0034*/ 	.byte	0x00, 0xf0, 0x11, 0x00


	//----- nvinfo : EIATTR_KPARAM_INFO
	.align		4
.L_1538:
        /*0038*/ 	.byte	0x04, 0x17
        /*003a*/ 	.short	(.L_1540 - .L_1539)
.L_1539:
        /*003c*/ 	.word	0x00000000
        /*0040*/ 	.short	0x0000
        /*0042*/ 	.short	0x0000
        /*0044*/ 	.byte	0x00, 0xf0, 0x11, 0x00


	//----- nvinfo : EIATTR_SPARSE_MMA_MASK
	.align		4
.L_1540:
        /*0048*/ 	.byte	0x03, 0x50
        /*004a*/ 	.short	0x0000


	//----- nvinfo : EIATTR_MAXREG_COUNT
	.align		4
        /*004c*/ 	.byte	0x03, 0x1b
        /*004e*/ 	.short	0x00ff


	//----- nvinfo : EIATTR_MERCURY_ISA_VERSION
	.align		4
        /*0050*/ 	.byte	0x03, 0x5f
        /*0052*/ 	.short	0x0101


	//----- nvinfo : EIATTR_VRC_CTA_INIT_COUNT
	.align		4
        /*0054*/ 	.byte	0x02, 0x4a
	.zero		1
	.zero		1


	//----- nvinfo : EIATTR_EXIT_INSTR_OFFSETS
	.align		4
        /*0058*/ 	.byte	0x04, 0x1c
        /*005a*/ 	.short	(.L_1542 - .L_1541)


	//   ....[0]....
.L_1541:
        /*005c*/ 	.word	0x00000070


	//   ....[1]....
        /*0060*/ 	.word	0x00000750


	//----- nvinfo : EIATTR_CBANK_PARAM_SIZE
	.align		4
.L_1542:
        /*0064*/ 	.byte	0x03, 0x19
        /*0066*/ 	.short	0x0018


	//----- nvinfo : EIATTR_PARAM_CBANK
	.align		4
        /*0068*/ 	.byte	0x04, 0x0a
        /*006a*/ 	.short	(.L_1544 - .L_1543)
	.align		4
.L_1543:
        /*006c*/ 	.word	index@(.nv.constant0.numpy_sum_RowByRow)
        /*0070*/ 	.short	0x0380
        /*0072*/ 	.short	0x0018


	//----- nvinfo : EIATTR_SW_WAR
	.align		4
.L_1544:
        /*0074*/ 	.byte	0x04, 0x36
        /*0076*/ 	.short	(.L_1546 - .L_1545)
.L_1545:
        /*0078*/ 	.word	0x00000008
.L_1546:


//--------------------- .nv.info.numpy_sum_ColByCol --------------------------
	.section	.nv.info.numpy_sum_ColByCol,"",@"SHT_CUDA_INFO"
	.sectionflags	@""
	.align	4


	//----- nvinfo : EIATTR_CUDA_API_VERSION
	.align		4
        /*0000*/ 	.byte	0x04, 0x37
        /*0002*/ 	.short	(.L_1548 - .L_1547)
.L_1547:
        /*0004*/ 	.word	0x00000082


	//----- nvinfo : EIATTR_KPARAM_INFO
	.align		4
.L_1548:
        /*0008*/ 	.byte	0x04, 0x17
        /*000a*/ 	.short	(.L_1550 - .L_1549)
.L_1549:
        /*000c*/ 	.word	0x00000000
        /*0010*/ 	.short	0x0003
        /*0012*/ 	.short	0x0010
        /*0014*/ 	.byte	0x00, 0xf5, 0x21, 0x00


	//----- nvinfo : EIATTR_KPARAM_INFO
	.align		4
.L_1550:
        /*0018*/ 	.byte	0x04, 0x17
        /*001a*/ 	.short	(.L_1552 - .L_1551)
.L_1551:
        /*001c*/ 	.word	0x00000000
        /*0020*/ 	.short	0x0002
        /*0022*/ 	.short	0x0008
        /*0024*/ 	.byte	0x00, 0xf5, 0x21, 0x00


	//----- nvinfo : EIATTR_KPARAM_INFO
	.align		4
.L_1552:
        /*0028*/ 	.byte	0x04, 0x17
        /*002a*/ 	.short	(.L_1554 - .L_1553)
.L_1553:
        /*002c*/ 	.word	0x00000000
        /*0030*/ 	.short	0x0001
        /*0032*/ 	.short	0x0004
        /*0034*/ 	.byte	0x00, 0xf0, 0x11, 0x00


	//----- nvinfo : EIATTR_KPARAM_INFO
	.align		4
.L_1554:
        /*0038*/ 	.byte	0x04, 0x17
        /*003a*/ 	.short	(.L_1556 - .L_1555)
.L_1555:
        /*003c*/ 	.word	0x00000000
        /*0040*/ 	.short	0x0000
        /*0042*/ 	.short	0x0000
        /*0044*/ 	.byte	0x00, 0xf0, 0x11, 0x00


	//----- nvinfo : EIATTR_SPARSE_MMA_MASK
	.align		4
.L_1556:
        /*0048*/ 	.byte	0x03, 0x50
        /*004a*/ 	.short	0x0000


	//----- nvinfo : EIATTR_MAXREG_COUNT
	.align		4
        /*004c*/ 	.byte	0x03, 0x1b
        /*004e*/ 	.short	0x00ff


	//----- nvinfo : EIATTR_MERCURY_ISA_VERSION
	.align		4
        /*0050*/ 	.byte	0x03, 0x5f
        /*0052*/ 	.short	0x0101


	//----- nvinfo : EIATTR_VRC_CTA_INIT_COUNT
	.align		4
        /*0054*/ 	.byte	0x02, 0x4a
	.zero		1
	.zero		1


	//----- nvinfo : EIATTR_EXIT_INSTR_OFFSETS
	.align		4
        /*0058*/ 	.byte	0x04, 0x1c
        /*005a*/ 	.short	(.L_1558 - .L_1557)


	//   ....[0]....
.L_1557:
        /*005c*/ 	.word	0x00000070


	//   ....[1]....
        /*0060*/ 	.word	0x000008e0


	//----- nvinfo : EIATTR_CBANK_PARAM_SIZE
	.align		4
.L_1558:
        /*0064*/ 	.byte	0x03, 0x19
        /*0066*/ 	.short	0x0018


	//----- nvinfo : EIATTR_PARAM_CBANK
	.align		4
        /*0068*/ 	.byte	0x04, 0x0a
        /*006a*/ 	.short	(.L_1560 - .L_1559)
	.align		4
.L_1559:
        /*006c*/ 	.word	index@(.nv.constant0.numpy_sum_ColByCol)
        /*0070*/ 	.short	0x0380
        /*0072*/ 	.short	0x0018


	//----- nvinfo : EIATTR_SW_WAR
	.align		4
.L_1560:
        /*0074*/ 	.byte	0x04, 0x36
        /*0076*/ 	.short	(.L_1562 - .L_1561)
.L_1561:
        /*0078*/ 	.word	0x00000008
.L_1562:


//--------------------- .nv.info.StandardizeRowsInPlaceBroadcastGammasBetas --------------------------
	.section	.nv.info.StandardizeRowsInPlaceBroadcastGammasBetas,"",@"SHT_CUDA_INFO"
	.sectionflags	@""
	.align	4


	//----- nvinfo : EIATTR_CUDA_API_VERSION
	.align		4
        /*0000*/ 	.byte	0x04, 0x37
        /*0002*/ 	.short	(.L_1564 - .L_1563)
.L_1563:
        /*0004*/ 	.word	0x00000082


	//----- nvinfo : EIATTR_KPARAM_INFO
	.align		4
.L_1564:
        /*0008*/ 	.byte	0x04, 0x17
        /*000a*/ 	.short	(.L_1566 - .L_1565)
.L_1565:
        /*000c*/ 	.word	0x00000000
        /*0010*/ 	.short	0x0009
        /*0012*/ 	.short	0x0038
        /*0014*/ 	.byte	0x00, 0xf5, 0x21, 0x00


	//----- nvinfo : EIATTR_KPARAM_INFO
	.align		4
.L_1566:
        /*0018*/ 	.byte	0x04, 0x17
        /*001a*/ 	.short	(.L_1568 - .L_1567)
.L_1567:
        /*001c*/ 	.word	0x00000000
        /*0020*/ 	.short	0x0008
        /*0022*/ 	.short	0x0030
        /*0024*/ 	.byte	0x00, 0xf5, 0x21, 0x00


	//----- nvinfo : EIATTR_KPARAM_INFO
	.align		4
.L_1568:
        /*0028*/ 	.byte	0x04, 0x17
        /*002a*/ 	.short	(.L_1570 - .L_1569)
.L_1569:
        /*002c*/ 	.word	0x00000000
        /*0030*/ 	.short	0x0007
        /*0032*/ 	.short	0x0028
        /*0034*/ 	.byte	0x00, 0xf0, 0x11, 0x00


	//----- nvinfo : EIATTR_KPARAM_INFO
	.align		4
.L_1570:
        /*0038*/ 	.byte	0x04, 0x17
        /*003a*/ 	.short	(.L_1572 - .L_1571)
.L_1571:
        /*003c*/ 	.word	0x00000000
        /*0040*/ 	.short	0x0006
        /*0042*/ 	.short	0x0020
        /*0044*/ 	.byte	0x00, 0xf5, 0x21, 0x00


	//----- nvinfo : EIATTR_KPARAM_INFO
	.align		4
.L_1572:
        /*0048*/ 	.byte	0x04, 0x17
        /*004a*/ 	.short	(.L_1574 - .L_1573)
.L_1573:
        /*004c*/ 	.word	0x00000000
        /*0050*/ 	.short	0x0005
        /*0052*/ 	.short	0x0018
        /*0054*/ 	.byte	0x00, 0xf5, 0x21, 0x00


	//----- nvinfo : EIATTR_KPARAM_INFO
	.align		4
.L_1574:
        /*0058*/ 	.byte	0x04, 0x17
        /*005a*/ 	.short	(.L_1576 - .L_1575)
.L_1575:
        /*005c*/ 	.word	0x00000000
        /*0060*/ 	.short	0x0004
        /*0062*/ 	.short	0x0010
        /*0064*/ 	.byte	0x00, 0xf5, 0x21, 0x00


	//----- nvinfo : EIATTR_KPARAM_INFO
	.align		4
.L_1576:
        /*0068*/ 	.byte	0x04, 0x17
        /*006a*/ 	.short	(.L_1578 - .L_1577)
.L_1577:
        /*006c*/ 	.word	0x00000000
        /*0070*/ 	.short	0x0003
        /*0072*/ 	.short	0x000c
        /*0074*/ 	.byte	0x00, 0xf0, 0x11, 0x00


	//----- nvinfo : EIATTR_KPARAM_INFO
	.align		4
.L_1578:
        /*0078*/ 	.byte	0x04, 0x17
        /*007a*/ 	.short	(.L_1580 - .L_1579)
.L_1579:
        /*007c*/ 	.word	0x00000000
        /*0080*/ 	.short	0x0002
        /*0082*/ 	.short	0x0008
        /*0084*/ 	.byte	0x00, 0xf0, 0x11, 0x00


	//----- nvinfo : EIATTR_KPARAM_INFO
	.align		4
.L_1580:
        /*0088*/ 	.byte	0x04, 0x17
        /*008a*/ 	.short	(.L_1582 - .L_1581)
.L_1581:
        /*008c*/ 	.word	0x00000000
        /*0090*/ 	.short	0x0001
        /*0092*/ 	.short	0x0004
        /*0094*/ 	.byte	0x00, 0xf0, 0x11, 0x00


	//----- nvinfo : EIATTR_KPARAM_INFO
	.align		4
.L_1582:
        /*0098*/ 	.byte	0x04, 0x17
        /*009a*/ 	.short	(.L_1584 - .L_1583)
.L_1583:
        /*009c*/ 	.word	0x00000000
        /*00a0*/ 	.short	0x0000
        /*00a2*/ 	.short	0x0000
        /*00a4*/ 	.byte	0x00, 0xf0, 0x11, 0x00


	//----- nvinfo : EIATTR_SPARSE_MMA_MASK
	.align		4
.L_1584:
        /*00a8*/ 	.byte	0x03, 0x50
        /*00aa*/ 	.short	0x0000


	//----- nvinfo : EIATTR_MAXREG_COUNT
	.align		4
        /*00ac*/ 	.byte	0x03, 0x1b
        /*00ae*/ 	.short	0x00ff


	//----- nvinfo : EIATTR_MERCURY_ISA_VERSION
	.align		4
        /*00b0*/ 	.byte	0x03, 0x5f
        /*00b2*/ 	.short	0x0101


	//----- nvinfo : EIATTR_VRC_CTA_INIT_COUNT
	.align		4
        /*00b4*/ 	.byte	0x02, 0x4a
	.zero		1
	.zero		1


	//----- nvinfo : EIATTR_EXIT_INSTR_OFFSETS
	.align		4
        /*00b8*/ 	.byte	0x04, 0x1c
        /*00ba*/ 	.short	(.L_1586 - .L_1585)


	//   ....[0]....
.L_1585:
        /*00bc*/ 	.word	0x00000070


	//   ....[1]....
        /*00c0*/ 	.word	0x00000550


	//   ....[2]....
        /*00c4*/ 	.word	0x00000710


	//   ....[3]....
        /*00c8*/ 	.word	0x000009f0


	//----- nvinfo : EIATTR_CRS_STACK_SIZE
	.align		4
.L_1586:
        /*00cc*/ 	.byte	0x04, 0x1e
        /*00ce*/ 	.short	(.L_1588 - .L_1587)
.L_1587:
        /*00d0*/ 	.word	0x00000000


	//----- nvinfo : EIATTR_CBANK_PARAM_SIZE
	.align		4
.L_1588:
        /*00d4*/ 	.byte	0x03, 0x19
        /*00d6*/ 	.short	0x0040


	//----- nvinfo : EIATTR_PARAM_CBANK
	.align		4
        /*00d8*/ 	.byte	0x04, 0x0a
        /*00da*/ 	.short	(.L_1590 - .L_1589)
	.align		4
.L_1589:
        /*00dc*/ 	.word	index@(.nv.constant0.StandardizeRowsInPlaceBroadcastGammasBetas)
        /*00e0*/ 	.short	0x0380
        /*00e2*/ 	.short	0x0040


	//----- nvinfo : EIATTR_SW_WAR
	.align		4
.L_1590:
        /*00e4*/ 	.byte	0x04, 0x36
        /*00e6*/ 	.short	(.L_1592 - .L_1591)
.L_1591:
        /*00e8*/ 	.word	0x00000008
.L_1592:


//--------------------- .nv.info.StandardizeInPlaceByRow --------------------------
	.section	.nv.info.StandardizeInPlaceByRow,"",@"SHT_CUDA_INFO"
	.sectionflags	@""
	.align	4


	//----- nvinfo : EIATTR_CUDA_API_VERSION
	.align		4
        /*0000*/ 	.byte	0x04, 0x37
        /*0002*/ 	.short	(.L_1594 - .L_1593)
.L_1593:
        /*0004*/ 	.word	0x00000082


	//----- nvinfo : EIATTR_KPARAM_INFO
	.align		4
.L_1594:
        /*0008*/ 	.byte	0x04, 0x17
        /*000a*/ 	.short	(.L_1596 - .L_1595)
.L_1595:
        /*000c*/ 	.word	0x00000000
        /*0010*/ 	.short	0x0007
        /*0012*/ 	.short	0x0028
        /*0014*/ 	.byte	0x00, 0xf0, 0x11, 0x00


	//----- nvinfo : EIATTR_KPARAM_INFO
	.align		4
.L_1596:
        /*0018*/ 	.byte	0x04, 0x17
        /*001a*/ 	.short	(.L_1598 - .L_1597)
.L_1597:
        /*001c*/ 	.word	0x00000000
        /*0020*/ 	.short	0x0006
        /*0022*/ 	.short	0x0020
        /*0024*/ 	.byte	0x00, 0xf5, 0x21, 0x00


	//----- nvinfo : EIATTR_KPARAM_INFO
	.align		4
.L_1598:
        /*0028*/ 	.byte	0x04, 0x17
        /*002a*/ 	.short	(.L_1600 - .L_1599)
.L_1599:
        /*002c*/ 	.word	0x00000000
        /*0030*/ 	.short	0x0005
        /*0032*/ 	.short	0x0018
        /*0034*/ 	.byte	0x00, 0xf5, 0x21, 0x00


	//----- nvinfo : EIATTR_KPARAM_INFO
	.align		4
.L_1600:
        /*0038*/ 	.byte	0x04, 0x17
        /*003a*/ 	.short	(.L_1602 - .L_1601)
.L_1601:
        /*003c*/ 	.word	0x00000000
        /*0040*/ 	.short	0x0004
        /*0042*/ 	.short	0x0010
        /*0044*/ 	.byte	0x00, 0xf5, 0x21, 0x00


	//----- nvinfo : EIATTR_KPARAM_INFO
	.align		4
.L_1602:
        /*0048*/ 	.byte	0x04, 0x17
        /*004a*/ 	.short	(.L_1604 - .L_1603)
.L_1603:
        /*004c*/ 	.word	0x00000000
        /*0050*/ 	.short	0x0003
        /*0052*/ 	.short	0x000c
        /*0054*/ 	.byte	0x00, 0xf0, 0x11, 0x00


	//----- nvinfo : EIATTR_KPARAM_INFO
	.align		4
.L_1604:
        /*0058*/ 	.byte	0x04, 0x17
        /*005a*/ 	.short	(.L_1606 - .L_1605)
.L_1605:
        /*005c*/ 	.word	0x00000000
        /*0060*/ 	.short	0x0002
        /*0062*/ 	.short	0x0008
        /*0064*/ 	.byte	0x00, 0xf0, 0x11, 0x00


	//----- nvinfo : EIATTR_KPARAM_INFO
	.align		4
.L_1606:
        /*0068*/ 	.byte	0x04, 0x17
        /*006a*/ 	.short	(.L_1608 - .L_1607)
.L_1607:
        /*006c*/ 	.word	0x00000000
        /*0070*/ 	.short	0x0001
        /*0072*/ 	.short	0x0004
        /*0074*/ 	.byte	0x00, 0xf0, 0x11, 0x00


	//----- nvinfo : EIATTR_KPARAM_INFO
	.align		4
.L_1608:
        /*0078*/ 	.byte	0x04, 0x17
        /*007a*/ 	.short	(.L_1610 - .L_1609)
.L_1609:
        /*007c*/ 	.word	0x00000000
        /*0080*/ 	.short	0x0000
        /*0082*/ 	.short	0x0000
        /*0084*/ 	.byte	0x00, 0xf0, 0x11, 0x00


	//----- nvinfo : EIATTR_SPARSE_MMA_MASK
	.align		4
.L_1610:
        /*0088*/ 	.byte	0x03, 0x50
        /*008a*/ 	.short	0x0000


	//----- nvinfo : EIATTR_MAXREG_COUNT
	.align		4
        /*008c*/ 	.byte	0x03, 0x1b
        /*008e*/ 	.short	0x00ff


	//----- nvinfo : EIATTR_MERCURY_ISA_VERSION
	.align		4
        /*0090*/ 	.byte	0x03, 0x5f
        /*0092*/ 	.short	0x0101


	//----- nvinfo : EIATTR_VRC_CTA_INIT_COUNT
	.align		4
        /*0094*/ 	.byte	0x02, 0x4a
	.zero		1
	.zero		1


	//----- nvinfo : EIATTR_EXIT_INSTR_OFFSETS
	.align		4
        /*0098*/ 	.byte	0x04, 0x1c
        /*009a*/ 	.short	(.L_1612 - .L_1611)


	//   ....[0]....
.L_1611:
        /*009c*/ 	.word	0x00000070


	//   ....[1]....
        /*00a0*/ 	.word	0x00000530


	//   ....[2]....
        /*00a4*/ 	.word	0x00000670


	//   ....[3]....
        /*00a8*/ 	.word	0x000007d0


	//----- nvinfo : EIATTR_CRS_STACK_SIZE
	.align		4
.L_1612:
        /*00ac*/ 	.byte	0x04, 0x1e
        /*00ae*/ 	.short	(.L_1614 - .L_1613)
.L_1613:
        /*00b0*/ 	.word	0x00000000


	//----- nvinfo : EIATTR_CBANK_PARAM_SIZE
	.align		4
.L_1614:
        /*00b4*/ 	.byte	0x03, 0x19
        /*00b6*/ 	.short	0x002c


	//----- nvinfo : EIATTR_PARAM_CBANK
	.align		4
        /*00b8*/ 	.byte	0x04, 0x0a
        /*00ba*/ 	.short	(.L_1616 - .L_1615)
	.align		4
.L_1615:
        /*00bc*/ 	.word	index@(.nv.constant0.StandardizeInPlaceByRow)
        /*00c0*/ 	.short	0x0380
        /*00c2*/ 	.short	0x002c


	//----- nvinfo : EIATTR_SW_WAR
	.align		4
.L_1616:
        /*00c4*/ 	.byte	0x04, 0x36
        /*00c6*/ 	.short	(.L_1618 - .L_1617)
.L_1617:
        /*00c8*/ 	.word	0x00000008
.L_1618:


//--------------------- .nv.info.UpdateAdamOptimizer --------------------------
	.section	.nv.info.UpdateAdamOptimizer,"",@"SHT_CUDA_INFO"
	.sectionflags	@""
	.align	4


	//----- nvinfo : EIATTR_CUDA_API_VERSION
	.align		4
        /*0000*/ 	.byte	0x04, 0x37
        /*0002*/ 	.short	(.L_1620 - .L_1619)
.L_1619:
        /*0004*/ 	.word	0x00000082


	//----- nvinfo : EIATTR_KPARAM_INFO
	.align		4
.L_1620:
        /*0008*/ 	.byte	0x04, 0x17
        /*000a*/ 	.short	(.L_1622 - .L_1621)
.L_1621:
        /*000c*/ 	.word	0x00000000
        /*0010*/ 	.short	0x0009
        /*0012*/ 	.short	0x0030
        /*0014*/ 	.byte	0x00, 0xf5, 0x21, 0x00


	//----- nvinfo : EIATTR_KPARAM_INFO
	.align		4
.L_1622:
        /*0018*/ 	.byte	0x04, 0x17
        /*001a*/ 	.short	(.L_1624 - .L_1623)
.L_1623:
        /*001c*/ 	.word	0x00000000
        /*0020*/ 	.short	0x0008
        /*0022*/ 	.short	0x0028
        /*0024*/ 	.byte	0x00, 0xf5, 0x21, 0x00


	//----- nvinfo : EIATTR_KPARAM_INFO
	.align		4
.L_1624:
        /*0028*/ 	.byte	0x04, 0x17
        /*002a*/ 	.short	(.L_1626 - .L_1625)
.L_1625:
        /*002c*/ 	.word	0x00000000
        /*0030*/ 	.short	0x0007
        /*0032*/ 	.short	0x0020
        /*0034*/ 	.byte	0x00, 0xf5, 0x21, 0x00


	//----- nvinfo : EIATTR_KPARAM_INFO
	.align		4
.L_1626:
        /*0038*/ 	.byte	0x04, 0x17
        /*003a*/ 	.short	(.L_1628 - .L_1627)
.L_1627:
        /*003c*/ 	.word	0x00000000
        /*0040*/ 	.short	0x0006
        /*0042*/ 	.short	0x0018
        /*0044*/ 	.byte	0x00, 0xf5, 0x21, 0x00


	//----- nvinfo : EIATTR_KPARAM_INFO
	.align		4
.L_1628:
        /*0048*/ 	.byte	0x04, 0x17
        /*004a*/ 	.short	(.L_1630 - .L_1629)
.L_1629:
        /*004c*/ 	.word	0x00000000
        /*0050*/ 	.short	0x0005
        /*0052*/ 	.short	0x0014
        /*0054*/ 	.byte	0x00, 0xf0, 0x11, 0x00


	//----- nvinfo : EIATTR_KPARAM_INFO
	.align		4
.L_1630:
        /*0058*/ 	.byte	0x04, 0x17
        /*005a*/ 	.short	(.L_1632 - .L_1631)
.L_1631:
        /*005c*/ 	.word	0x00000000
        /*0060*/ 	.short	0x0004
        /*0062*/ 	.short	0x0010
        /*0064*/ 	.byte	0x00, 0xf0, 0x11, 0x00


	//----- nvinfo : EIATTR_KPARAM_INFO
	.align		4
.L_1632:
        /*0068*/ 	.byte	0x04, 0x17
        /*006a*/ 	.short	(.L_1634 - .L_1633)
.L_1633:
        /*006c*/ 	.word	0x00000000
        /*0070*/ 	.short	0x0003
        /*0072*/ 	.short	0x000c
        /*0074*/ 	.byte	0x00, 0xf0, 0x11, 0x00


	//----- nvinfo : EIATTR_KPARAM_INFO
	.align		4
.L_1634:
        /*0078*/ 	.byte	0x04, 0x17
        /*007a*/ 	.short	(.L_1636 - .L_1635)
.L_1635:
        /*007c*/ 	.word	0x00000000
        /*0080*/ 	.short	0x0002
        /*0082*/ 	.short	0x0008
        /*0084*/ 	.byte	0x00, 0xf0, 0x11, 0x00


	//----- nvinfo : EIATTR_KPARAM_INFO
	.align		4
.L_1636:
        /*0088*/ 	.byte	0x04, 0x17
        /*008a*/ 	.short	(.L_1638 - .L_1637)
.L_1637:
        /*008c*/ 	.word	0x00000000
        /*0090*/ 	.short	0x0001
        /*0092*/ 	.short	0x0004
        /*0094*/ 	.byte	0x00, 0xf0, 0x11, 0x00


	//----- nvinfo : EIATTR_KPARAM_INFO
	.align		4
.L_1638:
        /*0098*/ 	.byte	0x04, 0x17
        /*009a*/ 	.short	(.L_1640 - .L_1639)
.L_1639:
        /*009c*/ 	.word	0x00000000
        /*00a0*/ 	.short	0x0000
        /*00a2*/ 	.short	0x0000
        /*00a4*/ 	.byte	0x00, 0xf0, 0x11, 0x00


	//----- nvinfo : EIATTR_SPARSE_MMA_MASK
	.align		4
.L_1640:
        /*00a8*/ 	.byte	0x03, 0x50
        /*00aa*/ 	.short	0x0000


	//----- nvinfo : EIATTR_MAXREG_COUNT
	.align		4
        /*00ac*/ 	.byte	0x03, 0x1b
        /*00ae*/ 	.short	0x00ff


	//----- nvinfo : EIATTR_MERCURY_ISA_VERSION
	.align		4
        /*00b0*/ 	.byte	0x03, 0x5f
        /*00b2*/ 	.short	0x0101


	//----- nvinfo : EIATTR_VRC_CTA_INIT_COUNT
	.align		4
        /*00b4*/ 	.byte	0x02, 0x4a
	.zero		1
	.zero		1


	//----- nvinfo : EIATTR_EXIT_INSTR_OFFSETS
	.align		4
        /*00b8*/ 	.byte	0x04, 0x1c
        /*00ba*/ 	.short	(.L_1642 - .L_1641)


	//   ....[0]....
.L_1641:
        /*00bc*/ 	.word	0x00000070


	//   ....[1]....
        /*00c0*/ 	.word	0x000004b0


	//----- nvinfo : EIATTR_CRS_STACK_SIZE
	.align		4
.L_1642:
        /*00c4*/ 	.byte	0x04, 0x1e
        /*00c6*/ 	.short	(.L_1644 - .L_1643)
.L_1643:
        /*00c8*/ 	.word	0x00000000


	//----- nvinfo : EIATTR_CBANK_PARAM_SIZE
	.align		4
.L_1644:
        /*00cc*/ 	.byte	0x03, 0x19
        /*00ce*/ 	.short	0x0038


	//----- nvinfo : EIATTR_PARAM_CBANK
	.align		4
        /*00d0*/ 	.byte	0x04, 0x0a
        /*00d2*/ 	.short	(.L_1646 - .L_1645)
	.align		4
.L_1645:
        /*00d4*/ 	.word	index@(.nv.constant0.UpdateAdamOptimizer)
        /*00d8*/ 	.short	0x0380
        /*00da*/ 	.short	0x0038


	//----- nvinfo : EIATTR_SW_WAR
	.align		4
.L_1646:
        /*00dc*/ 	.byte	0x04, 0x36
        /*00de*/ 	.short	(.L_1648 - .L_1647)
.L_1647:
        /*00e0*/ 	.word	0x00000008
.L_1648:


//--------------------- .nv.info.Sum              --------------------------
	.section	.nv.info.Sum,"",@"SHT_CUDA_INFO"
	.sectionflags	@""
	.align	4


	//----- nvinfo : EIATTR_CUDA_API_VERSION
	.align		4
        /*0000*/ 	.byte	0x04, 0x37
        /*0002*/ 	.short	(.L_1650 - .L_1649)
.L_1649:
        /*0004*/ 	.word	0x00000082


	//----- nvinfo : EIATTR_KPARAM_INFO
	.align		4
.L_1650:
        /*0008*/ 	.byte	0x04, 0x17
        /*000a*/ 	.short	(.L_1652 - .L_1651)
.L_1651:
        /*000c*/ 	.word	0x00000000
        /*0010*/ 	.short	0x0003
        /*0012*/ 	.short	0x0018
        /*0014*/ 	.byte	0x00, 0xf5, 0x21, 0x00


	//----- nvinfo : EIATTR_KPARAM_INFO
	.align		4
.L_1652:
        /*0018*/ 	.byte	0x04, 0x17
        /*001a*/ 	.short	(.L_1654 - .L_1653)
.L_1653:
        /*001c*/ 	.word	0x00000000
        /*0020*/ 	.short	0x0002
        /*0022*/ 	.short	0x0010
        /*0024*/ 	.byte	0x00, 0xf5, 0x21, 0x00


	//----- nvinfo : EIATTR_KPARAM_INFO
	.align		4
.L_1654:
        /*0028*/ 	.byte	0x04, 0x17
        /*002a*/ 	.short	(.L_1656 - .L_1655)
.L_1655:
        /*002c*/ 	.word	0x00000000
        /*0030*/ 	.short	0x0001
        /*0032*/ 	.short	0x0008
        /*0034*/ 	.byte	0x00, 0xf5, 0x21, 0x00


	//----- nvinfo : EIATTR_KPARAM_INFO
	.align		4
.L_1656:
        /*0038*/ 	.byte	0x04, 0x17
        /*003a*/ 	.short	(.L_1658 - .L_1657)
.L_1657:
        /*003c*/ 	.word	0x00000000
        /*0040*/ 	.short	0x0000
        /*0042*/ 	.short	0x0000
        /*0044*/ 	.byte	0x00, 0xf0, 0x11, 0x00


	//----- nvinfo : EIATTR_SPARSE_MMA_MASK
	.align		4
.L_1658:
        /*0048*/ 	.byte	0x03, 0x50
        /*004a*/ 	.short	0x0000


	//----- nvinfo : EIATTR_MAXREG_COUNT
	.align		4
        /*004c*/ 	.byte	0x03, 0x1b
        /*004e*/ 	.short	0x00ff


	//----- nvinfo : EIATTR_MERCURY_ISA_VERSION
	.align		4
        /*0050*/ 	.byte	0x03, 0x5f
        /*0052*/ 	.short	0x0101


	//----- nvinfo : EIATTR_VRC_CTA_INIT_COUNT
	.align		4
        /*0054*/ 	.byte	0x02, 0x4a
	.zero		1
	.zero		1


	//----- nvinfo : EIATTR_EXIT_INSTR_OFFSETS
	.align		4
        /*0058*/ 	.byte	0x04, 0x1c
        /*005a*/ 	.short	(.L_1660 - .L_1659)


	//   ....[0]....
.L_1659:
        /*005c*/ 	.word	0x00000070


	//   ....[1]....
        /*0060*/ 	.word	0x00000180


	//----- nvinfo : EIATTR_CRS_STACK_SIZE
	.align		4
.L_1660:
        /*0064*/ 	.byte	0x04, 0x1e
        /*0066*/ 	.short	(.L_1662 - .L_1661)
.L_1661:
        /*0068*/ 	.word	0x00000000


	//----- nvinfo : EIATTR_CBANK_PARAM_SIZE
	.align		4
.L_1662:
        /*006c*/ 	.byte	0x03, 0x19
        /*006e*/ 	.short	0x0020


	//----- nvinfo : EIATTR_PARAM_CBANK
	.align		4
        /*0070*/ 	.byte	0x04, 0x0a
        /*0072*/ 	.short	(.L_1664 - .L_1663)
	.align		4
.L_1663:
        /*0074*/ 	.word	index@(.nv.constant0.Sum)
        /*0078*/ 	.short	0x0380
        /*007a*/ 	.short	0x0020


	//----- nvinfo : EIATTR_SW_WAR
	.align		4
.L_1664:
        /*007c*/ 	.byte	0x04, 0x36
        /*007e*/ 	.short	(.L_1666 - .L_1665)
.L_1665:
        /*0080*/ 	.word	0x00000008
.L_1666:


//--------------------- .nv.callgraph             --------------------------
	.section	.nv.callgraph,"",@"SHT_CUDA_CALLGRAPH"
	.align	4
	.sectionentsize	8
	.align		4
        /*0000*/ 	.word	0x00000000
	.align		4
        /*0004*/ 	.word	0xffffffff
	.align		4
        /*0008*/ 	.word	index@(ComputeSoftmaxWithHierarchy)
	.align		4
        /*000c*/ 	.word	index@(free)
	.align		4
        /*0010*/ 	.word	index@(ComputeSoftmaxWithHierarchy)
	.align		4
        /*0014*/ 	.word	index@(malloc)
	.align		4
        /*0018*/ 	.word	0x00000000
	.align		4
        /*001c*/ 	.word	0xfffffffe
	.align		4
        /*0020*/ 	.word	0x00000000
	.align		4
        /*0024*/ 	.word	0xfffffffd
	.align		4
        /*0028*/ 	.word	0x00000000
	.align		4
        /*002c*/ 	.word	0xfffffffc


//--------------------- .nv.constant4             --------------------------
	.section	.nv.constant4,"a",@progbits
	.align	8
	.align		8
.nv.constant4:
        /*0000*/ 	.dword	__cudart_i2opi_f
	.align		8
        /*0008*/ 	.dword	malloc
	.align		8
        /*0010*/ 	.dword	free


//--------------------- .text.Compute_Row_Mean_Variance_V2 --------------------------
	.section	.text.Compute_Row_Mean_Variance_V2,"ax",@progbits
	.align	128
        .global         Compute_Row_Mean_Variance_V2
        .type           Compute_Row_Mean_Variance_V2,@function
        .size           Compute_Row_Mean_Variance_V2,(.L_x_814 - Compute_Row_Mean_Variance_V2)
        .other          Compute_Row_Mean_Variance_V2,@"STO_CUDA_ENTRY STV_DEFAULT"
Compute_Row_Mean_Variance_V2:
.text.Compute_Row_Mean_Variance_V2:
[----:B------:R-:W-:Y:S01]  /*0000*/  LDC R1, c[0x0][0x37c] ;  /* 0x0000df00ff017b82 */ /* 0x000fe20000000800 */
[----:B------:R-:W0:Y:S01]  /*0010*/  LDCU UR8, c[0x0][0x360] ;  /* 0x00006c00ff0877ac */ /* 0x000e220008000800 */
[----:B------:R-:W1:Y:S06]  /*0020*/  S2R R0, SR_TID.X ;  /* 0x0000000000007919 */ /* 0x000e6c0000002100 */
[----:B------:R-:W2:Y:S01]  /*0030*/  S2UR UR5, SR_CgaCtaId ;  /* 0x00000000000579c3 */ /* 0x000ea20000008800 */
[----:B------:R-:W-:Y:S01]  /*0040*/  BSSY.RECONVERGENT B0, `(.L_x_0) ;  /* 0x00000ea000007945 */ /* 0x000fe20003800200 */
[----:B------:R-:W3:Y:S01]  /*0050*/  LDCU UR4, c[0x0][0x3a0] ;  /* 0x00007400ff0477ac */ /* 0x000ee20008000800 */
[----:B------:R-:W4:Y:S01]  /*0060*/  S2R R10, SR_CTAID.X ;  /* 0x00000000000a7919 */ /* 0x000f220000002500 */
[----:B------:R-:W5:Y:S01]  /*0070*/  LDCU UR9, c[0x0][0x380] ;  /* 0x00007000ff0977ac */ /* 0x000f620008000800 */
[----:B------:R-:W1:Y:S01]  /*0080*/  LDCU.64 UR6, c[0x0][0x358] ;  /* 0x00006b00ff0677ac */ /* 0x000e620008000a00 */
[----:B0-----:R-:W0:Y:S01]  /*0090*/  I2F.U32.RP R5, UR8 ;  /* 0x0000000800057d06 */ /* 0x001e220008209000 */
[----:B------:R-:W-:-:S02]  /*00a0*/  LOP3.LUT R15, RZ, UR8, RZ, 0x33, !PT ;  /* 0x00000008ff0f7c12 */ /* 0x000fc4000f8e33ff */
[----:B---3--:R-:W-:Y:S01]  /*00b0*/  MOV R13, UR4 ;  /* 0x00000004000d7c02 */ /* 0x008fe20008000f00 */
[----:B------:R-:W-:Y:S02]  /*00c0*/  UMOV UR4, 0x400 ;  /* 0x0000040000047882 */ /* 0x000fe40000000000 */
[----:B--2---:R-:W-:-:S06]  /*00d0*/  ULEA UR4, UR5, UR4, 0x18 ;  /* 0x0000000405047291 */ /* 0x004fcc000f8ec0ff */
[----:B------:R-:W-:Y:S01]  /*00e0*/  LEA R11, R13, UR4, 0x2 ;  /* 0x000000040d0b7c11 */ /* 0x000fe2000f8e10ff */
[----:B0-----:R-:W0:Y:S01]  /*00f0*/  MUFU.RCP R5, R5 ;  /* 0x0000000500057308 */ /* 0x001e220000001000 */
[----:B-1----:R-:W-:-:S05]  /*0100*/  IMAD R4, R0, R13, RZ ;  /* 0x0000000d00047224 */ /* 0x002fca00078e02ff */
[----:B------:R-:W-:Y:S02]  /*0110*/  IADD3 R6, PT, PT, R4, R13, RZ ;  /* 0x0000000d04067210 */ /* 0x000fe40007ffe0ff */
[----:B0-----:R-:W-:-:S04]  /*0120*/  IADD3 R2, PT, PT, R5, 0xffffffe, RZ ;  /* 0x0ffffffe05027810 */ /* 0x001fc80007ffe0ff */
[----:B------:R0:W1:Y:S02]  /*0130*/  F2I.FTZ.U32.TRUNC.NTZ R3, R2 ;  /* 0x0000000200037305 */ /* 0x000064000021f000 */
[----:B0-----:R-:W-:Y:S02]  /*0140*/  IMAD.MOV.U32 R2, RZ, RZ, RZ ;  /* 0x000000ffff027224 */ /* 0x001fe400078e00ff */
[----:B-1----:R-:W-:-:S04]  /*0150*/  IMAD.MOV R7, RZ, RZ, -R3 ;  /* 0x000000ffff077224 */ /* 0x002fc800078e0a03 */
[----:B------:R-:W-:-:S04]  /*0160*/  IMAD R7, R7, UR8, RZ ;  /* 0x0000000807077c24 */ /* 0x000fc8000f8e02ff */
[----:B------:R-:W-:-:S06]  /*0170*/  IMAD.HI.U32 R3, R3, R7, R2 ;  /* 0x0000000703037227 */ /* 0x000fcc00078e0002 */
[----:B------:R-:W-:-:S04]  /*0180*/  IMAD.HI.U32 R12, R3, R4, RZ ;  /* 0x00000004030c7227 */ /* 0x000fc800078e00ff */
[----:B------:R-:W-:-:S04]  /*0190*/  IMAD.HI.U32 R2, R3, R6, RZ ;  /* 0x0000000603027227 */ /* 0x000fc800078e00ff */
[----:B------:R-:W-:Y:S01]  /*01a0*/  IMAD.MOV R3, RZ, RZ, -R12 ;  /* 0x000000ffff037224 */ /* 0x000fe200078e0a0c */
[----:B------:R-:W-:-:S03]  /*01b0*/  IADD3 R5, PT, PT, -R2, RZ, RZ ;  /* 0x000000ff02057210 */ /* 0x000fc60007ffe1ff */
[----:B------:R-:W-:Y:S02]  /*01c0*/  IMAD R4, R3, UR8, R4 ;  /* 0x0000000803047c24 */ /* 0x000fe4000f8e0204 */
[----:B------:R-:W-:Y:S02]  /*01d0*/  IMAD R6, R5, UR8, R6 ;  /* 0x0000000805067c24 */ /* 0x000fe4000f8e0206 */
[----:B----4-:R-:W-:Y:S01]  /*01e0*/  IMAD R3, R10, UR8, R0 ;  /* 0x000000080a037c24 */ /* 0x010fe2000f8e0200 */
[----:B------:R-:W-:Y:S02]  /*01f0*/  ISETP.GE.U32.AND P3, PT, R4, UR8, PT ;  /* 0x0000000804007c0c */ /* 0x000fe4000bf66070 */
[----:B------:R-:W-:Y:S02]  /*0200*/  ISETP.GE.U32.AND P4, PT, R6, UR8, PT ;  /* 0x0000000806007c0c */ /* 0x000fe4000bf86070 */
[----:B-----5:R-:W-:-:S09]  /*0210*/  ISETP.GE.AND P2, PT, R3, UR9, PT ;  /* 0x0000000903007c0c */ /* 0x020fd2000bf46270 */
[----:B------:R-:W-:Y:S02]  /*0220*/  @P3 VIADD R4, R4, -UR8 ;  /* 0x8000000804043c36 */ /* 0x000fe40008000000 */
[----:B------:R-:W-:Y:S01]  /*0230*/  @P4 IADD3 R6, PT, PT, R6, -UR8, RZ ;  /* 0x8000000806064c10 */ /* 0x000fe2000fffe0ff */
[----:B------:R-:W-:Y:S01]  /*0240*/  @P3 VIADD R12, R12, 0x1 ;  /* 0x000000010c0c3836 */ /* 0x000fe20000000000 */
[----:B------:R-:W-:Y:S02]  /*0250*/  @P4 IADD3 R2, PT, PT, R2, 0x1, RZ ;  /* 0x0000000102024810 */ /* 0x000fe40007ffe0ff */
[----:B------:R-:W-:Y:S02]  /*0260*/  ISETP.GE.U32.AND P0, PT, R4, UR8, PT ;  /* 0x0000000804007c0c */ /* 0x000fe4000bf06070 */
[----:B------:R-:W-:Y:S02]  /*0270*/  ISETP.GE.U32.AND P1, PT, R6, UR8, PT ;  /* 0x0000000806007c0c */ /* 0x000fe4000bf26070 */
[----:B------:R-:W-:-:S09]  /*0280*/  ISETP.NE.U32.AND P3, PT, RZ, UR8, PT ;  /* 0x00000008ff007c0c */ /* 0x000fd2000bf65070 */
[----:B------:R-:W-:Y:S02]  /*0290*/  @P0 VIADD R12, R12, 0x1 ;  /* 0x000000010c0c0836 */ /* 0x000fe40000000000 */
[----:B------:R-:W-:-:S03]  /*02a0*/  @P1 IADD3 R2, PT, PT, R2, 0x1, RZ ;  /* 0x0000000102021810 */ /* 0x000fc60007ffe0ff */
[C---:B------:R-:W-:Y:S02]  /*02b0*/  SEL R12, R15.reuse, R12, !P3 ;  /* 0x0000000c0f0c7207 */ /* 0x040fe40005800000 */
[----:B------:R-:W-:Y:S01]  /*02c0*/  SEL R15, R15, R2, !P3 ;  /* 0x000000020f0f7207 */ /* 0x000fe20005800000 */
[----:B------:R-:W-:Y:S06]  /*02d0*/  @P2 BRA `(.L_x_1) ;  /* 0x0000000c00002947 */ /* 0x000fec0003800000 */
[----:B------:R-:W-:-:S13]  /*02e0*/  ISETP.GE.AND P0, PT, R12, R15, PT ;  /* 0x0000000f0c00720c */ /* 0x000fda0003f06270 */
[----:B------:R-:W-:Y:S05]  /*02f0*/  @P0 BRA `(.L_x_1) ;  /* 0x0000000800f80947 */ /* 0x000fea0003800000 */
[--C-:B------:R-:W-:Y:S01]  /*0300*/  IMAD.IADD R2, R15, 0x1, -R12.reuse ;  /* 0x000000010f027824 */ /* 0x100fe200078e0a0c */
[----:B------:R-:W-:Y:S01]  /*0310*/  BSSY.RECONVERGENT B1, `(.L_x_2) ;  /* 0x0000016000017945 */ /* 0x000fe20003800200 */
[----:B------:R-:W-:Y:S01]  /*0320*/  IMAD R17, R10, R13, R12 ;  /* 0x0000000d0a117224 */ /* 0x000fe200078e020c */
[----:B------:R-:W-:Y:S02]  /*0330*/  MOV R16, R12 ;  /* 0x0000000c00107202 */ /* 0x000fe40000000f00 */
[----:B------:R-:W-:-:S13]  /*0340*/  LOP3.LUT P0, R6, R2, 0x3, RZ, 0xc0, !PT ;  /* 0x0000000302067812 */ /* 0x000fda000780c0ff */
[----:B------:R-:W-:Y:S05]  /*0350*/  @!P0 BRA `(.L_x_3) ;  /* 0x0000000000448947 */ /* 0x000fea0003800000 */
[----:B------:R-:W0:Y:S01]  /*0360*/  LDC.64 R2, c[0x0][0x388] ;  /* 0x0000e200ff027b82 */ /* 0x000e220000000a00 */
[----:B------:R-:W-:Y:S01]  /*0370*/  BSSY.RECONVERGENT B2, `(.L_x_3) ;  /* 0x000000f000027945 */ /* 0x000fe20003800200 */
[----:B------:R-:W-:Y:S01]  /*0380*/  IMAD.MOV.U32 R7, RZ, RZ, RZ ;  /* 0x000000ffff077224 */ /* 0x000fe200078e00ff */
[----:B------:R-:W-:-:S07]  /*0390*/  MOV R16, R12 ;  /* 0x0000000c00107202 */ /* 0x000fce0000000f00 */
.L_x_4:
[----:B01----:R-:W-:-:S06]  /*03a0*/  IMAD.WIDE R4, R17, 0x4, R2 ;  /* 0x0000000411047825 */ /* 0x003fcc00078e0202 */
[----:B------:R-:W2:Y:S01]  /*03b0*/  LDG.E R4, desc[UR6][R4.64] ;  /* 0x0000000604047981 */ /* 0x000ea2000c1e1900 */
[C---:B------:R-:W-:Y:S01]  /*03c0*/  LEA R9, R16.reuse, UR4, 0x2 ;  /* 0x0000000410097c11 */ /* 0x040fe2000f8e10ff */
[C---:B------:R-:W-:Y:S01]  /*03d0*/  IMAD R19, R16.reuse, 0x4, R11 ;  /* 0x0000000410137824 */ /* 0x040fe200078e020b */
[----:B------:R-:W-:Y:S01]  /*03e0*/  IADD3 R7, PT, PT, R7, 0x1, RZ ;  /* 0x0000000107077810 */ /* 0x000fe20007ffe0ff */
[----:B------:R-:W-:Y:S01]  /*03f0*/  VIADD R17, R17, 0x1 ;  /* 0x0000000111117836 */ /* 0x000fe20000000000 */
[----:B------:R-:W-:Y:S02]  /*0400*/  IADD3 R16, PT, PT, R16, 0x1, RZ ;  /* 0x0000000110107810 */ /* 0x000fe40007ffe0ff */
[----:B------:R-:W-:Y:S01]  /*0410*/  ISETP.NE.AND P0, PT, R7, R6, PT ;  /* 0x000000060700720c */ /* 0x000fe20003f05270 */
[----:B--2---:R-:W-:Y:S01]  /*0420*/  FMUL R8, R4, R4 ;  /* 0x0000000404087220 */ /* 0x004fe20000400000 */
[----:B------:R1:W-:Y:S04]  /*0430*/  STS [R9], R4 ;  /* 0x0000000409007388 */ /* 0x0003e80000000800 */
[----:B------:R1:W-:Y:S07]  /*0440*/  STS [R19+0x4], R8 ;  /* 0x0000040813007388 */ /* 0x0003ee0000000800 */
[----:B------:R-:W-:Y:S05]  /*0450*/  @P0 BRA `(.L_x_4) ;  /* 0xfffffffc00d00947 */ /* 0x000fea000383ffff */
[----:B------:R-:W-:Y:S05]  /*0460*/  BSYNC.RECONVERGENT B2 ;  /* 0x0000000000027941 */ /* 0x000fea0003800200 */
.L_x_3:
[----:B------:R-:W-:Y:S05]  /*0470*/  BSYNC.RECONVERGENT B1 ;  /* 0x0000000000017941 */ /* 0x000fea0003800200 */
.L_x_2:
[----:B------:R-:W-:-:S05]  /*0480*/  IMAD.IADD R2, R12, 0x1, -R15 ;  /* 0x000000010c027824 */ /* 0x000fca00078e0a0f */
[----:B------:R-:W-:-:S13]  /*0490*/  ISETP.GT.U32.AND P0, PT, R2, -0x4, PT ;  /* 0xfffffffc0200780c */ /* 0x000fda0003f04070 */
[----:B------:R-:W-:Y:S05]  /*04a0*/  @P0 BRA `(.L_x_1) ;  /* 0x00000008008c0947 */ /* 0x000fea0003800000 */
[----:B------:R-:W0:Y:S01]  /*04b0*/  LDC.64 R2, c[0x0][0x388] ;  /* 0x0000e200ff027b82 */ /* 0x000e220000000a00 */
[----:B------:R-:W-:Y:S01]  /*04c0*/  ISETP.GE.AND P0, PT, R16, R15, PT ;  /* 0x0000000f1000720c */ /* 0x000fe20003f06270 */
[----:B------:R-:W-:-:S12]  /*04d0*/  BSSY.RELIABLE B1, `(.L_x_5) ;  /* 0x0000089000017945 */ /* 0x000fd80003800100 */
[----:B------:R-:W-:Y:S05]  /*04e0*/  @P0 BRA `(.L_x_6) ;  /* 0x00000008001c0947 */ /* 0x000fea0003800000 */
[----:B-1----:R-:W-:Y:S01]  /*04f0*/  IADD3 R4, PT, PT, R15, -R16, RZ ;  /* 0x800000100f047210 */ /* 0x002fe20007ffe0ff */
[----:B------:R-:W-:Y:S01]  /*0500*/  BSSY.RECONVERGENT B2, `(.L_x_7) ;  /* 0x0000054000027945 */ /* 0x000fe20003800200 */
[----:B------:R-:W-:Y:S02]  /*0510*/  PLOP3.LUT P0, PT, PT, PT, PT, 0x80, 0x8 ;  /* 0x000000000008781c */ /* 0x000fe40003f0f070 */
[----:B------:R-:W-:-:S13]  /*0520*/  ISETP.GT.AND P1, PT, R4, 0xc, PT ;  /* 0x0000000c0400780c */ /* 0x000fda0003f24270 */
[----:B------:R-:W-:Y:S05]  /*0530*/  @!P1 BRA `(.L_x_8) ;  /* 0x0000000400409947 */ /* 0x000fea0003800000 */
[----:B------:R-:W1:Y:S01]  /*0540*/  LDC.64 R4, c[0x0][0x388] ;  /* 0x0000e200ff047b82 */ /* 0x000e620000000a00 */
[----:B------:R-:W-:Y:S01]  /*0550*/  PLOP3.LUT P0, PT, PT, PT, PT, 0x8, 0x80 ;  /* 0x000000000080781c */ /* 0x000fe20003f0e170 */
[----:B------:R-:W-:-:S12]  /*0560*/  VIADD R14, R15, 0xfffffff4 ;  /* 0xfffffff40f0e7836 */ /* 0x000fd80000000000 */
.L_x_9:
[----:B-1-3--:R-:W-:-:S05]  /*0570*/  IMAD.WIDE R8, R17, 0x4, R4 ;  /* 0x0000000411087825 */ /* 0x00afca00078e0204 */
[----:B------:R-:W2:Y:S01]  /*0580*/  LDG.E R27, desc[UR6][R8.64] ;  /* 0x00000006081b7981 */ /* 0x000ea2000c1e1900 */
[----:B------:R-:W-:-:S03]  /*0590*/  IADD3 R7, PT, PT, R17, 0x4, RZ ;  /* 0x0000000411077810 */ /* 0x000fc60007ffe0ff */
[----:B------:R-:W3:Y:S02]  /*05a0*/  LDG.E R26, desc[UR6][R8.64+0x4] ;  /* 0x00000406081a7981 */ /* 0x000ee4000c1e1900 */
[----:B------:R-:W-:Y:S02]  /*05b0*/  IMAD.WIDE R6, R7, 0x4, R4 ;  /* 0x0000000407067825 */ /* 0x000fe400078e0204 */
[----:B------:R-:W4:Y:S04]  /*05c0*/  LDG.E R29, desc[UR6][R8.64+0x8] ;  /* 0x00000806081d7981 */ /* 0x000f28000c1e1900 */
[----:B------:R1:W5:Y:S04]  /*05d0*/  LDG.E R20, desc[UR6][R8.64+0xc] ;  /* 0x00000c0608147981 */ /* 0x000368000c1e1900 */
[----:B------:R-:W4:Y:S01]  /*05e0*/  LDG.E R21, desc[UR6][R6.64] ;  /* 0x0000000606157981 */ /* 0x000f22000c1e1900 */
[C---:B------:R-:W-:Y:S01]  /*05f0*/  LEA R23, R16.reuse, UR4, 0x2 ;  /* 0x0000000410177c11 */ /* 0x040fe2000f8e10ff */
[----:B------:R-:W-:-:S02]  /*0600*/  IMAD R24, R16, 0x4, R11 ;  /* 0x0000000410187824 */ /* 0x000fc400078e020b */
[----:B------:R-:W4:Y:S01]  /*0610*/  LDG.E R19, desc[UR6][R6.64+0x4] ;  /* 0x0000040606137981 */ /* 0x000f22000c1e1900 */
[----:B-1----:R-:W-:-:S03]  /*0620*/  IADD3 R9, PT, PT, R17, 0x8, RZ ;  /* 0x0000000811097810 */ /* 0x002fc60007ffe0ff */
[----:B------:R-:W4:Y:S04]  /*0630*/  LDG.E R18, desc[UR6][R6.64+0x8] ;  /* 0x0000080606127981 */ /* 0x000f28000c1e1900 */
[----:B------:R5:W4:Y:S01]  /*0640*/  LDG.E R22, desc[UR6][R6.64+0xc] ;  /* 0x00000c0606167981 */ /* 0x000b22000c1e1900 */
[----:B------:R-:W-:-:S04]  /*0650*/  IMAD.WIDE R8, R9, 0x4, R4 ;  /* 0x0000000409087825 */ /* 0x000fc800078e0204 */
[----:B--2---:R-:W-:Y:S01]  /*0660*/  FMUL R25, R27, R27 ;  /* 0x0000001b1b197220 */ /* 0x004fe20000400000 */
[----:B------:R-:W-:Y:S01]  /*0670*/  STS [R23], R27 ;  /* 0x0000001b17007388 */ /* 0x000fe20000000800 */
[----:B---3--:R-:W-:-:S03]  /*0680*/  FMUL R28, R26, R26 ;  /* 0x0000001a1a1c7220 */ /* 0x008fc60000400000 */
[----:B------:R1:W-:Y:S04]  /*0690*/  STS [R24+0x4], R25 ;  /* 0x0000041918007388 */ /* 0x0003e80000000800 */
[----:B------:R-:W-:Y:S04]  /*06a0*/  STS [R23+0x4], R26 ;  /* 0x0000041a17007388 */ /* 0x000fe80000000800 */
[----:B------:R2:W-:Y:S01]  /*06b0*/  STS [R24+0x8], R28 ;  /* 0x0000081c18007388 */ /* 0x0005e20000000800 */
[----:B-----5:R-:W-:-:S03]  /*06c0*/  FMUL R7, R20, R20 ;  /* 0x0000001414077220 */ /* 0x020fc60000400000 */
[----:B----4-:R3:W-:Y:S01]  /*06d0*/  STS [R23+0x8], R29 ;  /* 0x0000081d17007388 */ /* 0x0107e20000000800 */
[----:B------:R-:W-:-:S03]  /*06e0*/  FMUL R6, R21, R21 ;  /* 0x0000001515067220 */ /* 0x000fc60000400000 */
[----:B-1----:R-:W4:Y:S04]  /*06f0*/  LDG.E R25, desc[UR6][R8.64] ;  /* 0x0000000608197981 */ /* 0x002f28000c1e1900 */
[----:B--2---:R-:W2:Y:S01]  /*0700*/  LDG.E R28, desc[UR6][R8.64+0x4] ;  /* 0x00000406081c7981 */ /* 0x004ea2000c1e1900 */
[----:B---3--:R-:W-:-:S03]  /*0710*/  FMUL R29, R29, R29 ;  /* 0x0000001d1d1d7220 */ /* 0x008fc60000400000 */
[----:B------:R-:W3:Y:S04]  /*0720*/  LDG.E R26, desc[UR6][R8.64+0x8] ;  /* 0x00000806081a7981 */ /* 0x000ee8000c1e1900 */
[----:B------:R-:W-:Y:S04]  /*0730*/  STS [R24+0xc], R29 ;  /* 0x00000c1d18007388 */ /* 0x000fe80000000800 */
[----:B------:R-:W-:Y:S04]  /*0740*/  STS [R23+0xc], R20 ;  /* 0x00000c1417007388 */ /* 0x000fe80000000800 */
[----:B------:R1:W-:Y:S04]  /*0750*/  STS [R24+0x10], R7 ;  /* 0x0000100718007388 */ /* 0x0003e80000000800 */
[----:B------:R-:W-:Y:S04]  /*0760*/  STS [R23+0x10], R21 ;  /* 0x0000101517007388 */ /* 0x000fe80000000800 */
[----:B------:R-:W5:Y:S01]  /*0770*/  LDG.E R27, desc[UR6][R8.64+0xc] ;  /* 0x00000c06081b7981 */ /* 0x000f62000c1e1900 */
[----:B-1----:R-:W-:-:S03]  /*0780*/  VIADD R7, R17, 0xc ;  /* 0x0000000c11077836 */ /* 0x002fc60000000000 */
[----:B------:R1:W-:Y:S02]  /*0790*/  STS [R24+0x14], R6 ;  /* 0x0000140618007388 */ /* 0x0003e40000000800 */
[----:B-1----:R-:W-:-:S05]  /*07a0*/  IMAD.WIDE R6, R7, 0x4, R4 ;  /* 0x0000000407067825 */ /* 0x002fca00078e0204 */
[----:B------:R-:W5:Y:S04]  /*07b0*/  LDG.E R8, desc[UR6][R6.64] ;  /* 0x0000000606087981 */ /* 0x000f68000c1e1900 */
[----:B------:R-:W5:Y:S04]  /*07c0*/  LDG.E R20, desc[UR6][R6.64+0x4] ;  /* 0x0000040606147981 */ /* 0x000f68000c1e1900 */
[----:B------:R-:W5:Y:S04]  /*07d0*/  LDG.E R9, desc[UR6][R6.64+0x8] ;  /* 0x0000080606097981 */ /* 0x000f68000c1e1900 */
[----:B------:R3:W5:Y:S01]  /*07e0*/  LDG.E R29, desc[UR6][R6.64+0xc] ;  /* 0x00000c06061d7981 */ /* 0x000762000c1e1900 */
[----:B------:R-:W-:-:S03]  /*07f0*/  FMUL R21, R18, R18 ;  /* 0x0000001212157220 */ /* 0x000fc60000400000 */
[----:B------:R1:W-:Y:S02]  /*0800*/  STS [R23+0x14], R19 ;  /* 0x0000141317007388 */ /* 0x0003e40000000800 */
[----:B-1----:R-:W-:-:S05]  /*0810*/  FMUL R19, R19, R19 ;  /* 0x0000001313137220 */ /* 0x002fca0000400000 */
[----:B------:R-:W-:Y:S04]  /*0820*/  STS [R24+0x18], R19 ;  /* 0x0000181318007388 */ /* 0x000fe80000000800 */
[----:B------:R-:W-:Y:S04]  /*0830*/  STS [R23+0x18], R18 ;  /* 0x0000181217007388 */ /* 0x000fe80000000800 */
[----:B------:R1:W-:Y:S04]  /*0840*/  STS [R24+0x1c], R21 ;  /* 0x00001c1518007388 */ /* 0x0003e80000000800 */
[----:B------:R-:W-:Y:S01]  /*0850*/  STS [R23+0x1c], R22 ;  /* 0x00001c1617007388 */ /* 0x000fe20000000800 */
[----:B-1----:R-:W-:-:S05]  /*0860*/  FMUL R21, R22, R22 ;  /* 0x0000001616157220 */ /* 0x002fca0000400000 */
[----:B------:R-:W-:Y:S01]  /*0870*/  STS [R24+0x20], R21 ;  /* 0x0000201518007388 */ /* 0x000fe20000000800 */
[----:B------:R-:W-:-:S04]  /*0880*/  IADD3 R16, PT, PT, R16, 0x10, RZ ;  /* 0x0000001010107810 */ /* 0x000fc80007ffe0ff */
[----:B------:R-:W-:Y:S01]  /*0890*/  ISETP.GE.AND P1, PT, R16, R14, PT ;  /* 0x0000000e1000720c */ /* 0x000fe20003f26270 */
[----:B------:R-:W-:Y:S02]  /*08a0*/  VIADD R17, R17, 0x10 ;  /* 0x0000001011117836 */ /* 0x000fe40000000000 */
[----:B----4-:R-:W-:Y:S01]  /*08b0*/  FMUL R19, R25, R25 ;  /* 0x0000001919137220 */ /* 0x010fe20000400000 */
[----:B------:R2:W-:Y:S04]  /*08c0*/  STS [R23+0x20], R25 ;  /* 0x0000201917007388 */ /* 0x0005e80000000800 */
[----:B------:R1:W-:Y:S01]  /*08d0*/  STS [R24+0x24], R19 ;  /* 0x0000241318007388 */ /* 0x0003e20000000800 */
[----:B---3--:R-:W-:Y:S01]  /*08e0*/  FMUL R7, R26, R26 ;  /* 0x0000001a1a077220 */ /* 0x008fe20000400000 */
[----:B--2---:R-:W-:-:S02]  /*08f0*/  FMUL R25, R28, R28 ;  /* 0x0000001c1c197220 */ /* 0x004fc40000400000 */
[----:B------:R-:W-:Y:S04]  /*0900*/  STS [R23+0x24], R28 ;  /* 0x0000241c17007388 */ /* 0x000fe80000000800 */
[----:B------:R2:W-:Y:S04]  /*0910*/  STS [R24+0x28], R25 ;  /* 0x0000281918007388 */ /* 0x0005e80000000800 */
[----:B------:R3:W-:Y:S04]  /*0920*/  STS [R23+0x28], R26 ;  /* 0x0000281a17007388 */ /* 0x0007e80000000800 */
[----:B------:R3:W-:Y:S01]  /*0930*/  STS [R24+0x2c], R7 ;  /* 0x00002c0718007388 */ /* 0x0007e20000000800 */
[----:B-----5:R-:W-:-:S03]  /*0940*/  FMUL R6, R27, R27 ;  /* 0x0000001b1b067220 */ /* 0x020fc60000400000 */
[----:B------:R3:W-:Y:S04]  /*0950*/  STS [R23+0x2c], R27 ;  /* 0x00002c1b17007388 */ /* 0x0007e80000000800 */
[----:B------:R3:W-:Y:S01]  /*0960*/  STS [R24+0x30], R6 ;  /* 0x0000300618007388 */ /* 0x0007e20000000800 */
[----:B------:R-:W-:-:S03]  /*0970*/  FMUL R21, R8, R8 ;  /* 0x0000000808157220 */ /* 0x000fc60000400000 */
[----:B------:R3:W-:Y:S01]  /*0980*/  STS [R23+0x30], R8 ;  /* 0x0000300817007388 */ /* 0x0007e20000000800 */
[----:B-1----:R-:W-:-:S03]  /*0990*/  FMUL R19, R20, R20 ;  /* 0x0000001414137220 */ /* 0x002fc60000400000 */
[----:B------:R3:W-:Y:S01]  /*09a0*/  STS [R24+0x34], R21 ;  /* 0x0000341518007388 */ /* 0x0007e20000000800 */
[----:B------:R-:W-:-:S03]  /*09b0*/  FMUL R18, R9, R9 ;  /* 0x0000000909127220 */ /* 0x000fc60000400000 */
[----:B------:R3:W-:Y:S01]  /*09c0*/  STS [R23+0x34], R20 ;  /* 0x0000341417007388 */ /* 0x0007e20000000800 */
[----:B--2---:R-:W-:-:S03]  /*09d0*/  FMUL R25, R29, R29 ;  /* 0x0000001d1d197220 */ /* 0x004fc60000400000 */
[----:B------:R3:W-:Y:S04]  /*09e0*/  STS [R24+0x38], R19 ;  /* 0x0000381318007388 */ /* 0x0007e80000000800 */
[----:B------:R3:W-:Y:S04]  /*09f0*/  STS [R23+0x38], R9 ;  /* 0x0000380917007388 */ /* 0x0007e80000000800 */
[----:B------:R3:W-:Y:S04]  /*0a00*/  STS [R24+0x3c], R18 ;  /* 0x00003c1218007388 */ /* 0x0007e80000000800 */
[----:B------:R3:W-:Y:S04]  /*0a10*/  STS [R23+0x3c], R29 ;  /* 0x00003c1d17007388 */ /* 0x0007e80000000800 */
[----:B------:R3:W-:Y:S01]  /*0a20*/  STS [R24+0x40], R25 ;  /* 0x0000401918007388 */ /* 0x0007e20000000800 */
[----:B------:R-:W-:Y:S05]  /*0a30*/  @!P1 BRA `(.L_x_9) ;  /* 0xfffffff800cc9947 */ /* 0x000fea000383ffff */
.L_x_8:
[----:B------:R-:W-:Y:S05]  /*0a40*/  BSYNC.RECONVERGENT B2 ;  /* 0x0000000000027941 */ /* 0x000fea0003800200 */
.L_x_7:
[----:B------:R-:W-:Y:S01]  /*0a50*/  IADD3 R4, PT, PT, R15, -R16, RZ ;  /* 0x800000100f047210 */ /* 0x000fe20007ffe0ff */
[----:B------:R-:W-:Y:S03]  /*0a60*/  BSSY.RECONVERGENT B2, `(.L_x_10) ;  /* 0x000002c000027945 */ /* 0x000fe60003800200 */
[----:B------:R-:W-:-:S13]  /*0a70*/  ISETP.GT.AND P1, PT, R4, 0x4, PT ;  /* 0x000000040400780c */ /* 0x000fda0003f24270 */
[----:B------:R-:W-:Y:S05]  /*0a80*/  @!P1 BRA `(.L_x_11) ;  /* 0x0000000000a49947 */ /* 0x000fea0003800000 */
[----:B---3--:R-:W1:Y:S01]  /*0a90*/  LDC.64 R6, c[0x0][0x388] ;  /* 0x0000e200ff067b82 */ /* 0x008e620000000a00 */
[C---:B------:R-:W-:Y:S02]  /*0aa0*/  VIADD R19, R17.reuse, 0x4 ;  /* 0x0000000411137836 */ /* 0x040fe40000000000 */
[----:B-1----:R-:W-:-:S05]  /*0ab0*/  IMAD.WIDE R4, R17, 0x4, R6 ;  /* 0x0000000411047825 */ /* 0x002fca00078e0206 */
[----:B------:R-:W2:Y:S01]  /*0ac0*/  LDG.E R18, desc[UR6][R4.64] ;  /* 0x0000000604127981 */ /* 0x000ea2000c1e1900 */
[----:B------:R-:W-:-:S03]  /*0ad0*/  IMAD.WIDE R6, R19, 0x4, R6 ;  /* 0x0000000413067825 */ /* 0x000fc600078e0206 */
[----:B------:R-:W3:Y:S04]  /*0ae0*/  LDG.E R9, desc[UR6][R4.64+0x4] ;  /* 0x0000040604097981 */ /* 0x000ee8000c1e1900 */
[----:B------:R-:W4:Y:S04]  /*0af0*/  LDG.E R8, desc[UR6][R4.64+0x8] ;  /* 0x0000080604087981 */ /* 0x000f28000c1e1900 */
[----:B------:R4:W5:Y:S04]  /*0b00*/  LDG.E R24, desc[UR6][R4.64+0xc] ;  /* 0x00000c0604187981 */ /* 0x000968000c1e1900 */
[----:B------:R-:W5:Y:S04]  /*0b10*/  LDG.E R28, desc[UR6][R6.64] ;  /* 0x00000006061c7981 */ /* 0x000f68000c1e1900 */
[----:B------:R-:W5:Y:S04]  /*0b20*/  LDG.E R23, desc[UR6][R6.64+0x4] ;  /* 0x0000040606177981 */ /* 0x000f68000c1e1900 */
[----:B------:R-:W5:Y:S04]  /*0b30*/  LDG.E R14, desc[UR6][R6.64+0x8] ;  /* 0x00000806060e7981 */ /* 0x000f68000c1e1900 */
[----:B------:R1:W5:Y:S01]  /*0b40*/  LDG.E R25, desc[UR6][R6.64+0xc] ;  /* 0x00000c0606197981 */ /* 0x000362000c1e1900 */
[----:B------:R-:W-:-:S02]  /*0b50*/  LEA R19, R16, UR4, 0x2 ;  /* 0x0000000410137c11 */ /* 0x000fc4000f8e10ff */
[C---:B------:R-:W-:Y:S01]  /*0b60*/  LEA R21, R16.reuse, R11, 0x2 ;  /* 0x0000000b10157211 */ /* 0x040fe200078e10ff */
[----:B------:R-:W-:Y:S01]  /*0b70*/  VIADD R16, R16, 0x8 ;  /* 0x0000000810107836 */ /* 0x000fe20000000000 */
[----:B------:R-:W-:Y:S02]  /*0b80*/  PLOP3.LUT P0, PT, PT, PT, PT, 0x8, 0x80 ;  /* 0x000000000080781c */ /* 0x000fe40003f0e170 */
[----:B------:R-:W-:Y:S01]  /*0b90*/  IADD3 R17, PT, PT, R17, 0x8, RZ ;  /* 0x0000000811117810 */ /* 0x000fe20007ffe0ff */
[----:B--2---:R-:W-:Y:S01]  /*0ba0*/  FMUL R20, R18, R18 ;  /* 0x0000001212147220 */ /* 0x004fe20000400000 */
[----:B------:R2:W-:Y:S01]  /*0bb0*/  STS [R19], R18 ;  /* 0x0000001213007388 */ /* 0x0005e20000000800 */
[----:B---3--:R-:W-:-:S03]  /*0bc0*/  FMUL R22, R9, R9 ;  /* 0x0000000909167220 */ /* 0x008fc60000400000 */
[----:B------:R3:W-:Y:S01]  /*0bd0*/  STS [R21+0x4], R20 ;  /* 0x0000041415007388 */ /* 0x0007e20000000800 */
[----:B----4-:R-:W-:-:S03]  /*0be0*/  FMUL R4, R8, R8 ;  /* 0x0000000808047220 */ /* 0x010fc60000400000 */
[----:B------:R-:W-:Y:S01]  /*0bf0*/  STS [R19+0x4], R9 ;  /* 0x0000040913007388 */ /* 0x000fe20000000800 */
[----:B-----5:R-:W-:-:S03]  /*0c00*/  FMUL R26, R24, R24 ;  /* 0x00000018181a7220 */ /* 0x020fc60000400000 */
[----:B------:R4:W-:Y:S01]  /*0c10*/  STS [R21+0x8], R22 ;  /* 0x0000081615007388 */ /* 0x0009e20000000800 */
[----:B-1----:R-:W-:-:S03]  /*0c20*/  FMUL R6, R28, R28 ;  /* 0x0000001c1c067220 */ /* 0x002fc60000400000 */
[----:B------:R1:W-:Y:S01]  /*0c30*/  STS [R19+0x8], R8 ;  /* 0x0000080813007388 */ /* 0x0003e20000000800 */
[----:B--2---:R-:W-:-:S03]  /*0c40*/  FMUL R18, R23, R23 ;  /* 0x0000001717127220 */ /* 0x004fc60000400000 */
[----:B------:R1:W-:Y:S01]  /*0c50*/  STS [R21+0xc], R4 ;  /* 0x00000c0415007388 */ /* 0x0003e20000000800 */
[----:B---3--:R-:W-:-:S03]  /*0c60*/  FMUL R20, R14, R14 ;  /* 0x0000000e0e147220 */ /* 0x008fc60000400000 */
[----:B------:R1:W-:Y:S01]  /*0c70*/  STS [R19+0xc], R24 ;  /* 0x00000c1813007388 */ /* 0x0003e20000000800 */
[----:B----4-:R-:W-:-:S03]  /*0c80*/  FMUL R22, R25, R25 ;  /* 0x0000001919167220 */ /* 0x010fc60000400000 */
[----:B------:R1:W-:Y:S04]  /*0c90*/  STS [R21+0x10], R26 ;  /* 0x0000101a15007388 */ /* 0x0003e80000000800 */
[----:B------:R1:W-:Y:S04]  /*0ca0*/  STS [R19+0x10], R28 ;  /* 0x0000101c13007388 */ /* 0x0003e80000000800 */
[----:B------:R1:W-:Y:S04]  /*0cb0*/  STS [R21+0x14], R6 ;  /* 0x0000140615007388 */ /* 0x0003e80000000800 */
[----:B------:R1:W-:Y:S04]  /*0cc0*/  STS [R19+0x14], R23 ;  /* 0x0000141713007388 */ /* 0x0003e80000000800 */
[----:B------:R1:W-:Y:S04]  /*0cd0*/  STS [R21+0x18], R18 ;  /* 0x0000181215007388 */ /* 0x0003e80000000800 */
[----:B------:R1:W-:Y:S04]  /*0ce0*/  STS [R19+0x18], R14 ;  /* 0x0000180e13007388 */ /* 0x0003e80000000800 */
[----:B------:R1:W-:Y:S04]  /*0cf0*/  STS [R21+0x1c], R20 ;  /* 0x00001c1415007388 */ /* 0x0003e80000000800 */
[----:B------:R1:W-:Y:S04]  /*0d00*/  STS [R19+0x1c], R25 ;  /* 0x00001c1913007388 */ /* 0x0003e80000000800 */
[----:B------:R1:W-:Y:S02]  /*0d10*/  STS [R21+0x20], R22 ;  /* 0x0000201615007388 */ /* 0x0003e40000000800 */
.L_x_11:
[----:B------:R-:W-:Y:S05]  /*0d20*/  BSYNC.RECONVERGENT B2 ;  /* 0x0000000000027941 */ /* 0x000fea0003800200 */
.L_x_10:
[----:B------:R-:W-:-:S13]  /*0d30*/  ISETP.NE.OR P0, PT, R16, R15, P0 ;  /* 0x0000000f1000720c */ /* 0x000fda0000705670 */
[----:B------:R-:W-:Y:S05]  /*0d40*/  @!P0 BREAK.RELIABLE B1 ;  /* 0x0000000000018942 */ /* 0x000fea0003800100 */
[----:B------:R-:W-:Y:S05]  /*0d50*/  @!P0 BRA `(.L_x_1) ;  /* 0x0000000000608947 */ /* 0x000fea0003800000 */
.L_x_6:
[----:B------:R-:W-:Y:S05]  /*0d60*/  BSYNC.RELIABLE B1 ;  /* 0x0000000000017941 */ /* 0x000fea0003800100 */
.L_x_5:
[----:B01----:R-:W-:-:S05]  /*0d70*/  IMAD.WIDE R4, R17, 0x4, R2 ;  /* 0x0000000411047825 */ /* 0x003fca00078e0202 */
[----:B--23--:R-:W2:Y:S04]  /*0d80*/  LDG.E R6, desc[UR6][R4.64] ;  /* 0x0000000604067981 */ /* 0x00cea8000c1e1900 */
[----:B------:R-:W3:Y:S04]  /*0d90*/  LDG.E R8, desc[UR6][R4.64+0x4] ;  /* 0x0000040604087981 */ /* 0x000ee8000c1e1900 */
[----:B------:R-:W4:Y:S04]  /*0da0*/  LDG.E R14, desc[UR6][R4.64+0x8] ;  /* 0x00000806040e7981 */ /* 0x000f28000c1e1900 */
[----:B------:R-:W5:Y:S01]  /*0db0*/  LDG.E R19, desc[UR6][R4.64+0xc] ;  /* 0x00000c0604137981 */ /* 0x000f62000c1e1900 */
[C---:B------:R-:W-:Y:S01]  /*0dc0*/  LEA R21, R16.reuse, UR4, 0x2 ;  /* 0x0000000410157c11 */ /* 0x040fe2000f8e10ff */
[C---:B------:R-:W-:Y:S01]  /*0dd0*/  IMAD R22, R16.reuse, 0x4, R11 ;  /* 0x0000000410167824 */ /* 0x040fe200078e020b */
[----:B------:R-:W-:Y:S01]  /*0de0*/  IADD3 R16, PT, PT, R16, 0x4, RZ ;  /* 0x0000000410107810 */ /* 0x000fe20007ffe0ff */
[----:B------:R-:W-:-:S03]  /*0df0*/  VIADD R17, R17, 0x4 ;  /* 0x0000000411117836 */ /* 0x000fc60000000000 */
[----:B------:R-:W-:Y:S01]  /*0e00*/  ISETP.NE.AND P0, PT, R16, R15, PT ;  /* 0x0000000f1000720c */ /* 0x000fe20003f05270 */
[----:B--2---:R-:W-:Y:S01]  /*0e10*/  FMUL R7, R6, R6 ;  /* 0x0000000606077220 */ /* 0x004fe20000400000 */
[----:B------:R2:W-:Y:S01]  /*0e20*/  STS [R21], R6 ;  /* 0x0000000615007388 */ /* 0x0005e20000000800 */
[----:B---3--:R-:W-:-:S03]  /*0e30*/  FMUL R9, R8, R8 ;  /* 0x0000000808097220 */ /* 0x008fc60000400000 */
[----:B------:R2:W-:Y:S01]  /*0e40*/  STS [R22+0x4], R7 ;  /* 0x0000040716007388 */ /* 0x0005e20000000800 */
[----:B----4-:R-:W-:-:S03]  /*0e50*/  FMUL R18, R14, R14 ;  /* 0x0000000e0e127220 */ /* 0x010fc60000400000 */
[----:B------:R2:W-:Y:S01]  /*0e60*/  STS [R21+0x4], R8 ;  /* 0x0000040815007388 */ /* 0x0005e20000000800 */
[----:B-----5:R-:W-:-:S03]  /*0e70*/  FMUL R20, R19, R19 ;  /* 0x0000001313147220 */ /* 0x020fc60000400000 */
[----:B------:R2:W-:Y:S04]  /*0e80*/  STS [R22+0x8], R9 ;  /* 0x0000080916007388 */ /* 0x0005e80000000800 */
[----:B------:R2:W-:Y:S04]  /*0e90*/  STS [R21+0x8], R14 ;  /* 0x0000080e15007388 */ /* 0x0005e80000000800 */
[----:B------:R2:W-:Y:S04]  /*0ea0*/  STS [R22+0xc], R18 ;  /* 0x00000c1216007388 */ /* 0x0005e80000000800 */
[----:B------:R2:W-:Y:S04]  /*0eb0*/  STS [R21+0xc], R19 ;  /* 0x00000c1315007388 */ /* 0x0005e80000000800 */
[----:B------:R2:W-:Y:S01]  /*0ec0*/  STS [R22+0x10], R20 ;  /* 0x0000101416007388 */ /* 0x0005e20000000800 */
[----:B------:R-:W-:Y:S05]  /*0ed0*/  @P0 BRA `(.L_x_5) ;  /* 0xfffffffc00a40947 */ /* 0x000fea000383ffff */
.L_x_1:
[----:B------:R-:W-:Y:S05]  /*0ee0*/  BSYNC.RECONVERGENT B0 ;  /* 0x0000000000007941 */ /* 0x000fea0003800200 */
.L_x_0:
[----:B------:R-:W-:Y:S05]  /*0ef0*/  WARPSYNC.ALL ;  /* 0x0000000000007948 */ /* 0x000fea0003800000 */
[----:B------:R-:W4:Y:S01]  /*0f00*/  LDCU UR5, c[0x0][0x3a4] ;  /* 0x00007480ff0577ac */ /* 0x000f220008000800 */
[----:B------:R-:W-:Y:S01]  /*0f10*/  BAR.SYNC.DEFER_BLOCKING 0x0 ;  /* 0x0000000000007b1d */ /* 0x000fe20000010000 */
[----:B------:R-:W-:-:S04]  /*0f20*/  ISETP.GT.AND P0, PT, R13, 0x1f, PT ;  /* 0x0000001f0d00780c */ /* 0x000fc80003f04270 */
[----:B0-----:R-:W-:Y:S01]  /*0f30*/  SEL R2, RZ, 0x20, !P0 ;  /* 0x00000020ff027807 */ /* 0x001fe20004000000 */
[----:B----4-:R-:W-:-:S04]  /*0f40*/  ULEA.HI UR5, UR5, UR5, URZ, 0x1 ;  /* 0x0000000505057291 */ /* 0x010fc8000f8f08ff */
[----:B------:R-:W-:-:S06]  /*0f50*/  USHF.R.S32.HI UR5, URZ, 0x1, UR5 ;  /* 0x00000001ff057899 */ /* 0x000fcc0008011405 */
[----:B------:R-:W-:-:S13]  /*0f60*/  ISETP.LT.AND P0, PT, R2, UR5, PT ;  /* 0x0000000502007c0c */ /* 0x000fda000bf01270 */
[----:B------:R-:W-:Y:S05]  /*0f70*/  @!P0 BRA `(.L_x_12) ;  /* 0x0000000400a08947 */ /* 0x000fea0003800000 */
[----:B------:R-:W-:Y:S01]  /*0f80*/  MOV R3, UR5 ;  /* 0x0000000500037c02 */ /* 0x000fe20008000f00 */
[C---:B-123--:R-:W-:Y:S01]  /*0f90*/  IMAD R6, R12.reuse, 0x4, R11 ;  /* 0x000000040c067824 */ /* 0x04efe200078e020b */
[C---:B------:R-:W-:Y:S01]  /*0fa0*/  LEA R4, R12.reuse, UR4, 0x2 ;  /* 0x000000040c047c11 */ /* 0x040fe2000f8e10ff */
[C---:B------:R-:W-:Y:S01]  /*0fb0*/  VIADD R7, R12.reuse, 0x2 ;  /* 0x000000020c077836 */ /* 0x040fe20000000000 */
[C---:B------:R-:W-:Y:S02]  /*0fc0*/  IADD3 R5, PT, PT, R12.reuse, 0x1, RZ ;  /* 0x000000010c057810 */ /* 0x040fe40007ffe0ff */
[----:B------:R-:W-:-:S07]  /*0fd0*/  IADD3 R19, PT, PT, R12, 0x3, RZ ;  /* 0x000000030c137810 */ /* 0x000fce0007ffe0ff */
.L_x_18:
[----:B0-----:R-:W0:Y:S01]  /*0fe0*/  LDC R13, c[0x0][0x3a0] ;  /* 0x0000e800ff0d7b82 */ /* 0x001e220000000800 */
[--C-:B------:R-:W-:Y:S01]  /*0ff0*/  IMAD.MOV R8, RZ, RZ, -R3.reuse ;  /* 0x000000ffff087224 */ /* 0x100fe200078e0a03 */
[----:B------:R-:W-:Y:S04]  /*1000*/  BSSY.RECONVERGENT B0, `(.L_x_13) ;  /* 0x000005b000007945 */ /* 0x000fe80003800200 */
[----:B0-----:R-:W-:-:S04]  /*1010*/  VIADDMNMX R8, R8, R13, R3, PT ;  /* 0x0000000d08087246 */ /* 0x001fc80003800103 */
[----:B------:R-:W-:-:S04]  /*1020*/  VIMNMX R9, PT, PT, R15, R8, PT ;  /* 0x000000080f097248 */ /* 0x000fc80003fe0100 */
[----:B------:R-:W-:-:S13]  /*1030*/  ISETP.GE.AND P0, PT, R12, R9, PT ;  /* 0x000000090c00720c */ /* 0x000fda0003f06270 */
[----:B-12---:R-:W-:Y:S05]  /*1040*/  @P0 BRA `(.L_x_14) ;  /* 0x0000000400580947 */ /* 0x006fea0003800000 */
[C---:B------:R-:W-:Y:S01]  /*1050*/  IADD3 R16, PT, PT, -R12.reuse, R9, RZ ;  /* 0x000000090c107210 */ /* 0x040fe20007ffe1ff */
[----:B------:R-:W-:Y:S01]  /*1060*/  IMAD.IADD R8, R12, 0x1, -R9 ;  /* 0x000000010c087824 */ /* 0x000fe200078e0a09 */
[----:B------:R-:W-:Y:S01]  /*1070*/  BSSY.RECONVERGENT B1, `(.L_x_15) ;  /* 0x0000025000017945 */ /* 0x000fe20003800200 */
[----:B------:R-:W-:Y:S02]  /*1080*/  MOV R18, R12 ;  /* 0x0000000c00127202 */ /* 0x000fe40000000f00 */
[----:B------:R-:W-:Y:S02]  /*1090*/  LOP3.LUT P0, R16, R16, 0x3, RZ, 0xc0, !PT ;  /* 0x0000000310107812 */ /* 0x000fe4000780c0ff */
[----:B------:R-:W-:-:S11]  /*10a0*/  ISETP.GT.U32.AND P1, PT, R8, -0x4, PT ;  /* 0xfffffffc0800780c */ /* 0x000fd60003f24070 */
[----:B------:R-:W-:Y:S05]  /*10b0*/  @!P0 BRA `(.L_x_16) ;  /* 0x0000000000808947 */ /* 0x000fea0003800000 */
[----:B------:R-:W-:Y:S01]  /*10c0*/  IMAD R8, R3, 0x4, R4 ;  /* 0x0000000403087824 */ /* 0x000fe200078e0204 */
[----:B------:R-:W-:Y:S01]  /*10d0*/  LDS R17, [R4] ;  /* 0x0000000004117984 */ /* 0x000fe20000000800 */
[----:B------:R-:W-:-:S03]  /*10e0*/  ISETP.NE.AND P0, PT, R16, 0x1, PT ;  /* 0x000000011000780c */ /* 0x000fc60003f05270 */
[----:B------:R-:W0:Y:S02]  /*10f0*/  LDS R14, [R8] ;  /* 0x00000000080e7984 */ /* 0x000e240000000800 */
[----:B0-----:R-:W-:Y:S01]  /*1100*/  FADD R17, R14, R17 ;  /* 0x000000110e117221 */ /* 0x001fe20000000000 */
[----:B------:R-:W-:-:S04]  /*1110*/  LEA R14, R3, R6, 0x2 ;  /* 0x00000006030e7211 */ /* 0x000fc800078e10ff */
[----:B------:R-:W-:Y:S04]  /*1120*/  STS [R4], R17 ;  /* 0x0000001104007388 */ /* 0x000fe80000000800 */
[----:B------:R-:W-:Y:S04]  /*1130*/  LDS R21, [R6+0x4] ;  /* 0x0000040006157984 */ /* 0x000fe80000000800 */
[----:B------:R-:W0:Y:S02]  /*1140*/  LDS R18, [R14+0x4] ;  /* 0x000004000e127984 */ /* 0x000e240000000800 */
[----:B0-----:R-:W-:Y:S01]  /*1150*/  FADD R21, R18, R21 ;  /* 0x0000001512157221 */ /* 0x001fe20000000000 */
[----:B------:R-:W-:-:S04]  /*1160*/  IMAD.MOV.U32 R18, RZ, RZ, R5 ;  /* 0x000000ffff127224 */ /* 0x000fc800078e0005 */
[----:B------:R0:W-:Y:S01]  /*1170*/  STS [R6+0x4], R21 ;  /* 0x0000041506007388 */ /* 0x0001e20000000800 */
[----:B------:R-:W-:Y:S05]  /*1180*/  @!P0 BRA `(.L_x_16) ;  /* 0x00000000004c8947 */ /* 0x000fea0003800000 */
[----:B------:R-:W-:Y:S01]  /*1190*/  LDS R17, [R8+0x4] ;  /* 0x0000040008117984 */ /* 0x000fe20000000800 */
[----:B------:R-:W-:-:S03]  /*11a0*/  ISETP.NE.AND P0, PT, R16, 0x2, PT ;  /* 0x000000021000780c */ /* 0x000fc60003f05270 */
[----:B------:R-:W1:Y:S02]  /*11b0*/  LDS R18, [R4+0x4] ;  /* 0x0000040004127984 */ /* 0x000e640000000800 */
[----:B-1----:R-:W-:-:S05]  /*11c0*/  FADD R17, R17, R18 ;  /* 0x0000001211117221 */ /* 0x002fca0000000000 */
[----:B------:R-:W-:Y:S04]  /*11d0*/  STS [R4+0x4], R17 ;  /* 0x0000041104007388 */ /* 0x000fe80000000800 */
[----:B------:R-:W-:Y:S04]  /*11e0*/  LDS R18, [R14+0x8] ;  /* 0x000008000e127984 */ /* 0x000fe80000000800 */
[----:B0-----:R-:W0:Y:S02]  /*11f0*/  LDS R21, [R6+0x8] ;  /* 0x0000080006157984 */ /* 0x001e240000000800 */
[----:B0-----:R-:W-:Y:S01]  /*1200*/  FADD R21, R18, R21 ;  /* 0x0000001512157221 */ /* 0x001fe20000000000 */
[----:B------:R-:W-:Y:S01]  /*1210*/  MOV R18, R7 ;  /* 0x0000000700127202 */ /* 0x000fe20000000f00 */
[----:B------:R-:W-:-:S03]  /*1220*/  @P0 IMAD.MOV.U32 R18, RZ, RZ, R19 ;  /* 0x000000ffff120224 */ /* 0x000fc600078e0013 */
[----:B------:R-:W-:Y:S04]  /*1230*/  STS [R6+0x8], R21 ;  /* 0x0000081506007388 */ /* 0x000fe80000000800 */
[----:B------:R-:W-:Y:S04]  /*1240*/  @P0 LDS R16, [R8+0x8] ;  /* 0x0000080008100984 */ /* 0x000fe80000000800 */
[----:B------:R-:W0:Y:S02]  /*1250*/  @P0 LDS R23, [R4+0x8] ;  /* 0x0000080004170984 */ /* 0x000e240000000800 */
[----:B0-----:R-:W-:-:S05]  /*1260*/  @P0 FADD R23, R16, R23 ;  /* 0x0000001710170221 */ /* 0x001fca0000000000 */
[----:B------:R-:W-:Y:S04]  /*1270*/  @P0 STS [R4+0x8], R23 ;  /* 0x0000081704000388 */ /* 0x000fe80000000800 */
[----:B------:R-:W-:Y:S04]  /*1280*/  @P0 LDS R16, [R14+0xc] ;  /* 0x00000c000e100984 */ /* 0x000fe80000000800 */
[----:B------:R-:W0:Y:S02]  /*1290*/  @P0 LDS R17, [R6+0xc] ;  /* 0x00000c0006110984 */ /* 0x000e240000000800 */
[----:B0-----:R-:W-:-:S05]  /*12a0*/  @P0 FADD R17, R16, R17 ;  /* 0x0000001110110221 */ /* 0x001fca0000000000 */
[----:B------:R1:W-:Y:S02]  /*12b0*/  @P0 STS [R6+0xc], R17 ;  /* 0x00000c1106000388 */ /* 0x0003e40000000800 */
.L_x_16:
[----:B------:R-:W-:Y:S05]  /*12c0*/  BSYNC.RECONVERGENT B1 ;  /* 0x0000000000017941 */ /* 0x000fea0003800200 */
.L_x_15:
[----:B------:R-:W-:Y:S05]  /*12d0*/  @P1 BRA `(.L_x_14) ;  /* 0x0000000000b41947 */ /* 0x000fea0003800000 */
[C---:B------:R-:W-:Y:S01]  /*12e0*/  IADD3 R8, PT, PT, R18.reuse, R3, RZ ;  /* 0x0000000312087210 */ /* 0x040fe20007ffe0ff */
[C---:B------:R-:W-:Y:S01]  /*12f0*/  IMAD.IADD R9, R18.reuse, 0x1, -R9 ;  /* 0x0000000112097824 */ /* 0x040fe200078e0a09 */
[----:B------:R-:W-:Y:S02]  /*1300*/  LEA R16, R18, UR4, 0x2 ;  /* 0x0000000412107c11 */ /* 0x000fe4000f8e10ff */
[----:B------:R-:W-:Y:S02]  /*1310*/  LEA R14, R8, UR4, 0x2 ;  /* 0x00000004080e7c11 */ /* 0x000fe4000f8e10ff */
[----:B------:R-:W-:-:S03]  /*1320*/  IADD3 R8, PT, PT, R16, 0x8, RZ ;  /* 0x0000000810087810 */ /* 0x000fc60007ffe0ff */
[----:B------:R-:W-:-:S07]  /*1330*/  VIADD R14, R14, 0x10 ;  /* 0x000000100e0e7836 */ /* 0x000fce0000000000 */
.L_x_17:
[----:B--2---:R-:W-:Y:S01]  /*1340*/  LDS R16, [R14+-0x10] ;  /* 0xfffff0000e107984 */ /* 0x004fe20000000800 */
[----:B------:R-:W-:-:S03]  /*1350*/  IADD3 R9, PT, PT, R9, 0x4, RZ ;  /* 0x0000000409097810 */ /* 0x000fc60007ffe0ff */
[----:B-1----:R-:W0:Y:S01]  /*1360*/  LDS R17, [R8+-0x8] ;  /* 0xfffff80008117984 */ /* 0x002e220000000800 */
[----:B------:R-:W-:Y:S01]  /*1370*/  ISETP.NE.AND P0, PT, R9, RZ, PT ;  /* 0x000000ff0900720c */ /* 0x000fe20003f05270 */
[----:B0-----:R-:W-:Y:S01]  /*1380*/  FADD R21, R16, R17 ;  /* 0x0000001110157221 */ /* 0x001fe20000000000 */
[C---:B------:R-:W-:Y:S01]  /*1390*/  LEA R17, R13.reuse, R14, 0x2 ;  /* 0x0000000e0d117211 */ /* 0x040fe200078e10ff */
[----:B------:R-:W-:-:S03]  /*13a0*/  IMAD R16, R13, 0x4, R8 ;  /* 0x000000040d107824 */ /* 0x000fc600078e0208 */
[----:B------:R-:W-:Y:S04]  /*13b0*/  STS [R8+-0x8], R21 ;  /* 0xfffff81508007388 */ /* 0x000fe80000000800 */
[----:B------:R-:W-:Y:S04]  /*13c0*/  LDS R18, [R17+-0xc] ;  /* 0xfffff40011127984 */ /* 0x000fe80000000800 */
[----:B------:R-:W0:Y:S02]  /*13d0*/  LDS R23, [R16+-0x4] ;  /* 0xfffffc0010177984 */ /* 0x000e240000000800 */
[----:B0-----:R-:W-:-:S05]  /*13e0*/  FADD R23, R18, R23 ;  /* 0x0000001712177221 */ /* 0x001fca0000000000 */
[----:B------:R-:W-:Y:S04]  /*13f0*/  STS [R16+-0x4], R23 ;  /* 0xfffffc1710007388 */ /* 0x000fe80000000800 */
[----:B------:R-:W-:Y:S04]  /*1400*/  LDS R18, [R14+-0xc] ;  /* 0xfffff4000e127984 */ /* 0x000fe80000000800 */
[----:B------:R-:W0:Y:S02]  /*1410*/  LDS R25, [R8+-0x4] ;  /* 0xfffffc0008197984 */ /* 0x000e240000000800 */
[----:B0-----:R-:W-:-:S05]  /*1420*/  FADD R25, R18, R25 ;  /* 0x0000001912197221 */ /* 0x001fca0000000000 */
[----:B------:R-:W-:Y:S04]  /*1430*/  STS [R8+-0x4], R25 ;  /* 0xfffffc1908007388 */ /* 0x000fe80000000800 */
[----:B------:R-:W-:Y:S04]  /*1440*/  LDS R18, [R17+-0x8] ;  /* 0xfffff80011127984 */ /* 0x000fe80000000800 */
[----:B------:R-:W0:Y:S02]  /*1450*/  LDS R27, [R16] ;  /* 0x00000000101b7984 */ /* 0x000e240000000800 */
[----:B0-----:R-:W-:-:S05]  /*1460*/  FADD R27, R18, R27 ;  /* 0x0000001b121b7221 */ /* 0x001fca0000000000 */
[----:B------:R-:W-:Y:S04]  /*1470*/  STS [R16], R27 ;  /* 0x0000001b10007388 */ /* 0x000fe80000000800 */
[----:B------:R-:W-:Y:S04]  /*1480*/  LDS R18, [R14+-0x8] ;  /* 0xfffff8000e127984 */ /* 0x000fe80000000800 */
[----:B------:R-:W0:Y:S02]  /*1490*/  LDS R21, [R8] ;  /* 0x0000000008157984 */ /* 0x000e240000000800 */
[----:B0-----:R-:W-:-:S05]  /*14a0*/  FADD R21, R18, R21 ;  /* 0x0000001512157221 */ /* 0x001fca0000000000 */
[----:B------:R-:W-:Y:S04]  /*14b0*/  STS [R8], R21 ;  /* 0x0000001508007388 */ /* 0x000fe80000000800 */
[----:B------:R-:W-:Y:S04]  /*14c0*/  LDS R18, [R17+-0x4] ;  /* 0xfffffc0011127984 */ /* 0x000fe80000000800 */
[----:B------:R-:W0:Y:S02]  /*14d0*/  LDS R23, [R16+0x4] ;  /* 0x0000040010177984 */ /* 0x000e240000000800 */
[----:B0-----:R-:W-:-:S05]  /*14e0*/  FADD R23, R18, R23 ;  /* 0x0000001712177221 */ /* 0x001fca0000000000 */
[----:B------:R-:W-:Y:S04]  /*14f0*/  STS [R16+0x4], R23 ;  /* 0x0000041710007388 */ /* 0x000fe80000000800 */
[----:B------:R0:W-:Y:S04]  /*1500*/  LDS R18, [R14+-0x4] ;  /* 0xfffffc000e127984 */ /* 0x0001e80000000800 */
[----:B------:R-:W1:Y:S01]  /*1510*/  LDS R25, [R8+0x4] ;  /* 0x0000040008197984 */ /* 0x000e620000000800 */
[----:B0-----:R-:W-:Y:S02]  /*1520*/  VIADD R14, R14, 0x10 ;  /* 0x000000100e0e7836 */ /* 0x001fe40000000000 */
[----:B-1----:R-:W-:-:S05]  /*1530*/  FADD R25, R18, R25 ;  /* 0x0000001912197221 */ /* 0x002fca0000000000 */
[----:B------:R0:W-:Y:S04]  /*1540*/  STS [R8+0x4], R25 ;  /* 0x0000041908007388 */ /* 0x0001e80000000800 */
[----:B------:R-:W-:Y:S04]  /*1550*/  LDS R18, [R17] ;  /* 0x0000000011127984 */ /* 0x000fe80000000800 */
[----:B------:R-:W1:Y:S01]  /*1560*/  LDS R27, [R16+0x8] ;  /* 0x00000800101b7984 */ /* 0x000e620000000800 */
[----:B0-----:R-:W-:Y:S01]  /*1570*/  IADD3 R8, PT, PT, R8, 0x10, RZ ;  /* 0x0000001008087810 */ /* 0x001fe20007ffe0ff */
[----:B-1----:R-:W-:-:S05]  /*1580*/  FADD R27, R18, R27 ;  /* 0x0000001b121b7221 */ /* 0x002fca0000000000 */
[----:B------:R2:W-:Y:S01]  /*1590*/  STS [R16+0x8], R27 ;  /* 0x0000081b10007388 */ /* 0x0005e20000000800 */
[----:B------:R-:W-:Y:S05]  /*15a0*/  @P0 BRA `(.L_x_17) ;  /* 0xfffffffc00640947 */ /* 0x000fea000383ffff */
.L_x_14:
[----:B------:R-:W-:Y:S05]  /*15b0*/  BSYNC.RECONVERGENT B0 ;  /* 0x0000000000007941 */ /* 0x000fea0003800200 */
.L_x_13:
[----:B------:R-:W-:Y:S01]  /*15c0*/  SHF.R.U32.HI R3, RZ, 0x1, R3 ;  /* 0x00000001ff037819 */ /* 0x000fe20000011603 */
[----:B------:R-:W-:Y:S03]  /*15d0*/  BAR.SYNC.DEFER_BLOCKING 0x0 ;  /* 0x0000000000007b1d */ /* 0x000fe60000010000 */
[----:B------:R-:W-:-:S13]  /*15e0*/  ISETP.GT.U32.AND P0, PT, R3, R2, PT ;  /* 0x000000020300720c */ /* 0x000fda0003f04070 */
[----:B------:R-:W-:Y:S05]  /*15f0*/  @P0 BRA `(.L_x_18) ;  /* 0xfffffff800780947 */ /* 0x000fea000383ffff */
.L_x_12:
[----:B------:R-:W-:Y:S01]  /*1600*/  ISETP.GE.AND P0, PT, R13, 0x20, PT ;  /* 0x000000200d00780c */ /* 0x000fe20003f06270 */
[----:B------:R-:W-:Y:S01]  /*1610*/  BSSY.RECONVERGENT B0, `(.L_x_19) ;  /* 0x0000036000007945 */ /* 0x000fe20003800200 */
[C---:B------:R-:W-:Y:S02]  /*1620*/  ISETP.NE.AND P1, PT, R0.reuse, RZ, PT ;  /* 0x000000ff0000720c */ /* 0x040fe40003f25270 */
[----:B------:R-:W-:-:S13]  /*1630*/  ISETP.GT.U32.OR P0, PT, R0, 0x1f, !P0 ;  /* 0x0000001f0000780c */ /* 0x000fda0004704470 */
[----:B------:R-:W-:Y:S05]  /*1640*/  @P0 BRA `(.L_x_20) ;  /* 0x0000000000c80947 */ /* 0x000fea0003800000 */
[C---:B------:R-:W-:Y:S01]  /*1650*/  LEA R2, R0.reuse, UR4, 0x2 ;  /* 0x0000000400027c11 */ /* 0x040fe2000f8e10ff */
[----:B------:R-:W-:-:S04]  /*1660*/  IMAD R15, R0, 0x4, R11 ;  /* 0x00000004000f7824 */ /* 0x000fc800078e020b */
[----:B------:R-:W-:Y:S04]  /*1670*/  LDS R3, [R2+0x80] ;  /* 0x0000800002037984 */ /* 0x000fe80000000800 */
[----:B-1----:R-:W1:Y:S02]  /*1680*/  LDS R4, [R2] ;  /* 0x0000000002047984 */ /* 0x002e640000000800 */
[----:B-1----:R-:W-:-:S05]  /*1690*/  FADD R3, R3, R4 ;  /* 0x0000000403037221 */ /* 0x002fca0000000000 */
[----:B------:R-:W-:Y:S04]  /*16a0*/  STS [R2], R3 ;  /* 0x0000000302007388 */ /* 0x000fe80000000800 */
[----:B------:R-:W-:Y:S04]  /*16b0*/  LDS R4, [R2+0x40] ;  /* 0x0000400002047984 */ /* 0x000fe80000000800 */
[----:B------:R-:W1:Y:S02]  /*16c0*/  LDS R5, [R2] ;  /* 0x0000000002057984 */ /* 0x000e640000000800 */
[----:B-1----:R-:W-:-:S05]  /*16d0*/  FADD R5, R4, R5 ;  /* 0x0000000504057221 */ /* 0x002fca0000000000 */
[----:B------:R-:W-:Y:S04]  /*16e0*/  STS [R2], R5 ;  /* 0x0000000502007388 */ /* 0x000fe80000000800 */
[----:B------:R-:W-:Y:S04]  /*16f0*/  LDS R4, [R2+0x20] ;  /* 0x0000200002047984 */ /* 0x000fe80000000800 */
[----:B--23--:R-:W1:Y:S02]  /*1700*/  LDS R7, [R2] ;  /* 0x0000000002077984 */ /* 0x00ce640000000800 */
[----:B-1----:R-:W-:-:S05]  /*1710*/  FADD R7, R4, R7 ;  /* 0x0000000704077221 */ /* 0x002fca0000000000 */
[----:B------:R-:W-:Y:S04]  /*1720*/  STS [R2], R7 ;  /* 0x0000000702007388 */ /* 0x000fe80000000800 */
[----:B------:R-:W-:Y:S04]  /*1730*/  LDS R4, [R2+0x10] ;  /* 0x0000100002047984 */ /* 0x000fe80000000800 */
[----:B------:R-:W1:Y:S02]  /*1740*/  LDS R9, [R2] ;  /* 0x0000000002097984 */ /* 0x000e640000000800 */
        /* <DEDUP_REMOVED lines=11> */
[----:B------:R-:W1:Y:S02]  /*1800*/  LDS R7, [R15+0x4] ;  /* 0x000004000f077984 */ /* 0x000e640000000800 */
[----:B-1----:R-:W-:-:S05]  /*1810*/  FADD R0, R0, R7 ;  /* 0x0000000700007221 */ /* 0x002fca0000000000 */
[----:B------:R-:W-:Y:S04]  /*1820*/  STS [R15+0x4], R0 ;  /* 0x000004000f007388 */ /* 0x000fe80000000800 */
        /* <DEDUP_REMOVED lines=17> */
[----:B0-----:R-:W0:Y:S02]  /*1940*/  LDS R6, [R15+0x4] ;  /* 0x000004000f067984 */ /* 0x001e240000000800 */
[----:B0-----:R-:W-:-:S05]  /*1950*/  FADD R3, R3, R6 ;  /* 0x0000000603037221 */ /* 0x001fca0000000000 */
[----:B------:R4:W-:Y:S02]  /*1960*/  STS [R15+0x4], R3 ;  /* 0x000004030f007388 */ /* 0x0009e40000000800 */
.L_x_20:
[----:B------:R-:W-:Y:S05]  /*1970*/  BSYNC.RECONVERGENT B0 ;  /* 0x0000000000007941 */ /* 0x000fea0003800200 */
.L_x_19:
[----:B------:R-:W-:Y:S05]  /*1980*/  @P1 EXIT ;  /* 0x000000000000194d */ /* 0x000fea0003800000 */
[----:B------:R-:W5:Y:S01]  /*1990*/  S2UR UR5, SR_CgaCtaId ;  /* 0x00000000000579c3 */ /* 0x000f620000008800 */
[----:B------:R-:W-:Y:S01]  /*19a0*/  UMOV UR4, 0x400 ;  /* 0x0000040000047882 */ /* 0x000fe20000000000 */
[----:B----4-:R-:W-:-:S04]  /*19b0*/  I2FP.F32.S32 R3, R13 ;  /* 0x0000000d00037245 */ /* 0x010fc80000201400 */
[----:B------:R-:W4:Y:S02]  /*19c0*/  MUFU.RCP R2, R3 ;  /* 0x0000000300027308 */ /* 0x000f240000001000 */
[----:B----4-:R-:W-:Y:S01]  /*19d0*/  FFMA R5, -R3, R2, 1 ;  /* 0x3f80000003057423 */ /* 0x010fe20000000102 */
[----:B-----5:R-:W-:-:S03]  /*19e0*/  ULEA UR4, UR5, UR4, 0x18 ;  /* 0x0000000405047291 */ /* 0x020fc6000f8ec0ff */
[----:B------:R-:W-:-:S06]  /*19f0*/  FFMA R5, R2, R5, R2 ;  /* 0x0000000502057223 */ /* 0x000fcc0000000002 */
[----:B------:R-:W4:Y:S02]  /*1a00*/  LDS R0, [UR4] ;  /* 0x00000004ff007984 */ /* 0x000f240008000800 */
[----:B----4-:R-:W4:Y:S01]  /*1a10*/  FCHK P0, R0, R3 ;  /* 0x0000000300007302 */ /* 0x010f220000000000 */
[----:B------:R-:W-:-:S04]  /*1a20*/  FFMA R2, R0, R5, RZ ;  /* 0x0000000500027223 */ /* 0x000fc800000000ff */
[----:B-1----:R-:W-:-:S04]  /*1a30*/  FFMA R4, -R3, R2, R0 ;  /* 0x0000000203047223 */ /* 0x002fc80000000100 */
[----:B------:R-:W-:Y:S01]  /*1a40*/  FFMA R2, R5, R4, R2 ;  /* 0x0000000405027223 */ /* 0x000fe20000000002 */
[----:B----4-:R-:W-:Y:S06]  /*1a50*/  @!P0 BRA `(.L_x_21) ;  /* 0x00000000000c8947 */ /* 0x010fec0003800000 */
[----:B------:R-:W-:-:S07]  /*1a60*/  MOV R2, 0x1a80 ;  /* 0x00001a8000027802 */ /* 0x000fce0000000f00 */
[----:B0-23--:R-:W-:Y:S05]  /*1a70*/  CALL.REL.NOINC `($__internal_0_$__cuda_sm3x_div_rn_noftz_f32_slowpath) ;  /* 0x00000000007c7944 */ /* 0x00dfea0003c00000 */
[----:B------:R-:W-:-:S07]  /*1a80*/  MOV R2, R0 ;  /* 0x0000000000027202 */ /* 0x000fce0000000f00 */
.L_x_21:
[----:B------:R-:W1:Y:S01]  /*1a90*/  LDCU.U8 UR4, c[0x0][0x3a8] ;  /* 0x00007500ff0477ac */ /* 0x000e620008000000 */
[----:B------:R-:W4:Y:S01]  /*1aa0*/  LDS R11, [R11+0x4] ;  /* 0x000004000b0b7984 */ /* 0x000f220000000800 */
[----:B------:R-:W5:Y:S01]  /*1ab0*/  LDC.64 R4, c[0x0][0x390] ;  /* 0x0000e400ff047b82 */ /* 0x000f620000000a00 */
[----:B------:R-:W-:Y:S01]  /*1ac0*/  FMUL R0, R3, R2 ;  /* 0x0000000203007220 */ /* 0x000fe20000400000 */
[----:B------:R-:W0:Y:S01]  /*1ad0*/  LDCU UR5, c[0x0][0x3a0] ;  /* 0x00007400ff0577ac */ /* 0x000e220008000800 */
[----:B-1----:R-:W-:-:S04]  /*1ae0*/  UPRMT UR4, UR4, 0x8880, URZ ;  /* 0x0000888004047896 */ /* 0x002fc800080000ff */
[----:B------:R-:W-:Y:S02]  /*1af0*/  UISETP.NE.AND UP0, UPT, UR4, URZ, UPT ;  /* 0x000000ff0400728c */ /* 0x000fe4000bf05270 */
[----:B0-----:R-:W-:Y:S01]  /*1b00*/  UIADD3 UR4, UPT, UPT, UR5, -0x1, URZ ;  /* 0xffffffff05047890 */ /* 0x001fe2000fffe0ff */
[----:B-----5:R-:W-:-:S05]  /*1b10*/  IMAD.WIDE.U32 R4, R10, 0x4, R4 ;  /* 0x000000040a047825 */ /* 0x020fca00078e0004 */
[----:B------:R0:W-:Y:S03]  /*1b20*/  STG.E desc[UR6][R4.64], R2 ;  /* 0x0000000204007986 */ /* 0x0001e6000c101906 */
[----:B------:R-:W-:-:S06]  /*1b30*/  @!UP0 UIADD3 UR4, UPT, UPT, UR5, URZ, URZ ;  /* 0x000000ff05048290 */ /* 0x000fcc000fffe0ff */
[----:B--23--:R-:W-:Y:S01]  /*1b40*/  I2FP.F32.S32 R9, UR4 ;  /* 0x0000000400097c45 */ /* 0x00cfe20008201400 */
[----:B----4-:R-:W-:-:S03]  /*1b50*/  FFMA R0, R0, -R2, R11 ;  /* 0x8000000200007223 */ /* 0x010fc6000000000b */
[----:B------:R-:W1:Y:S08]  /*1b60*/  MUFU.RCP R6, R9 ;  /* 0x0000000900067308 */ /* 0x000e700000001000 */
[----:B------:R-:W2:Y:S01]  /*1b70*/  FCHK P0, |R0|, R9 ;  /* 0x0000000900007302 */ /* 0x000ea20000000200 */
[----:B-1----:R-:W-:-:S04]  /*1b80*/  FFMA R3, -R9, R6, 1 ;  /* 0x3f80000009037423 */ /* 0x002fc80000000106 */
[----:B------:R-:W-:-:S04]  /*1b90*/  FFMA R3, R6, R3, R6 ;  /* 0x0000000306037223 */ /* 0x000fc80000000006 */
[----:B------:R-:W-:-:S04]  /*1ba0*/  FFMA R6, |R0|, R3, RZ ;  /* 0x0000000300067223 */ /* 0x000fc800000002ff */
[----:B------:R-:W-:-:S04]  /*1bb0*/  FFMA R7, -R9, R6, |R0| ;  /* 0x0000000609077223 */ /* 0x000fc80000000500 */
[----:B------:R-:W-:Y:S01]  /*1bc0*/  FFMA R7, R3, R7, R6 ;  /* 0x0000000703077223 */ /* 0x000fe20000000006 */
[----:B0-2---:R-:W-:Y:S06]  /*1bd0*/  @!P0 BRA `(.L_x_22) ;  /* 0x0000000000148947 */ /* 0x005fec0003800000 */
[----:B------:R-:W-:Y:S01]  /*1be0*/  FADD R0, |R0|, -RZ ;  /* 0x800000ff00007221 */ /* 0x000fe20000000200 */
[----:B------:R-:W-:Y:S01]  /*1bf0*/  IMAD.MOV.U32 R3, RZ, RZ, R9 ;  /* 0x000000ffff037224 */ /* 0x000fe200078e0009 */
[----:B------:R-:W-:-:S07]  /*1c00*/  MOV R2, 0x1c20 ;  /* 0x00001c2000027802 */ /* 0x000fce0000000f00 */
[----:B------:R-:W-:Y:S05]  /*1c10*/  CALL.REL.NOINC `($__internal_0_$__cuda_sm3x_div_rn_noftz_f32_slowpath) ;  /* 0x0000000000147944 */ /* 0x000fea0003c00000 */
[----:B------:R-:W-:-:S07]  /*1c20*/  MOV R7, R0 ;  /* 0x0000000000077202 */ /* 0x000fce0000000f00 */
.L_x_22:
[----:B------:R-:W0:Y:S02]  /*1c30*/  LDC.64 R2, c[0x0][0x398] ;  /* 0x0000e600ff027b82 */ /* 0x000e240000000a00 */
[----:B0-----:R-:W-:-:S05]  /*1c40*/  IMAD.WIDE.U32 R10, R10, 0x4, R2 ;  /* 0x000000040a0a7825 */ /* 0x001fca00078e0002 */
[----:B------:R-:W-:Y:S01]  /*1c50*/  STG.E desc[UR6][R10.64], R7 ;  /* 0x000000070a007986 */ /* 0x000fe2000c101906 */
[----:B------:R-:W-:Y:S05]  /*1c60*/  EXIT ;  /* 0x000000000000794d */ /* 0x000fea0003800000 */
        .weak           $__internal_0_$__cuda_sm3x_div_rn_noftz_f32_slowpath
        .type           $__internal_0_$__cuda_sm3x_div_rn_noftz_f32_slowpath,@function
        .size           $__internal_0_$__cuda_sm3x_div_rn_noftz_f32_slowpath,(.L_x_814 - $__internal_0_$__cuda_sm3x_div_rn_noftz_f32_slowpath)
$__internal_0_$__cuda_sm3x_div_rn_noftz_f32_slowpath:
[--C-:B------:R-:W-:Y:S02]  /*1c70*/  SHF.R.U32.HI R5, RZ, 0x17, R3.reuse ;  /* 0x00000017ff057819 */ /* 0x100fe40000011603 */
[----:B------:R-:W-:Y:S02]  /*1c80*/  SHF.R.U32.HI R4, RZ, 0x17, R0 ;  /* 0x00000017ff047819 */ /* 0x000fe40000011600 */
[----:B------:R-:W-:Y:S01]  /*1c90*/  LOP3.LUT R12, R5, 0xff, RZ, 0xc0, !PT ;  /* 0x000000ff050c7812 */ /* 0x000fe200078ec0ff */
[----:B------:R-:W-:Y:S01]  /*1ca0*/  IMAD.MOV.U32 R5, RZ, RZ, R3 ;  /* 0x000000ffff057224 */ /* 0x000fe200078e0003 */
[----:B------:R-:W-:-:S03]  /*1cb0*/  LOP3.LUT R8, R4, 0xff, RZ, 0xc0, !PT ;  /* 0x000000ff04087812 */ /* 0x000fc600078ec0ff */
[----:B------:R-:W-:Y:S01]  /*1cc0*/  VIADD R7, R12, 0xffffffff ;  /* 0xffffffff0c077836 */ /* 0x000fe20000000000 */
[----:B------:R-:W-:-:S04]  /*1cd0*/  IADD3 R6, PT, PT, R8, -0x1, RZ ;  /* 0xffffffff08067810 */ /* 0x000fc80007ffe0ff */
[----:B------:R-:W-:-:S04]  /*1ce0*/  ISETP.GT.U32.AND P0, PT, R7, 0xfd, PT ;  /* 0x000000fd0700780c */ /* 0x000fc80003f04070 */
[----:B------:R-:W-:-:S13]  /*1cf0*/  ISETP.GT.U32.OR P0, PT, R6, 0xfd, P0 ;  /* 0x000000fd0600780c */ /* 0x000fda0000704470 */
[----:B------:R-:W-:Y:S01]  /*1d00*/  @!P0 MOV R4, RZ ;  /* 0x000000ff00048202 */ /* 0x000fe20000000f00 */
[----:B------:R-:W-:Y:S06]  /*1d10*/  @!P0 BRA `(.L_x_23) ;  /* 0x00000000005c8947 */ /* 0x000fec0003800000 */
[----:B------:R-:W-:Y:S02]  /*1d20*/  FSETP.GTU.FTZ.AND P0, PT, |R0|, +INF , PT ;  /* 0x7f8000000000780b */ /* 0x000fe40003f1c200 */
[----:B------:R-:W-:-:S04]  /*1d30*/  FSETP.GTU.FTZ.AND P1, PT, |R3|, +INF , PT ;  /* 0x7f8000000300780b */ /* 0x000fc80003f3c200 */
[----:B------:R-:W-:-:S13]  /*1d40*/  PLOP3.LUT P0, PT, P0, P1, PT, 0xf8, 0x8f ;  /* 0x00000000008f781c */ /* 0x000fda0000703f70 */
[----:B------:R-:W-:Y:S05]  /*1d50*/  @P0 BRA `(.L_x_24) ;  /* 0x0000000400440947 */ /* 0x000fea0003800000 */
[----:B------:R-:W-:-:S13]  /*1d60*/  LOP3.LUT P0, RZ, R5, 0x7fffffff, R0, 0xc8, !PT ;  /* 0x7fffffff05ff7812 */ /* 0x000fda000780c800 */
[----:B------:R-:W-:Y:S05]  /*1d70*/  @!P0 BRA `(.L_x_25) ;  /* 0x0000000400348947 */ /* 0x000fea0003800000 */
[C---:B------:R-:W-:Y:S02]  /*1d80*/  FSETP.NEU.FTZ.AND P1, PT, |R0|.reuse, +INF , PT ;  /* 0x7f8000000000780b */ /* 0x040fe40003f3d200 */
[----:B------:R-:W-:Y:S02]  /*1d90*/  FSETP.NEU.FTZ.AND P2, PT, |R3|, +INF , PT ;  /* 0x7f8000000300780b */ /* 0x000fe40003f5d200 */
[----:B------:R-:W-:-:S11]  /*1da0*/  FSETP.NEU.FTZ.AND P0, PT, |R0|, +INF , PT ;  /* 0x7f8000000000780b */ /* 0x000fd60003f1d200 */
[----:B------:R-:W-:Y:S05]  /*1db0*/  @!P2 BRA !P1, `(.L_x_25) ;  /* 0x000000040024a947 */ /* 0x000fea0004800000 */
[----:B------:R-:W-:-:S04]  /*1dc0*/  LOP3.LUT P1, RZ, R0, 0x7fffffff, RZ, 0xc0, !PT ;  /* 0x7fffffff00ff7812 */ /* 0x000fc8000782c0ff */
[----:B------:R-:W-:-:S13]  /*1dd0*/  PLOP3.LUT P1, PT, P2, P1, PT, 0x2f, 0xf2 ;  /* 0x0000000000f2781c */ /* 0x000fda0001722577 */
[----:B------:R-:W-:Y:S05]  /*1de0*/  @P1 BRA `(.L_x_26) ;  /* 0x0000000400101947 */ /* 0x000fea0003800000 */
[----:B------:R-:W-:-:S04]  /*1df0*/  LOP3.LUT P1, RZ, R5, 0x7fffffff, RZ, 0xc0, !PT ;  /* 0x7fffffff05ff7812 */ /* 0x000fc8000782c0ff */
[----:B------:R-:W-:-:S13]  /*1e00*/  PLOP3.LUT P0, PT, P0, P1, PT, 0x2f, 0xf2 ;  /* 0x0000000000f2781c */ /* 0x000fda0000702577 */
[----:B------:R-:W-:Y:S05]  /*1e10*/  @P0 BRA `(.L_x_27) ;  /* 0x0000000000f80947 */ /* 0x000fea0003800000 */
[----:B------:R-:W-:Y:S02]  /*1e20*/  ISETP.GE.AND P0, PT, R6, RZ, PT ;  /* 0x000000ff0600720c */ /* 0x000fe40003f06270 */
[----:B------:R-:W-:-:S11]  /*1e30*/  ISETP.GE.AND P1, PT, R7, RZ, PT ;  /* 0x000000ff0700720c */ /* 0x000fd60003f26270 */
[----:B------:R-:W-:Y:S01]  /*1e40*/  @P0 IMAD.MOV.U32 R4, RZ, RZ, RZ ;  /* 0x000000ffff040224 */ /* 0x000fe200078e00ff */
[----:B------:R-:W-:Y:S01]  /*1e50*/  @!P0 MOV R4, 0xffffffc0 ;  /* 0xffffffc000048802 */ /* 0x000fe20000000f00 */
[----:B------:R-:W-:Y:S01]  /*1e60*/  @!P0 FFMA R0, R0, 1.84467440737095516160e+19, RZ ;  /* 0x5f80000000008823 */ /* 0x000fe200000000ff */
[----:B------:R-:W-:-:S03]  /*1e70*/  @!P1 FFMA R5, R3, 1.84467440737095516160e+19, RZ ;  /* 0x5f80000003059823 */ /* 0x000fc600000000ff */
[----:B------:R-:W-:-:S07]  /*1e80*/  @!P1 VIADD R4, R4, 0x40 ;  /* 0x0000004004049836 */ /* 0x000fce0000000000 */
.L_x_23:
[----:B------:R-:W-:-:S04]  /*1e90*/  LEA R6, R12, 0xc0800000, 0x17 ;  /* 0xc08000000c067811 */ /* 0x000fc800078eb8ff */
[----:B------:R-:W-:Y:S01]  /*1ea0*/  IADD3 R6, PT, PT, -R6, R5, RZ ;  /* 0x0000000506067210 */ /* 0x000fe20007ffe1ff */
[----:B------:R-:W-:-:S03]  /*1eb0*/  VIADD R5, R8, 0xffffff81 ;  /* 0xffffff8108057836 */ /* 0x000fc60000000000 */
[----:B------:R-:W0:Y:S01]  /*1ec0*/  MUFU.RCP R7, R6 ;  /* 0x0000000600077308 */ /* 0x000e220000001000 */
[----:B------:R-:W-:Y:S01]  /*1ed0*/  FADD.FTZ R9, -R6, -RZ ;  /* 0x800000ff06097221 */ /* 0x000fe20000010100 */
[----:B------:R-:W-:-:S03]  /*1ee0*/  IMAD R0, R5, -0x800000, R0 ;  /* 0xff80000005007824 */ /* 0x000fc600078e0200 */
[----:B0-----:R-:W-:-:S04]  /*1ef0*/  FFMA R8, R7, R9, 1 ;  /* 0x3f80000007087423 */ /* 0x001fc80000000009 */
[----:B------:R-:W-:-:S04]  /*1f00*/  FFMA R14, R7, R8, R7 ;  /* 0x00000008070e7223 */ /* 0x000fc80000000007 */
[----:B------:R-:W-:-:S04]  /*1f10*/  FFMA R7, R0, R14, RZ ;  /* 0x0000000e00077223 */ /* 0x000fc800000000ff */
[----:B------:R-:W-:-:S04]  /*1f20*/  FFMA R8, R9, R7, R0 ;  /* 0x0000000709087223 */ /* 0x000fc80000000000 */
[----:B------:R-:W-:Y:S01]  /*1f30*/  FFMA R13, R14, R8, R7 ;  /* 0x000000080e0d7223 */ /* 0x000fe20000000007 */
[----:B------:R-:W-:-:S03]  /*1f40*/  IADD3 R7, PT, PT, R5, 0x7f, -R12 ;  /* 0x0000007f05077810 */ /* 0x000fc60007ffe80c */
[----:B------:R-:W-:Y:S01]  /*1f50*/  FFMA R8, R9, R13, R0 ;  /* 0x0000000d09087223 */ /* 0x000fe20000000000 */
[----:B------:R-:W-:-:S03]  /*1f60*/  IADD3 R7, PT, PT, R7, R4, RZ ;  /* 0x0000000407077210 */ /* 0x000fc60007ffe0ff */
[----:B------:R-:W-:-:S05]  /*1f70*/  FFMA R0, R14, R8, R13 ;  /* 0x000000080e007223 */ /* 0x000fca000000000d */
[----:B------:R-:W-:-:S04]  /*1f80*/  SHF.R.U32.HI R5, RZ, 0x17, R0 ;  /* 0x00000017ff057819 */ /* 0x000fc80000011600 */
[----:B------:R-:W-:-:S05]  /*1f90*/  LOP3.LUT R5, R5, 0xff, RZ, 0xc0, !PT ;  /* 0x000000ff05057812 */ /* 0x000fca00078ec0ff */
[----:B------:R-:W-:-:S05]  /*1fa0*/  IMAD.IADD R9, R5, 0x1, R7 ;  /* 0x0000000105097824 */ /* 0x000fca00078e0207 */
[----:B------:R-:W-:-:S04]  /*1fb0*/  IADD3 R4, PT, PT, R9, -0x1, RZ ;  /* 0xffffffff09047810 */ /* 0x000fc80007ffe0ff */
[----:B------:R-:W-:-:S13]  /*1fc0*/  ISETP.GE.U32.AND P0, PT, R4, 0xfe, PT ;  /* 0x000000fe0400780c */ /* 0x000fda0003f06070 */
[----:B------:R-:W-:Y:S05]  /*1fd0*/  @!P0 BRA `(.L_x_28) ;  /* 0x0000000000808947 */ /* 0x000fea0003800000 */
[----:B------:R-:W-:-:S13]  /*1fe0*/  ISETP.GT.AND P0, PT, R9, 0xfe, PT ;  /* 0x000000fe0900780c */ /* 0x000fda0003f04270 */
[----:B------:R-:W-:Y:S05]  /*1ff0*/  @P0 BRA `(.L_x_29) ;  /* 0x00000000006c0947 */ /* 0x000fea0003800000 */
[----:B------:R-:W-:-:S13]  /*2000*/  ISETP.GE.AND P0, PT, R9, 0x1, PT ;  /* 0x000000010900780c */ /* 0x000fda0003f06270 */
[----:B------:R-:W-:Y:S05]  /*2010*/  @P0 BRA `(.L_x_30) ;  /* 0x0000000000980947 */ /* 0x000fea0003800000 */
[----:B------:R-:W-:Y:S02]  /*2020*/  ISETP.GE.AND P0, PT, R9, -0x18, PT ;  /* 0xffffffe80900780c */ /* 0x000fe40003f06270 */
[----:B------:R-:W-:-:S11]  /*2030*/  LOP3.LUT R0, R0, 0x80000000, RZ, 0xc0, !PT ;  /* 0x8000000000007812 */ /* 0x000fd600078ec0ff */
[----:B------:R-:W-:Y:S05]  /*2040*/  @!P0 BRA `(.L_x_30) ;  /* 0x00000000008c8947 */ /* 0x000fea0003800000 */
[CCC-:B------:R-:W-:Y:S01]  /*2050*/  FFMA.RZ R4, R14.reuse, R8.reuse, R13.reuse ;  /* 0x000000080e047223 */ /* 0x1c0fe2000000c00d */
[C---:B------:R-:W-:Y:S02]  /*2060*/  VIADD R7, R9.reuse, 0x20 ;  /* 0x0000002009077836 */ /* 0x040fe40000000000 */
[-CC-:B------:R-:W-:Y:S01]  /*2070*/  FFMA.RM R5, R14, R8.reuse, R13.reuse ;  /* 0x000000080e057223 */ /* 0x180fe2000000400d */
[C---:B------:R-:W-:Y:S02]  /*2080*/  ISETP.NE.AND P2, PT, R9.reuse, RZ, PT ;  /* 0x000000ff0900720c */ /* 0x040fe40003f45270 */
[----:B------:R-:W-:Y:S01]  /*2090*/  LOP3.LUT R6, R4, 0x7fffff, RZ, 0xc0, !PT ;  /* 0x007fffff04067812 */ /* 0x000fe200078ec0ff */
[----:B------:R-:W-:Y:S01]  /*20a0*/  FFMA.RP R4, R14, R8, R13 ;  /* 0x000000080e047223 */ /* 0x000fe2000000800d */
[----:B------:R-:W-:Y:S02]  /*20b0*/  ISETP.NE.AND P1, PT, R9, RZ, PT ;  /* 0x000000ff0900720c */ /* 0x000fe40003f25270 */
[----:B------:R-:W-:-:S02]  /*20c0*/  LOP3.LUT R6, R6, 0x800000, RZ, 0xfc, !PT ;  /* 0x0080000006067812 */ /* 0x000fc400078efcff */
[----:B------:R-:W-:Y:S02]  /*20d0*/  IADD3 R8, PT, PT, -R9, RZ, RZ ;  /* 0x000000ff09087210 */ /* 0x000fe40007ffe1ff */
[----:B------:R-:W-:Y:S02]  /*20e0*/  SHF.L.U32 R7, R6, R7, RZ ;  /* 0x0000000706077219 */ /* 0x000fe400000006ff */
[----:B------:R-:W-:Y:S02]  /*20f0*/  FSETP.NEU.FTZ.AND P0, PT, R4, R5, PT ;  /* 0x000000050400720b */ /* 0x000fe40003f1d000 */
[----:B------:R-:W-:Y:S02]  /*2100*/  SEL R5, R8, RZ, P2 ;  /* 0x000000ff08057207 */ /* 0x000fe40001000000 */
[----:B------:R-:W-:Y:S02]  /*2110*/  ISETP.NE.AND P1, PT, R7, RZ, P1 ;  /* 0x000000ff0700720c */ /* 0x000fe40000f25270 */
[----:B------:R-:W-:-:S02]  /*2120*/  SHF.R.U32.HI R5, RZ, R5, R6 ;  /* 0x00000005ff057219 */ /* 0x000fc40000011606 */
[----:B------:R-:W-:Y:S02]  /*2130*/  PLOP3.LUT P0, PT, P0, P1, PT, 0xf8, 0x8f ;  /* 0x00000000008f781c */ /* 0x000fe40000703f70 */
[----:B------:R-:W-:Y:S02]  /*2140*/  SHF.R.U32.HI R7, RZ, 0x1, R5 ;  /* 0x00000001ff077819 */ /* 0x000fe40000011605 */
[----:B------:R-:W-:-:S04]  /*2150*/  SEL R4, RZ, 0x1, !P0 ;  /* 0x00000001ff047807 */ /* 0x000fc80004000000 */
[----:B------:R-:W-:-:S04]  /*2160*/  LOP3.LUT R4, R4, 0x1, R7, 0xf8, !PT ;  /* 0x0000000104047812 */ /* 0x000fc800078ef807 */
[----:B------:R-:W-:-:S04]  /*2170*/  LOP3.LUT R4, R4, R5, RZ, 0xc0, !PT ;  /* 0x0000000504047212 */ /* 0x000fc800078ec0ff */
[----:B------:R-:W-:-:S04]  /*2180*/  IADD3 R7, PT, PT, R7, R4, RZ ;  /* 0x0000000407077210 */ /* 0x000fc80007ffe0ff */
[----:B------:R-:W-:Y:S01]  /*2190*/  LOP3.LUT R0, R7, R0, RZ, 0xfc, !PT ;  /* 0x0000000007007212 */ /* 0x000fe200078efcff */
[----:B------:R-:W-:Y:S06]  /*21a0*/  BRA `(.L_x_30) ;  /* 0x0000000000347947 */ /* 0x000fec0003800000 */
.L_x_29:
[----:B------:R-:W-:-:S04]  /*21b0*/  LOP3.LUT R0, R0, 0x80000000, RZ, 0xc0, !PT ;  /* 0x8000000000007812 */ /* 0x000fc800078ec0ff */
[----:B------:R-:W-:Y:S01]  /*21c0*/  LOP3.LUT R0, R0, 0x7f800000, RZ, 0xfc, !PT ;  /* 0x7f80000000007812 */ /* 0x000fe200078efcff */
[----:B------:R-:W-:Y:S06]  /*21d0*/  BRA `(.L_x_30) ;  /* 0x0000000000287947 */ /* 0x000fec0003800000 */
.L_x_28:
[----:B------:R-:W-:Y:S01]  /*21e0*/  IMAD R0, R7, 0x800000, R0 ;  /* 0x0080000007007824 */ /* 0x000fe200078e0200 */
[----:B------:R-:W-:Y:S06]  /*21f0*/  BRA `(.L_x_30) ;  /* 0x0000000000207947 */ /* 0x000fec0003800000 */
.L_x_27:
[----:B------:R-:W-:-:S04]  /*2200*/  LOP3.LUT R0, R5, 0x80000000, R0, 0x48, !PT ;  /* 0x8000000005007812 */ /* 0x000fc800078e4800 */
[----:B------:R-:W-:Y:S01]  /*2210*/  LOP3.LUT R0, R0, 0x7f800000, RZ, 0xfc, !PT ;  /* 0x7f80000000007812 */ /* 0x000fe200078efcff */
[----:B------:R-:W-:Y:S06]  /*2220*/  BRA `(.L_x_30) ;  /* 0x0000000000147947 */ /* 0x000fec0003800000 */
.L_x_26:
[----:B------:R-:W-:Y:S01]  /*2230*/  LOP3.LUT R0, R5, 0x80000000, R0, 0x48, !PT ;  /* 0x8000000005007812 */ /* 0x000fe200078e4800 */
[----:B------:R-:W-:Y:S06]  /*2240*/  BRA `(.L_x_30) ;  /* 0x00000000000c7947 */ /* 0x000fec0003800000 */
.L_x_25:
[----:B------:R-:W0:Y:S01]  /*2250*/  MUFU.RSQ R0, -QNAN ;  /* 0xffc0000000007908 */ /* 0x000e220000001400 */
[----:B------:R-:W-:Y:S05]  /*2260*/  BRA `(.L_x_30) ;  /* 0x0000000000047947 */ /* 0x000fea0003800000 */
.L_x_24:
[----:B------:R-:W-:-:S07]  /*2270*/  FADD.FTZ R0, R0, R3 ;  /* 0x0000000300007221 */ /* 0x000fce0000010000 */
.L_x_30:
[----:B------:R-:W-:Y:S01]  /*2280*/  HFMA2 R5, -RZ, RZ, 0, 0 ;  /* 0x00000000ff057431 */ /* 0x000fe200000001ff */
[----:B------:R-:W-:-:S04]  /*2290*/  MOV R4, R2 ;  /* 0x0000000200047202 */ /* 0x000fc80000000f00 */
[----:B0-----:R-:W-:Y:S05]  /*22a0*/  RET.REL.NODEC R4 `(Compute_Row_Mean_Variance_V2) ;  /* 0xffffffdc04547950 */ /* 0x001fea0003c3ffff */
.L_x_31:
[----:B------:R-:W-:-:S00]  /*22b0*/  BRA `(.L_x_31) ;  /* 0xfffffffc00fc7947 */ /* 0x000fc0000383ffff */
[----:B------:R-:W-:-:S00]  /*22c0*/  NOP ;  /* 0x0000000000007918 */ /* 0x000fc00000000000 */
        /* <DEDUP_REMOVED lines=11> */
.L_x_814:


//--------------------- .text.TransposeSecondAndThirdDimension_V3 --------------------------
	.section	.text.TransposeSecondAndThirdDimension_V3,"ax",@progbits
	.align	128
        .global         TransposeSecondAndThirdDimension_V3
        .type           TransposeSecondAndThirdDimension_V3,@function
        .size           TransposeSecondAndThirdDimension_V3,(.L_x_849 - TransposeSecondAndThirdDimension_V3)
        .other          TransposeSecondAndThirdDimension_V3,@"STO_CUDA_ENTRY STV_DEFAULT"
TransposeSecondAndThirdDimension_V3:
.text.TransposeSecondAndThirdDimension_V3:
[----:B------:R-:W-:Y:S01]  /*0000*/  LDC R1, c[0x0][0x37c] ;  /* 0x0000df00ff017b82 */ /* 0x000fe20000000800 */
[----:B------:R-:W0:Y:S07]  /*0010*/  S2R R0, SR_TID.X ;  /* 0x0000000000007919 */ /* 0x000e2e0000002100 */
[----:B------:R-:W0:Y:S01]  /*0020*/  S2UR UR4, SR_CTAID.X ;  /* 0x00000000000479c3 */ /* 0x000e220000002500 */
[----:B------:R-:W1:Y:S07]  /*0030*/  LDCU UR5, c[0x0][0x380] ;  /* 0x00007000ff0577ac */ /* 0x000e6e0008000800 */
[----:B------:R-:W0:Y:S02]  /*0040*/  LDC R7, c[0x0][0x360] ;  /* 0x0000d800ff077b82 */ /* 0x000e240000000800 */
[----:B0-----:R-:W-:-:S05]  /*0050*/  IMAD R7, R7, UR4, R0 ;  /* 0x0000000407077c24 */ /* 0x001fca000f8e0200 */
[----:B-1----:R-:W-:-:S13]  /*0060*/  ISETP.GE.AND P0, PT, R7, UR5, PT ;  /* 0x0000000507007c0c */ /* 0x002fda000bf06270 */
[----:B------:R-:W-:Y:S05]  /*0070*/  @P0 EXIT ;  /* 0x000000000000094d */ /* 0x000fea0003800000 */
[----:B------:R-:W0:Y:S02]  /*0080*/  LDCU.64 UR4, c[0x0][0x388] ;  /* 0x00007100ff0477ac */ /* 0x000e240008000a00 */
[----:B0-----:R-:W-:-:S04]  /*0090*/  IMAD.U32 R0, RZ, RZ, UR5 ;  /* 0x00000005ff007e24 */ /* 0x001fc8000f8e00ff */
[----:B------:R-:W-:-:S05]  /*00a0*/  IMAD R2, R0, UR4, RZ ;  /* 0x0000000400027c24 */ /* 0x000fca000f8e02ff */
[----:B------:R-:W-:-:S13]  /*00b0*/  ISETP.GE.AND P0, PT, R2, 0x1, PT ;  /* 0x000000010200780c */ /* 0x000fda0003f06270 */
[----:B------:R-:W-:Y:S05]  /*00c0*/  @!P0 EXIT ;  /* 0x000000000000894d */ /* 0x000fea0003800000 */
[----:B------:R-:W0:Y:S01]  /*00d0*/  LDC R9, c[0x0][0x384] ;  /* 0x0000e100ff097b82 */ /* 0x000e220000000800 */
[----:B------:R-:W-:Y:S01]  /*00e0*/  IABS R8, R7 ;  /* 0x0000000700087213 */ /* 0x000fe20000000000 */
[----:B------:R-:W-:Y:S01]  /*00f0*/  UIADD3 UR4, UPT, UPT, UR4, -0x1, URZ ;  /* 0xffffffff04047890 */ /* 0x000fe2000fffe0ff */
[----:B------:R-:W-:Y:S01]  /*0100*/  ISETP.GE.AND P2, PT, R7, RZ, PT ;  /* 0x000000ff0700720c */ /* 0x000fe20003f46270 */
[----:B------:R-:W1:Y:S01]  /*0110*/  LDCU.64 UR6, c[0x0][0x358] ;  /* 0x00006b00ff0677ac */ /* 0x000e620008000a00 */
[----:B0-----:R-:W-:Y:S02]  /*0120*/  IABS R6, R9 ;  /* 0x0000000900067213 */ /* 0x001fe40000000000 */
[----:B------:R-:W-:Y:S02]  /*0130*/  ISETP.NE.AND P1, PT, R9, RZ, PT ;  /* 0x000000ff0900720c */ /* 0x000fe40003f25270 */
[----:B------:R-:W0:Y:S08]  /*0140*/  I2F.RP R3, R6 ;  /* 0x0000000600037306 */ /* 0x000e300000209400 */
[----:B0-----:R-:W0:Y:S02]  /*0150*/  MUFU.RCP R3, R3 ;  /* 0x0000000300037308 */ /* 0x001e240000001000 */
[----:B0-----:R-:W-:-:S06]  /*0160*/  VIADD R4, R3, 0xffffffe ;  /* 0x0ffffffe03047836 */ /* 0x001fcc0000000000 */
[----:B------:R0:W2:Y:S02]  /*0170*/  F2I.FTZ.U32.TRUNC.NTZ R5, R4 ;  /* 0x0000000400057305 */ /* 0x0000a4000021f000 */
[----:B0-----:R-:W-:Y:S02]  /*0180*/  IMAD.MOV.U32 R4, RZ, RZ, RZ ;  /* 0x000000ffff047224 */ /* 0x001fe400078e00ff */
[----:B--2---:R-:W-:-:S04]  /*0190*/  IMAD.MOV R11, RZ, RZ, -R5 ;  /* 0x000000ffff0b7224 */ /* 0x004fc800078e0a05 */
[----:B------:R-:W-:-:S04]  /*01a0*/  IMAD R11, R11, R6, RZ ;  /* 0x000000060b0b7224 */ /* 0x000fc800078e02ff */
[----:B------:R-:W-:-:S04]  /*01b0*/  IMAD.HI.U32 R5, R5, R11, R4 ;  /* 0x0000000b05057227 */ /* 0x000fc800078e0004 */
[----:B------:R-:W-:Y:S02]  /*01c0*/  IMAD R4, R7, R2, RZ ;  /* 0x0000000207047224 */ /* 0x000fe400078e02ff */
[----:B------:R-:W-:-:S04]  /*01d0*/  IMAD.HI.U32 R5, R5, R8, RZ ;  /* 0x0000000805057227 */ /* 0x000fc800078e00ff */
[----:B------:R-:W-:-:S04]  /*01e0*/  IMAD.MOV R5, RZ, RZ, -R5 ;  /* 0x000000ffff057224 */ /* 0x000fc800078e0a05 */
[----:B------:R-:W-:Y:S02]  /*01f0*/  IMAD R3, R6, R5, R8 ;  /* 0x0000000506037224 */ /* 0x000fe400078e0208 */
[----:B------:R-:W-:-:S03]  /*0200*/  IMAD.MOV.U32 R5, RZ, RZ, RZ ;  /* 0x000000ffff057224 */ /* 0x000fc600078e00ff */
[----:B------:R-:W-:-:S13]  /*0210*/  ISETP.GT.U32.AND P0, PT, R6, R3, PT ;  /* 0x000000030600720c */ /* 0x000fda0003f04070 */
[----:B------:R-:W-:-:S04]  /*0220*/  @!P0 IADD3 R3, PT, PT, R3, -R6, RZ ;  /* 0x8000000603038210 */ /* 0x000fc80007ffe0ff */
[----:B------:R-:W-:-:S13]  /*0230*/  ISETP.GT.U32.AND P0, PT, R6, R3, PT ;  /* 0x000000030600720c */ /* 0x000fda0003f04070 */
[----:B------:R-:W-:Y:S02]  /*0240*/  @!P0 IMAD.IADD R3, R3, 0x1, -R6 ;  /* 0x0000000103038824 */ /* 0x000fe400078e0a06 */
[----:B------:R-:W-:Y:S02]  /*0250*/  VIADD R6, R9, 0xffffffff ;  /* 0xffffffff09067836 */ /* 0x000fe40000000000 */
[----:B------:R-:W-:Y:S01]  /*0260*/  IMAD.MOV.U32 R8, RZ, RZ, R3 ;  /* 0x000000ffff087224 */ /* 0x000fe200078e0003 */
[----:B------:R-:W-:-:S03]  /*0270*/  LOP3.LUT R3, R2, 0x7, RZ, 0xc0, !PT ;  /* 0x0000000702037812 */ /* 0x000fc600078ec0ff */
[----:B------:R-:W-:Y:S01]  /*0280*/  @!P2 IMAD.MOV R8, RZ, RZ, -R8 ;  /* 0x000000ffff08a224 */ /* 0x000fe200078e0a08 */
[----:B------:R-:W-:Y:S02]  /*0290*/  ISETP.GE.U32.AND P2, PT, R2, 0x8, PT ;  /* 0x000000080200780c */ /* 0x000fe40003f46070 */
[----:B------:R-:W-:Y:S02]  /*02a0*/  @!P1 LOP3.LUT R8, RZ, R9, RZ, 0x33, !PT ;  /* 0x00000009ff089212 */ /* 0x000fe400078e33ff */
[----:B------:R-:W-:-:S03]  /*02b0*/  ISETP.NE.AND P0, PT, R3, RZ, PT ;  /* 0x000000ff0300720c */ /* 0x000fc60003f05270 */
[----:B------:R-:W-:-:S06]  /*02c0*/  IMAD R7, R8, UR4, RZ ;  /* 0x0000000408077c24 */ /* 0x000fcc000f8e02ff */
[----:B-1----:R-:W-:Y:S05]  /*02d0*/  @!P2 BRA `(.L_x_32) ;  /* 0x0000000c0038a947 */ /* 0x002fea0003800000 */
[----:B------:R-:W-:Y:S01]  /*02e0*/  IABS R8, R0 ;  /* 0x0000000000087213 */ /* 0x000fe20000000000 */
[----:B------:R-:W0:Y:S01]  /*02f0*/  LDC.64 R12, c[0x0][0x390] ;  /* 0x0000e400ff0c7b82 */ /* 0x000e220000000a00 */
[----:B------:R-:W1:Y:S02]  /*0300*/  LDCU.64 UR4, c[0x0][0x398] ;  /* 0x00007300ff0477ac */ /* 0x000e640008000a00 */
[----:B------:R-:W2:Y:S05]  /*0310*/  I2F.RP R5, R8 ;  /* 0x0000000800057306 */ /* 0x000eaa0000209400 */
[----:B------:R-:W3:Y:S08]  /*0320*/  LDC R0, c[0x0][0x38c] ;  /* 0x0000e300ff007b82 */ /* 0x000ef00000000800 */
[----:B------:R-:W4:Y:S01]  /*0330*/  LDC.64 R14, c[0x0][0x398] ;  /* 0x0000e600ff0e7b82 */ /* 0x000f220000000a00 */
[----:B--2---:R-:W2:Y:S02]  /*0340*/  MUFU.RCP R5, R5 ;  /* 0x0000000500057308 */ /* 0x004ea40000001000 */
[----:B--2---:R-:W-:-:S02]  /*0350*/  IADD3 R10, PT, PT, R5, 0xffffffe, RZ ;  /* 0x0ffffffe050a7810 */ /* 0x004fc40007ffe0ff */
[----:B------:R-:W-:-:S04]  /*0360*/  LOP3.LUT R5, R2, 0x7ffffff8, RZ, 0xc0, !PT ;  /* 0x7ffffff802057812 */ /* 0x000fc800078ec0ff */
[----:B------:R2:W5:Y:S02]  /*0370*/  F2I.FTZ.U32.TRUNC.NTZ R11, R10 ;  /* 0x0000000a000b7305 */ /* 0x000564000021f000 */
[----:B--2---:R-:W-:Y:S02]  /*0380*/  IMAD.MOV.U32 R10, RZ, RZ, RZ ;  /* 0x000000ffff0a7224 */ /* 0x004fe400078e00ff */
[----:B-----5:R-:W-:-:S04]  /*0390*/  IMAD.MOV R9, RZ, RZ, -R11 ;  /* 0x000000ffff097224 */ /* 0x020fc800078e0a0b */
[----:B------:R-:W-:-:S04]  /*03a0*/  IMAD R9, R9, R8, RZ ;  /* 0x0000000809097224 */ /* 0x000fc800078e02ff */
[----:B------:R-:W-:-:S04]  /*03b0*/  IMAD.HI.U32 R9, R11, R9, R10 ;  /* 0x000000090b097227 */ /* 0x000fc800078e000a */
[----:B01-34-:R-:W-:-:S07]  /*03c0*/  IMAD.MOV.U32 R11, RZ, RZ, RZ ;  /* 0x000000ffff0b7224 */ /* 0x01bfce00078e00ff */
.L_x_33:
[----:B------:R-:W-:-:S04]  /*03d0*/  IMAD.IADD R21, R4, 0x1, R11 ;  /* 0x0000000104157824 */ /* 0x000fc800078e020b */
[----:B0-----:R-:W-:-:S05]  /*03e0*/  IMAD.WIDE R16, R21, 0x4, R12 ;  /* 0x0000000415107825 */ /* 0x001fca00078e020c */
[----:B------:R-:W2:Y:S01]  /*03f0*/  LDG.E.CONSTANT R29, desc[UR6][R16.64] ;  /* 0x00000006101d7981 */ /* 0x000ea2000c1e9900 */
[----:B------:R-:W-:-:S03]  /*0400*/  IABS R22, R0 ;  /* 0x0000000000167213 */ /* 0x000fc60000000000 */
[----:B------:R-:W3:Y:S01]  /*0410*/  LDG.E.CONSTANT R23, desc[UR6][R16.64+0x4] ;  /* 0x0000040610177981 */ /* 0x000ee2000c1e9900 */
[----:B------:R-:W0:Y:S01]  /*0420*/  I2F.RP R20, R22 ;  /* 0x0000001600147306 */ /* 0x000e220000209400 */
[----:B------:R-:W-:Y:S01]  /*0430*/  IABS R25, R11 ;  /* 0x0000000b00197213 */ /* 0x000fe20000000000 */
[----:B------:R-:W-:-:S04]  /*0440*/  IMAD.MOV.U32 R18, RZ, RZ, RZ ;  /* 0x000000ffff127224 */ /* 0x000fc800078e00ff */
[----:B------:R-:W-:Y:S02]  /*0450*/  IMAD.HI.U32 R10, R9, R25, RZ ;  /* 0x00000019090a7227 */ /* 0x000fe400078e00ff */
[----:B0-----:R-:W0:Y:S02]  /*0460*/  MUFU.RCP R20, R20 ;  /* 0x0000001400147308 */ /* 0x001e240000001000 */
[----:B0-----:R-:W-:-:S06]  /*0470*/  VIADD R19, R20, 0xffffffe ;  /* 0x0ffffffe14137836 */ /* 0x001fcc0000000000 */
[----:B------:R-:W0:Y:S02]  /*0480*/  F2I.FTZ.U32.TRUNC.NTZ R19, R19 ;  /* 0x0000001300137305 */ /* 0x000e24000021f000 */
[----:B0-----:R-:W-:-:S05]  /*0490*/  IADD3 R27, PT, PT, RZ, -R19, RZ ;  /* 0x80000013ff1b7210 */ /* 0x001fca0007ffe0ff */
[----:B------:R-:W-:-:S04]  /*04a0*/  IMAD R27, R27, R22, RZ ;  /* 0x000000161b1b7224 */ /* 0x000fc800078e02ff */
[----:B------:R-:W-:Y:S02]  /*04b0*/  IMAD.HI.U32 R9, R19, R27, R18 ;  /* 0x0000001b13097227 */ /* 0x000fe400078e0012 */
[----:B------:R-:W4:Y:S01]  /*04c0*/  LDG.E.CONSTANT R27, desc[UR6][R16.64+0x8] ;  /* 0x00000806101b7981 */ /* 0x000f22000c1e9900 */
[----:B------:R-:W-:Y:S01]  /*04d0*/  LOP3.LUT R20, RZ, R0, RZ, 0x33, !PT ;  /* 0x00000000ff147212 */ /* 0x000fe200078e33ff */
[----:B------:R-:W-:Y:S02]  /*04e0*/  IMAD.MOV R18, RZ, RZ, -R10 ;  /* 0x000000ffff127224 */ /* 0x000fe400078e0a0a */
[----:B------:R-:W-:Y:S02]  /*04f0*/  VIADD R19, R11, 0x1 ;  /* 0x000000010b137836 */ /* 0x000fe40000000000 */
[----:B------:R-:W-:-:S05]  /*0500*/  IMAD R25, R22, R18, R25 ;  /* 0x0000001216197224 */ /* 0x000fca00078e0219 */
[----:B------:R-:W-:-:S13]  /*0510*/  ISETP.GT.U32.AND P4, PT, R8, R25, PT ;  /* 0x000000190800720c */ /* 0x000fda0003f84070 */
[----:B------:R-:W-:Y:S02]  /*0520*/  @!P4 IMAD.IADD R25, R25, 0x1, -R22 ;  /* 0x000000011919c824 */ /* 0x000fe400078e0a16 */
[----:B------:R-:W-:-:S03]  /*0530*/  @!P4 VIADD R10, R10, 0x1 ;  /* 0x000000010a0ac836 */ /* 0x000fc60000000000 */
[----:B------:R-:W-:Y:S02]  /*0540*/  ISETP.GE.U32.AND P1, PT, R25, R8, PT ;  /* 0x000000081900720c */ /* 0x000fe40003f26070 */
[----:B------:R-:W-:Y:S02]  /*0550*/  IABS R25, R19 ;  /* 0x0000001300197213 */ /* 0x000fe40000000000 */
[-C--:B------:R-:W-:Y:S02]  /*0560*/  LOP3.LUT R8, R11, R0.reuse, RZ, 0x3c, !PT ;  /* 0x000000000b087212 */ /* 0x080fe400078e3cff */
[----:B------:R-:W-:Y:S01]  /*0570*/  LOP3.LUT R19, R19, R0, RZ, 0x3c, !PT ;  /* 0x0000000013137212 */ /* 0x000fe200078e3cff */
[----:B------:R-:W-:Y:S01]  /*0580*/  IMAD.HI.U32 R18, R9, R25, RZ ;  /* 0x0000001909127227 */ /* 0x000fe200078e00ff */
[----:B------:R-:W-:Y:S02]  /*0590*/  ISETP.GE.AND P2, PT, R8, RZ, PT ;  /* 0x000000ff0800720c */ /* 0x000fe40003f46270 */
[----:B------:R-:W-:Y:S01]  /*05a0*/  ISETP.GE.AND P5, PT, R19, RZ, PT ;  /* 0x000000ff1300720c */ /* 0x000fe20003fa6270 */
[----:B------:R-:W-:-:S02]  /*05b0*/  IMAD.MOV R8, RZ, RZ, -R18 ;  /* 0x000000ffff087224 */ /* 0x000fc400078e0a12 */
[----:B------:R-:W-:Y:S01]  /*05c0*/  @P1 VIADD R10, R10, 0x1 ;  /* 0x000000010a0a1836 */ /* 0x000fe20000000000 */
[----:B------:R-:W-:Y:S01]  /*05d0*/  ISETP.NE.AND P1, PT, R0, RZ, PT ;  /* 0x000000ff0000720c */ /* 0x000fe20003f25270 */
[----:B------:R-:W-:Y:S01]  /*05e0*/  IMAD R25, R22, R8, R25 ;  /* 0x0000000816197224 */ /* 0x000fe200078e0219 */
[----:B------:R-:W-:-:S04]  /*05f0*/  MOV R8, R22 ;  /* 0x0000001600087202 */ /* 0x000fc80000000f00 */
[----:B------:R-:W-:Y:S01]  /*0600*/  ISETP.GT.U32.AND P3, PT, R8, R25, PT ;  /* 0x000000190800720c */ /* 0x000fe20003f64070 */
[----:B------:R-:W-:-:S05]  /*0610*/  @!P2 IMAD.MOV R10, RZ, RZ, -R10 ;  /* 0x000000ffff0aa224 */ /* 0x000fca00078e0a0a */
[----:B------:R-:W-:-:S05]  /*0620*/  SEL R10, R20, R10, !P1 ;  /* 0x0000000a140a7207 */ /* 0x000fca0004800000 */
[----:B------:R-:W-:Y:S02]  /*0630*/  IMAD R10, R10, R6, -R7 ;  /* 0x000000060a0a7224 */ /* 0x000fe400078e0a07 */
[----:B------:R-:W-:Y:S02]  /*0640*/  @!P3 IMAD.IADD R25, R25, 0x1, -R22 ;  /* 0x000000011919b824 */ /* 0x000fe400078e0a16 */
[----:B------:R-:W-:-:S03]  /*0650*/  @!P3 VIADD R18, R18, 0x1 ;  /* 0x000000011212b836 */ /* 0x000fc60000000000 */
[----:B------:R-:W-:Y:S01]  /*0660*/  ISETP.GE.U32.AND P4, PT, R25, R8, PT ;  /* 0x000000081900720c */ /* 0x000fe20003f86070 */
[--C-:B------:R-:W-:Y:S01]  /*0670*/  IMAD R25, R10, R0, R21.reuse ;  /* 0x000000000a197224 */ /* 0x100fe200078e0215 */
[----:B------:R-:W-:-:S03]  /*0680*/  SHF.R.S32.HI R10, RZ, 0x1f, R21 ;  /* 0x0000001fff0a7819 */ /* 0x000fc60000011415 */
[----:B------:R-:W-:-:S08]  /*0690*/  IMAD.WIDE R24, R25, 0x4, R14 ;  /* 0x0000000419187825 */ /* 0x000fd000078e020e */
[----:B------:R-:W-:-:S05]  /*06a0*/  @P4 IADD3 R18, PT, PT, R18, 0x1, RZ ;  /* 0x0000000112124810 */ /* 0x000fca0007ffe0ff */
[----:B------:R-:W-:-:S05]  /*06b0*/  @!P5 IMAD.MOV R18, RZ, RZ, -R18 ;  /* 0x000000ffff12d224 */ /* 0x000fca00078e0a12 */
[----:B------:R-:W-:-:S05]  /*06c0*/  SEL R18, R20, R18, !P1 ;  /* 0x0000001214127207 */ /* 0x000fca0004800000 */
[----:B------:R-:W-:-:S04]  /*06d0*/  IMAD R19, R18, R6, -R7 ;  /* 0x0000000612137224 */ /* 0x000fc800078e0a07 */
[----:B------:R-:W-:-:S05]  /*06e0*/  IMAD R19, R19, R0, RZ ;  /* 0x0000000013137224 */ /* 0x000fca00078e02ff */
[----:B------:R-:W-:-:S04]  /*06f0*/  IADD3 R26, P2, PT, R21, R19, RZ ;  /* 0x00000013151a7210 */ /* 0x000fc80007f5e0ff */
[----:B------:R-:W-:Y:S02]  /*0700*/  LEA.HI.X.SX32 R19, R19, R10, 0x1, P2 ;  /* 0x0000000a13137211 */ /* 0x000fe400010f0eff */
[----:B------:R-:W-:-:S04]  /*0710*/  LEA R18, P2, R26, UR4, 0x2 ;  /* 0x000000041a127c11 */ /* 0x000fc8000f8410ff */
[----:B------:R-:W-:Y:S01]  /*0720*/  LEA.HI.X R19, R26, UR5, R19, 0x2, P2 ;  /* 0x000000051a137c11 */ /* 0x000fe200090f1413 */
[----:B------:R-:W-:-:S05]  /*0730*/  VIADD R26, R11, 0x2 ;  /* 0x000000020b1a7836 */ /* 0x000fca0000000000 */
[----:B------:R-:W-:Y:S02]  /*0740*/  IABS R28, R26 ;  /* 0x0000001a001c7213 */ /* 0x000fe40000000000 */
[----:B------:R-:W-:-:S04]  /*0750*/  LOP3.LUT R26, R26, R0, RZ, 0x3c, !PT ;  /* 0x000000001a1a7212 */ /* 0x000fc800078e3cff */
[----:B------:R-:W-:Y:S01]  /*0760*/  ISETP.GE.AND P4, PT, R26, RZ, PT ;  /* 0x000000ff1a00720c */ /* 0x000fe20003f86270 */
[----:B--2---:R0:W-:Y:S04]  /*0770*/  STG.E desc[UR6][R24.64], R29 ;  /* 0x0000001d18007986 */ /* 0x0041e8000c101906 */
[----:B---3--:R1:W-:Y:S01]  /*0780*/  STG.E desc[UR6][R18.64+0x4], R23 ;  /* 0x0000041712007986 */ /* 0x0083e2000c101906 */
[----:B0-----:R-:W-:-:S04]  /*0790*/  IMAD.MOV.U32 R29, RZ, RZ, R28 ;  /* 0x000000ffff1d7224 */ /* 0x001fc800078e001c */
[----:B------:R-:W-:-:S04]  /*07a0*/  IMAD.HI.U32 R24, R9, R29, RZ ;  /* 0x0000001d09187227 */ /* 0x000fc800078e00ff */
[----:B------:R-:W-:-:S04]  /*07b0*/  IMAD.MOV R25, RZ, RZ, -R24 ;  /* 0x000000ffff197224 */ /* 0x000fc800078e0a18 */
[----:B------:R-:W-:Y:S02]  /*07c0*/  IMAD R29, R22, R25, R29 ;  /* 0x00000019161d7224 */ /* 0x000fe400078e021d */
[----:B------:R-:W2:Y:S03]  /*07d0*/  LDG.E.CONSTANT R25, desc[UR6][R16.64+0xc] ;  /* 0x00000c0610197981 */ /* 0x000ea6000c1e9900 */
[----:B------:R-:W-:-:S13]  /*07e0*/  ISETP.GT.U32.AND P3, PT, R8, R29, PT ;  /* 0x0000001d0800720c */ /* 0x000fda0003f64070 */
[----:B------:R-:W-:Y:S01]  /*07f0*/  @!P3 IMAD.IADD R29, R29, 0x1, -R22 ;  /* 0x000000011d1db824 */ /* 0x000fe200078e0a16 */
[----:B------:R-:W-:-:S04]  /*0800*/  @!P3 IADD3 R24, PT, PT, R24, 0x1, RZ ;  /* 0x000000011818b810 */ /* 0x000fc80007ffe0ff */
[----:B------:R-:W-:-:S13]  /*0810*/  ISETP.GE.U32.AND P2, PT, R29, R8, PT ;  /* 0x000000081d00720c */ /* 0x000fda0003f46070 */
[----:B------:R-:W-:-:S04]  /*0820*/  @P2 VIADD R24, R24, 0x1 ;  /* 0x0000000118182836 */ /* 0x000fc80000000000 */
[----:B------:R-:W-:-:S05]  /*0830*/  @!P4 IMAD.MOV R24, RZ, RZ, -R24 ;  /* 0x000000ffff18c224 */ /* 0x000fca00078e0a18 */
[----:B------:R-:W-:-:S05]  /*0840*/  SEL R24, R20, R24, !P1 ;  /* 0x0000001814187207 */ /* 0x000fca0004800000 */
[----:B-1----:R-:W-:-:S04]  /*0850*/  IMAD R19, R24, R6, -R7 ;  /* 0x0000000618137224 */ /* 0x002fc800078e0a07 */
[----:B------:R-:W-:-:S05]  /*0860*/  IMAD R19, R19, R0, RZ ;  /* 0x0000000013137224 */ /* 0x000fca00078e02ff */
[----:B------:R-:W-:-:S04]  /*0870*/  IADD3 R23, P2, PT, R21, R19, RZ ;  /* 0x0000001315177210 */ /* 0x000fc80007f5e0ff */
[----:B------:R-:W-:Y:S02]  /*0880*/  LEA.HI.X.SX32 R24, R19, R10, 0x1, P2 ;  /* 0x0000000a13187211 */ /* 0x000fe400010f0eff */
[----:B------:R-:W-:-:S04]  /*0890*/  LEA R18, P2, R23, UR4, 0x2 ;  /* 0x0000000417127c11 */ /* 0x000fc8000f8410ff */
[----:B------:R-:W-:Y:S01]  /*08a0*/  LEA.HI.X R19, R23, UR5, R24, 0x2, P2 ;  /* 0x0000000517137c11 */ /* 0x000fe200090f1418 */
[----:B------:R-:W-:-:S04]  /*08b0*/  VIADD R23, R11, 0x3 ;  /* 0x000000030b177836 */ /* 0x000fc80000000000 */
[----:B----4-:R0:W-:Y:S01]  /*08c0*/  STG.E desc[UR6][R18.64+0x8], R27 ;  /* 0x0000081b12007986 */ /* 0x0101e2000c101906 */
[----:B------:R-:W-:-:S05]  /*08d0*/  IABS R26, R23 ;  /* 0x00000017001a7213 */ /* 0x000fca0000000000 */
[----:B------:R-:W-:-:S04]  /*08e0*/  IMAD.HI.U32 R24, R9, R26, RZ ;  /* 0x0000001a09187227 */ /* 0x000fc800078e00ff */
[----:B------:R-:W-:-:S04]  /*08f0*/  IMAD.MOV R29, RZ, RZ, -R24 ;  /* 0x000000ffff1d7224 */ /* 0x000fc800078e0a18 */
[----:B------:R-:W-:Y:S02]  /*0900*/  IMAD R26, R22, R29, R26 ;  /* 0x0000001d161a7224 */ /* 0x000fe400078e021a */
[----:B------:R-:W3:Y:S01]  /*0910*/  LDG.E.CONSTANT R29, desc[UR6][R16.64+0x10] ;  /* 0x00001006101d7981 */ /* 0x000ee2000c1e9900 */
[----:B------:R-:W-:Y:S01]  /*0920*/  LOP3.LUT R23, R23, R0, RZ, 0x3c, !PT ;  /* 0x0000000017177212 */ /* 0x000fe200078e3cff */
[----:B0-----:R-:W-:Y:S01]  /*0930*/  VIADD R27, R11, 0x4 ;  /* 0x000000040b1b7836 */ /* 0x001fe20000000000 */
[----:B------:R-:W-:Y:S02]  /*0940*/  ISETP.GT.U32.AND P3, PT, R8, R26, PT ;  /* 0x0000001a0800720c */ /* 0x000fe40003f64070 */
[----:B------:R-:W-:-:S11]  /*0950*/  ISETP.GE.AND P4, PT, R23, RZ, PT ;  /* 0x000000ff1700720c */ /* 0x000fd60003f86270 */
[----:B------:R-:W-:Y:S01]  /*0960*/  @!P3 IMAD.IADD R26, R26, 0x1, -R22 ;  /* 0x000000011a1ab824 */ /* 0x000fe200078e0a16 */
[----:B------:R-:W-:-:S04]  /*0970*/  @!P3 IADD3 R24, PT, PT, R24, 0x1, RZ ;  /* 0x000000011818b810 */ /* 0x000fc80007ffe0ff */
[----:B------:R-:W-:Y:S02]  /*0980*/  ISETP.GE.U32.AND P2, PT, R26, R8, PT ;  /* 0x000000081a00720c */ /* 0x000fe40003f46070 */
[----:B------:R-:W-:-:S11]  /*0990*/  IABS R26, R27 ;  /* 0x0000001b001a7213 */ /* 0x000fd60000000000 */
[----:B------:R-:W-:-:S04]  /*09a0*/  @P2 VIADD R24, R24, 0x1 ;  /* 0x0000000118182836 */ /* 0x000fc80000000000 */
        /* <DEDUP_REMOVED lines=8> */
[----:B------:R-:W-:-:S04]  /*0a30*/  IMAD.HI.U32 R24, R9, R26, RZ ;  /* 0x0000001a09187227 */ /* 0x000fc800078e00ff */
[----:B------:R-:W-:-:S04]  /*0a40*/  IMAD.MOV R23, RZ, RZ, -R24 ;  /* 0x000000ffff177224 */ /* 0x000fc800078e0a18 */
[----:B------:R-:W-:Y:S02]  /*0a50*/  IMAD R26, R22, R23, R26 ;  /* 0x00000017161a7224 */ /* 0x000fe400078e021a */
[----:B------:R-:W4:Y:S03]  /*0a60*/  LDG.E.CONSTANT R23, desc[UR6][R16.64+0x14] ;  /* 0x0000140610177981 */ /* 0x000f26000c1e9900 */
[----:B------:R-:W-:Y:S02]  /*0a70*/  ISETP.GT.U32.AND P3, PT, R8, R26, PT ;  /* 0x0000001a0800720c */ /* 0x000fe40003f64070 */
[----:B------:R-:W-:-:S11]  /*0a80*/  LOP3.LUT R27, R27, R0, RZ, 0x3c, !PT ;  /* 0x000000001b1b7212 */ /* 0x000fd600078e3cff */
[----:B------:R-:W-:Y:S01]  /*0a90*/  @!P3 IMAD.IADD R26, R26, 0x1, -R22 ;  /* 0x000000011a1ab824 */ /* 0x000fe200078e0a16 */
[----:B------:R-:W-:Y:S02]  /*0aa0*/  ISETP.GE.AND P4, PT, R27, RZ, PT ;  /* 0x000000ff1b00720c */ /* 0x000fe40003f86270 */
[----:B------:R-:W-:Y:S01]  /*0ab0*/  @!P3 IADD3 R24, PT, PT, R24, 0x1, RZ ;  /* 0x000000011818b810 */ /* 0x000fe20007ffe0ff */
[----:B------:R-:W5:Y:S01]  /*0ac0*/  LDG.E.CONSTANT R27, desc[UR6][R16.64+0x18] ;  /* 0x00001806101b7981 */ /* 0x000f62000c1e9900 */
[----:B------:R-:W-:-:S13]  /*0ad0*/  ISETP.GE.U32.AND P2, PT, R26, R8, PT ;  /* 0x000000081a00720c */ /* 0x000fda0003f46070 */
[----:B------:R-:W-:-:S04]  /*0ae0*/  @P2 VIADD R24, R24, 0x1 ;  /* 0x0000000118182836 */ /* 0x000fc80000000000 */
[----:B------:R-:W-:-:S05]  /*0af0*/  @!P4 IMAD.MOV R24, RZ, RZ, -R24 ;  /* 0x000000ffff18c224 */ /* 0x000fca00078e0a18 */
[----:B------:R-:W-:Y:S01]  /*0b00*/  SEL R24, R20, R24, !P1 ;  /* 0x0000001814187207 */ /* 0x000fe20004800000 */
[----:B------:R-:W-:-:S05]  /*0b10*/  VIADD R26, R11, 0x5 ;  /* 0x000000050b1a7836 */ /* 0x000fca0000000000 */
[----:B------:R-:W-:Y:S01]  /*0b20*/  IABS R28, R26 ;  /* 0x0000001a001c7213 */ /* 0x000fe20000000000 */
[----:B--2---:R0:W-:Y:S02]  /*0b30*/  STG.E desc[UR6][R18.64+0xc], R25 ;  /* 0x00000c1912007986 */ /* 0x0041e4000c101906 */
[----:B0-----:R-:W-:-:S04]  /*0b40*/  IMAD R19, R24, R6, -R7 ;  /* 0x0000000618137224 */ /* 0x001fc800078e0a07 */
        /* <DEDUP_REMOVED lines=8> */
[----:B------:R0:W2:Y:S03]  /*0bd0*/  LDG.E.CONSTANT R25, desc[UR6][R16.64+0x1c] ;  /* 0x00001c0610197981 */ /* 0x0000a6000c1e9900 */
[----:B------:R-:W-:Y:S02]  /*0be0*/  ISETP.GT.U32.AND P3, PT, R8, R28, PT ;  /* 0x0000001c0800720c */ /* 0x000fe40003f64070 */
[----:B------:R-:W-:-:S11]  /*0bf0*/  LOP3.LUT R26, R26, R0, RZ, 0x3c, !PT ;  /* 0x000000001a1a7212 */ /* 0x000fd600078e3cff */
[----:B------:R-:W-:-:S04]  /*0c00*/  @!P3 IADD3 R28, PT, PT, R28, -R22, RZ ;  /* 0x800000161c1cb210 */ /* 0x000fc80007ffe0ff */
[----:B------:R-:W-:Y:S02]  /*0c10*/  ISETP.GE.U32.AND P2, PT, R28, R8, PT ;  /* 0x000000081c00720c */ /* 0x000fe40003f46070 */
[----:B------:R-:W-:Y:S01]  /*0c20*/  ISETP.GE.AND P4, PT, R26, RZ, PT ;  /* 0x000000ff1a00720c */ /* 0x000fe20003f86270 */
[----:B------:R-:W-:-:S10]  /*0c30*/  @!P3 VIADD R24, R24, 0x1 ;  /* 0x000000011818b836 */ /* 0x000fd40000000000 */
[----:B------:R-:W-:-:S04]  /*0c40*/  @P2 VIADD R24, R24, 0x1 ;  /* 0x0000000118182836 */ /* 0x000fc80000000000 */
[----:B------:R-:W-:-:S05]  /*0c50*/  @!P4 IMAD.MOV R24, RZ, RZ, -R24 ;  /* 0x000000ffff18c224 */ /* 0x000fca00078e0a18 */
[----:B------:R-:W-:-:S05]  /*0c60*/  SEL R24, R20, R24, !P1 ;  /* 0x0000001814187207 */ /* 0x000fca0004800000 */
[----:B0-----:R-:W-:-:S04]  /*0c70*/  IMAD R17, R24, R6, -R7 ;  /* 0x0000000618117224 */ /* 0x001fc800078e0a07 */
[----:B------:R-:W-:Y:S01]  /*0c80*/  IMAD R17, R17, R0, RZ ;  /* 0x0000000011117224 */ /* 0x000fe200078e02ff */
[----:B---3--:R0:W-:Y:S04]  /*0c90*/  STG.E desc[UR6][R18.64+0x10], R29 ;  /* 0x0000101d12007986 */ /* 0x0081e8000c101906 */
[----:B0-----:R-:W-:Y:S01]  /*0ca0*/  IADD3 R18, P2, PT, R21, R17, RZ ;  /* 0x0000001115127210 */ /* 0x001fe20007f5e0ff */
[----:B------:R-:W-:-:S03]  /*0cb0*/  VIADD R19, R11, 0x6 ;  /* 0x000000060b137836 */ /* 0x000fc60000000000 */
[----:B------:R-:W-:Y:S02]  /*0cc0*/  LEA.HI.X.SX32 R17, R17, R10, 0x1, P2 ;  /* 0x0000000a11117211 */ /* 0x000fe400010f0eff */
[C---:B------:R-:W-:Y:S02]  /*0cd0*/  LEA R16, P2, R18.reuse, UR4, 0x2 ;  /* 0x0000000412107c11 */ /* 0x040fe4000f8410ff */
[----:B------:R-:W-:Y:S02]  /*0ce0*/  IABS R29, R19 ;  /* 0x00000013001d7213 */ /* 0x000fe40000000000 */
[----:B------:R-:W-:-:S03]  /*0cf0*/  LEA.HI.X R17, R18, UR5, R17, 0x2, P2 ;  /* 0x0000000512117c11 */ /* 0x000fc600090f1411 */
[----:B------:R-:W-:-:S05]  /*0d00*/  IMAD.HI.U32 R18, R9, R29, RZ ;  /* 0x0000001d09127227 */ /* 0x000fca00078e00ff */
[----:B------:R-:W-:-:S05]  /*0d10*/  IADD3 R24, PT, PT, -R18, RZ, RZ ;  /* 0x000000ff12187210 */ /* 0x000fca0007ffe1ff */
[----:B------:R-:W-:-:S05]  /*0d20*/  IMAD R29, R22, R24, R29 ;  /* 0x00000018161d7224 */ /* 0x000fca00078e021d */
[----:B------:R-:W-:Y:S02]  /*0d30*/  ISETP.GT.U32.AND P3, PT, R8, R29, PT ;  /* 0x0000001d0800720c */ /* 0x000fe40003f64070 */
[----:B------:R-:W-:-:S11]  /*0d40*/  LOP3.LUT R19, R19, R0, RZ, 0x3c, !PT ;  /* 0x0000000013137212 */ /* 0x000fd600078e3cff */
[----:B------:R-:W-:Y:S01]  /*0d50*/  @!P3 IMAD.IADD R29, R29, 0x1, -R22 ;  /* 0x000000011d1db824 */ /* 0x000fe200078e0a16 */
[----:B------:R-:W-:-:S04]  /*0d60*/  ISETP.GE.AND P4, PT, R19, RZ, PT ;  /* 0x000000ff1300720c */ /* 0x000fc80003f86270 */
[----:B------:R-:W-:Y:S01]  /*0d70*/  ISETP.GE.U32.AND P2, PT, R29, R8, PT ;  /* 0x000000081d00720c */ /* 0x000fe20003f46070 */
[----:B------:R-:W-:-:S12]  /*0d80*/  @!P3 VIADD R18, R18, 0x1 ;  /* 0x000000011212b836 */ /* 0x000fd80000000000 */
[----:B------:R-:W-:-:S04]  /*0d90*/  @P2 VIADD R18, R18, 0x1 ;  /* 0x0000000112122836 */ /* 0x000fc80000000000 */
[----:B------:R-:W-:Y:S01]  /*0da0*/  @!P4 IMAD.MOV R18, RZ, RZ, -R18 ;  /* 0x000000ffff12c224 */ /* 0x000fe200078e0a12 */
[----:B----4-:R0:W-:Y:S04]  /*0db0*/  STG.E desc[UR6][R16.64+0x14], R23 ;  /* 0x0000141710007986 */ /* 0x0101e8000c101906 */
[----:B------:R-:W-:-:S05]  /*0dc0*/  SEL R18, R20, R18, !P1 ;  /* 0x0000001214127207 */ /* 0x000fca0004800000 */
[----:B0-----:R-:W-:-:S04]  /*0dd0*/  IMAD R17, R18, R6, -R7 ;  /* 0x0000000612117224 */ /* 0x001fc800078e0a07 */
[----:B------:R-:W-:Y:S01]  /*0de0*/  IMAD R17, R17, R0, RZ ;  /* 0x0000000011117224 */ /* 0x000fe200078e02ff */
[----:B------:R-:W-:-:S04]  /*0df0*/  IADD3 R19, PT, PT, R11, 0x7, RZ ;  /* 0x000000070b137810 */ /* 0x000fc80007ffe0ff */
[----:B------:R-:W-:Y:S02]  /*0e00*/  IADD3 R18, P2, PT, R21, R17, RZ ;  /* 0x0000001115127210 */ /* 0x000fe40007f5e0ff */
[----:B------:R-:W-:Y:S02]  /*0e10*/  IABS R23, R19 ;  /* 0x0000001300177213 */ /* 0x000fe40000000000 */
[----:B------:R-:W-:Y:S02]  /*0e20*/  LEA.HI.X.SX32 R17, R17, R10, 0x1, P2 ;  /* 0x0000000a11117211 */ /* 0x000fe400010f0eff */
[----:B------:R-:W-:-:S04]  /*0e30*/  LEA R16, P2, R18, UR4, 0x2 ;  /* 0x0000000412107c11 */ /* 0x000fc8000f8410ff */
[----:B------:R-:W-:Y:S01]  /*0e40*/  LEA.HI.X R17, R18, UR5, R17, 0x2, P2 ;  /* 0x0000000512117c11 */ /* 0x000fe200090f1411 */
[----:B------:R-:W-:-:S04]  /*0e50*/  IMAD.HI.U32 R18, R9, R23, RZ ;  /* 0x0000001709127227 */ /* 0x000fc800078e00ff */
[----:B------:R-:W-:-:S04]  /*0e60*/  IMAD.MOV R24, RZ, RZ, -R18 ;  /* 0x000000ffff187224 */ /* 0x000fc800078e0a12 */
[----:B------:R-:W-:-:S05]  /*0e70*/  IMAD R23, R22, R24, R23 ;  /* 0x0000001816177224 */ /* 0x000fca00078e0217 */
[----:B------:R-:W-:Y:S02]  /*0e80*/  ISETP.GT.U32.AND P3, PT, R8, R23, PT ;  /* 0x000000170800720c */ /* 0x000fe40003f64070 */
[----:B------:R-:W-:-:S11]  /*0e90*/  LOP3.LUT R19, R19, R0, RZ, 0x3c, !PT ;  /* 0x0000000013137212 */ /* 0x000fd600078e3cff */
[----:B------:R-:W-:-:S05]  /*0ea0*/  @!P3 IMAD.IADD R23, R23, 0x1, -R22 ;  /* 0x000000011717b824 */ /* 0x000fca00078e0a16 */
[----:B------:R-:W-:Y:S02]  /*0eb0*/  ISETP.GE.U32.AND P2, PT, R23, R8, PT ;  /* 0x000000081700720c */ /* 0x000fe40003f46070 */
[----:B------:R-:W-:Y:S01]  /*0ec0*/  ISETP.GE.AND P4, PT, R19, RZ, PT ;  /* 0x000000ff1300720c */ /* 0x000fe20003f86270 */
[----:B------:R-:W-:-:S10]  /*0ed0*/  @!P3 VIADD R18, R18, 0x1 ;  /* 0x000000011212b836 */ /* 0x000fd40000000000 */
[----:B------:R-:W-:-:S05]  /*0ee0*/  @P2 VIADD R18, R18, 0x1 ;  /* 0x0000000112122836 */ /* 0x000fca0000000000 */
[----:B------:R-:W-:-:S04]  /*0ef0*/  @!P4 IADD3 R18, PT, PT, -R18, RZ, RZ ;  /* 0x000000ff1212c210 */ /* 0x000fc80007ffe1ff */
[----:B------:R-:W-:Y:S01]  /*0f00*/  SEL R18, R20, R18, !P1 ;  /* 0x0000001214127207 */ /* 0x000fe20004800000 */
[----:B-----5:R0:W-:Y:S04]  /*0f10*/  STG.E desc[UR6][R16.64+0x18], R27 ;  /* 0x0000181b10007986 */ /* 0x0201e8000c101906 */
[----:B0-----:R-:W-:-:S04]  /*0f20*/  IMAD R17, R18, R6, -R7 ;  /* 0x0000000612117224 */ /* 0x001fc800078e0a07 */
[----:B------:R-:W-:-:S05]  /*0f30*/  IMAD R17, R17, R0, RZ ;  /* 0x0000000011117224 */ /* 0x000fca00078e02ff */
[----:B------:R-:W-:Y:S01]  /*0f40*/  IADD3 R21, P1, PT, R21, R17, RZ ;  /* 0x0000001115157210 */ /* 0x000fe20007f3e0ff */
[----:B------:R-:W-:-:S03]  /*0f50*/  VIADD R11, R11, 0x8 ;  /* 0x000000080b0b7836 */ /* 0x000fc60000000000 */
[----:B------:R-:W-:Y:S02]  /*0f60*/  LEA.HI.X.SX32 R10, R17, R10, 0x1, P1 ;  /* 0x0000000a110a7211 */ /* 0x000fe400008f0eff */
[----:B------:R-:W-:-:S04]  /*0f70*/  LEA R16, P1, R21, UR4, 0x2 ;  /* 0x0000000415107c11 */ /* 0x000fc8000f8210ff */
[----:B------:R-:W-:Y:S02]  /*0f80*/  LEA.HI.X R17, R21, UR5, R10, 0x2, P1 ;  /* 0x0000000515117c11 */ /* 0x000fe400088f140a */
[----:B------:R-:W-:-:S03]  /*0f90*/  ISETP.NE.AND P1, PT, R11, R5, PT ;  /* 0x000000050b00720c */ /* 0x000fc60003f25270 */
[----:B--2---:R0:W-:Y:S10]  /*0fa0*/  STG.E desc[UR6][R16.64+0x1c], R25 ;  /* 0x00001c1910007986 */ /* 0x0041f4000c101906 */
[----:B------:R-:W-:Y:S05]  /*0fb0*/  @P1 BRA `(.L_x_33) ;  /* 0xfffffff400041947 */ /* 0x000fea000383ffff */
.L_x_32:
[----:B------:R-:W-:Y:S05]  /*0fc0*/  @!P0 EXIT ;  /* 0x000000000000894d */ /* 0x000fea0003800000 */
[----:B------:R-:W-:Y:S02]  /*0fd0*/  ISETP.GE.U32.AND P1, PT, R3, 0x4, PT ;  /* 0x000000040300780c */ /* 0x000fe40003f26070 */
[----:B0-----:R-:W-:-:S04]  /*0fe0*/  LOP3.LUT R16, R2, 0x3, RZ, 0xc0, !PT ;  /* 0x0000000302107812 */ /* 0x001fc800078ec0ff */
[----:B------:R-:W-:-:S07]  /*0ff0*/  ISETP.NE.AND P0, PT, R16, RZ, PT ;  /* 0x000000ff1000720c */ /* 0x000fce0003f05270 */
[----:B------:R-:W-:Y:S06]  /*1000*/  @!P1 BRA `(.L_x_34) ;  /* 0x0000000400a09947 */ /* 0x000fec0003800000 */
[----:B------:R-:W0:Y:S01]  /*1010*/  LDC.64 R14, c[0x0][0x390] ;  /* 0x0000e400ff0e7b82 */ /* 0x000e220000000a00 */
[----:B------:R-:W-:Y:S01]  /*1020*/  IMAD.IADD R13, R4, 0x1, R5 ;  /* 0x00000001040d7824 */ /* 0x000fe200078e0205 */
[----:B------:R-:W-:Y:S01]  /*1030*/  IABS R10, R0 ;  /* 0x00000000000a7213 */ /* 0x000fe20000000000 */
[----:B------:R-:W1:Y:S02]  /*1040*/  LDCU.64 UR4, c[0x0][0x398] ;  /* 0x00007300ff0477ac */ /* 0x000e640008000a00 */
[----:B0-----:R-:W-:-:S05]  /*1050*/  IMAD.WIDE R14, R13, 0x4, R14 ;  /* 0x000000040d0e7825 */ /* 0x001fca00078e020e */
[----:B------:R-:W2:Y:S04]  /*1060*/  LDG.E.CONSTANT R21, desc[UR6][R14.64] ;  /* 0x000000060e157981 */ /* 0x000ea8000c1e9900 */
[----:B------:R-:W3:Y:S04]  /*1070*/  LDG.E.CONSTANT R19, desc[UR6][R14.64+0x4] ;  /* 0x000004060e137981 */ /* 0x000ee8000c1e9900 */
[----:B------:R-:W4:Y:S04]  /*1080*/  LDG.E.CONSTANT R17, desc[UR6][R14.64+0x8] ;  /* 0x000008060e117981 */ /* 0x000f28000c1e9900 */
[----:B------:R0:W5:Y:S01]  /*1090*/  LDG.E.CONSTANT R3, desc[UR6][R14.64+0xc] ;  /* 0x00000c060e037981 */ /* 0x000162000c1e9900 */
[----:B------:R-:W1:Y:S01]  /*10a0*/  I2F.RP R11, R10 ;  /* 0x0000000a000b7306 */ /* 0x000e620000209400 */
[----:B------:R-:W-:-:S02]  /*10b0*/  IADD3 R23, PT, PT, R5, 0x1, RZ ;  /* 0x0000000105177810 */ /* 0x000fc40007ffe0ff */
[----:B------:R-:W-:Y:S02]  /*10c0*/  IABS R29, R5 ;  /* 0x00000005001d7213 */ /* 0x000fe40000000000 */
[----:B0-----:R-:W-:Y:S01]  /*10d0*/  IABS R14, R23 ;  /* 0x00000017000e7213 */ /* 0x001fe20000000000 */
[----:B------:R-:W-:Y:S01]  /*10e0*/  VIADD R15, R5, 0x2 ;  /* 0x00000002050f7836 */ /* 0x000fe20000000000 */
[----:B------:R-:W-:Y:S01]  /*10f0*/  LOP3.LUT R23, R23, R0, RZ, 0x3c, !PT ;  /* 0x0000000017177212 */ /* 0x000fe200078e3cff */
[----:B-1----:R-:W0:Y:S03]  /*1100*/  MUFU.RCP R11, R11 ;  /* 0x0000000b000b7308 */ /* 0x002e260000001000 */
[----:B------:R-:W-:Y:S02]  /*1110*/  IABS R27, R15 ;  /* 0x0000000f001b7213 */ /* 0x000fe40000000000 */
[----:B------:R-:W-:-:S02]  /*1120*/  ISETP.GE.AND P6, PT, R23, RZ, PT ;  /* 0x000000ff1700720c */ /* 0x000fc40003fc6270 */
[-C--:B------:R-:W-:Y:S01]  /*1130*/  LOP3.LUT R15, R15, R0.reuse, RZ, 0x3c, !PT ;  /* 0x000000000f0f7212 */ /* 0x080fe200078e3cff */
[----:B0-----:R-:W-:Y:S02]  /*1140*/  VIADD R8, R11, 0xffffffe ;  /* 0x0ffffffe0b087836 */ /* 0x001fe40000000000 */
[----:B------:R-:W-:Y:S02]  /*1150*/  VIADD R11, R5, 0x3 ;  /* 0x00000003050b7836 */ /* 0x000fe40000000000 */
[----:B------:R0:W1:Y:S03]  /*1160*/  F2I.FTZ.U32.TRUNC.NTZ R9, R8 ;  /* 0x0000000800097305 */ /* 0x000066000021f000 */
[----:B------:R-:W-:Y:S02]  /*1170*/  IABS R18, R11 ;  /* 0x0000000b00127213 */ /* 0x000fe40000000000 */
[----:B------:R-:W-:Y:S01]  /*1180*/  LOP3.LUT R11, R11, R0, RZ, 0x3c, !PT ;  /* 0x000000000b0b7212 */ /* 0x000fe200078e3cff */
[----:B0-----:R-:W-:-:S02]  /*1190*/  IMAD.MOV.U32 R8, RZ, RZ, RZ ;  /* 0x000000ffff087224 */ /* 0x001fc400078e00ff */
[----:B-1----:R-:W-:-:S04]  /*11a0*/  IMAD.MOV R25, RZ, RZ, -R9 ;  /* 0x000000ffff197224 */ /* 0x002fc800078e0a09 */
[----:B------:R-:W-:-:S04]  /*11b0*/  IMAD R25, R25, R10, RZ ;  /* 0x0000000a19197224 */ /* 0x000fc800078e02ff */
[----:B------:R-:W-:-:S04]  /*11c0*/  IMAD.HI.U32 R12, R9, R25, R8 ;  /* 0x00000019090c7227 */ /* 0x000fc800078e0008 */
[----:B------:R-:W-:Y:S02]  /*11d0*/  IMAD.MOV.U32 R25, RZ, RZ, R14 ;  /* 0x000000ffff197224 */ /* 0x000fe400078e000e */
[----:B------:R-:W-:-:S04]  /*11e0*/  IMAD.HI.U32 R9, R12, R29, RZ ;  /* 0x0000001d0c097227 */ /* 0x000fc800078e00ff */
[----:B------:R-:W-:-:S04]  /*11f0*/  IMAD.HI.U32 R14, R12, R25, RZ ;  /* 0x000000190c0e7227 */ /* 0x000fc800078e00ff */
[----:B------:R-:W-:Y:S01]  /*1200*/  IMAD.MOV R20, RZ, RZ, -R9 ;  /* 0x000000ffff147224 */ /* 0x000fe200078e0a09 */
[----:B------:R-:W-:-:S03]  /*1210*/  IADD3 R8, PT, PT, -R14, RZ, RZ ;  /* 0x000000ff0e087210 */ /* 0x000fc60007ffe1ff */
[C---:B------:R-:W-:Y:S02]  /*1220*/  IMAD R29, R10.reuse, R20, R29 ;  /* 0x000000140a1d7224 */ /* 0x040fe400078e021d */
[----:B------:R-:W-:Y:S02]  /*1230*/  IMAD R25, R10, R8, R25 ;  /* 0x000000080a197224 */ /* 0x000fe400078e0219 */
[----:B------:R-:W-:Y:S01]  /*1240*/  IMAD.HI.U32 R8, R12, R27, RZ ;  /* 0x0000001b0c087227 */ /* 0x000fe200078e00ff */
[C---:B------:R-:W-:Y:S02]  /*1250*/  ISETP.GT.U32.AND P1, PT, R10.reuse, R29, PT ;  /* 0x0000001d0a00720c */ /* 0x040fe40003f24070 */
[----:B------:R-:W-:Y:S01]  /*1260*/  ISETP.GT.U32.AND P3, PT, R10, R25, PT ;  /* 0x000000190a00720c */ /* 0x000fe20003f64070 */
[----:B------:R-:W-:Y:S02]  /*1270*/  IMAD.MOV R20, RZ, RZ, -R8 ;  /* 0x000000ffff147224 */ /* 0x000fe400078e0a08 */
[----:B------:R-:W-:-:S04]  /*1280*/  IMAD.HI.U32 R12, R12, R18, RZ ;  /* 0x000000120c0c7227 */ /* 0x000fc800078e00ff */
[C---:B------:R-:W-:Y:S02]  /*1290*/  IMAD R27, R10.reuse, R20, R27 ;  /* 0x000000140a1b7224 */ /* 0x040fe400078e021b */
[----:B------:R-:W-:Y:S02]  /*12a0*/  IMAD.MOV R20, RZ, RZ, -R12 ;  /* 0x000000ffff147224 */ /* 0x000fe400078e0a0c */
[----:B------:R-:W-:Y:S01]  /*12b0*/  @!P1 IMAD.IADD R29, R29, 0x1, -R10 ;  /* 0x000000011d1d9824 */ /* 0x000fe200078e0a0a */
[C---:B------:R-:W-:Y:S01]  /*12c0*/  ISETP.GT.U32.AND P5, PT, R10.reuse, R27, PT ;  /* 0x0000001b0a00720c */ /* 0x040fe20003fa4070 */
[----:B------:R-:W-:Y:S01]  /*12d0*/  IMAD R18, R10, R20, R18 ;  /* 0x000000140a127224 */ /* 0x000fe200078e0212 */
[----:B------:R-:W-:Y:S01]  /*12e0*/  @!P1 IADD3 R9, PT, PT, R9, 0x1, RZ ;  /* 0x0000000109099810 */ /* 0x000fe20007ffe0ff */
[----:B------:R-:W-:Y:S02]  /*12f0*/  @!P3 IMAD.IADD R25, R25, 0x1, -R10 ;  /* 0x000000011919b824 */ /* 0x000fe400078e0a0a */
[----:B------:R-:W-:Y:S01]  /*1300*/  @!P3 VIADD R14, R14, 0x1 ;  /* 0x000000010e0eb836 */ /* 0x000fe20000000000 */
[----:B------:R-:W-:-:S02]  /*1310*/  ISETP.GT.U32.AND P2, PT, R10, R18, PT ;  /* 0x000000120a00720c */ /* 0x000fc40003f44070 */
[----:B------:R-:W-:-:S05]  /*1320*/  ISETP.GE.U32.AND P4, PT, R25, R10, PT ;  /* 0x0000000a1900720c */ /* 0x000fca0003f86070 */
[----:B------:R-:W-:Y:S01]  /*1330*/  @!P5 IADD3 R27, PT, PT, R27, -R10, RZ ;  /* 0x8000000a1b1bd210 */ /* 0x000fe20007ffe0ff */
[----:B------:R-:W-:-:S03]  /*1340*/  @!P5 VIADD R8, R8, 0x1 ;  /* 0x000000010808d836 */ /* 0x000fc60000000000 */
[-C--:B------:R-:W-:Y:S02]  /*1350*/  ISETP.GE.U32.AND P3, PT, R27, R10.reuse, PT ;  /* 0x0000000a1b00720c */ /* 0x080fe40003f66070 */
[----:B------:R-:W-:Y:S01]  /*1360*/  @!P2 IMAD.IADD R18, R18, 0x1, -R10 ;  /* 0x000000011212a824 */ /* 0x000fe200078e0a0a */
[----:B------:R-:W-:Y:S01]  /*1370*/  @!P2 IADD3 R12, PT, PT, R12, 0x1, RZ ;  /* 0x000000010c0ca810 */ /* 0x000fe20007ffe0ff */
[----:B------:R-:W-:Y:S01]  /*1380*/  @P4 VIADD R14, R14, 0x1 ;  /* 0x000000010e0e4836 */ /* 0x000fe20000000000 */
[-C--:B------:R-:W-:Y:S02]  /*1390*/  ISETP.GE.U32.AND P4, PT, R29, R10.reuse, PT ;  /* 0x0000000a1d00720c */ /* 0x080fe40003f86070 */
[----:B------:R-:W-:Y:S01]  /*13a0*/  ISETP.GE.U32.AND P1, PT, R18, R10, PT ;  /* 0x0000000a1200720c */ /* 0x000fe20003f26070 */
[----:B------:R-:W-:Y:S01]  /*13b0*/  IMAD.MOV.U32 R23, RZ, RZ, R14 ;  /* 0x000000ffff177224 */ /* 0x000fe200078e000e */
[C---:B------:R-:W-:Y:S01]  /*13c0*/  LOP3.LUT R10, R5.reuse, R0, RZ, 0x3c, !PT ;  /* 0x00000000050a7212 */ /* 0x040fe200078e3cff */
[----:B------:R-:W-:Y:S01]  /*13d0*/  VIADD R5, R5, 0x4 ;  /* 0x0000000405057836 */ /* 0x000fe20000000000 */
[----:B------:R-:W-:Y:S01]  /*13e0*/  ISETP.NE.AND P2, PT, R0, RZ, PT ;  /* 0x000000ff0000720c */ /* 0x000fe20003f45270 */
[----:B------:R-:W-:Y:S01]  /*13f0*/  @!P6 IMAD.MOV R23, RZ, RZ, -R23 ;  /* 0x000000ffff17e224 */ /* 0x000fe200078e0a17 */
[----:B------:R-:W-:Y:S01]  /*1400*/  ISETP.GE.AND P6, PT, R15, RZ, PT ;  /* 0x000000ff0f00720c */ /* 0x000fe20003fc6270 */
[----:B------:R-:W-:Y:S01]  /*1410*/  @P3 VIADD R8, R8, 0x1 ;  /* 0x0000000108083836 */ /* 0x000fe20000000000 */
[----:B------:R-:W-:-:S02]  /*1420*/  ISETP.GE.AND P3, PT, R11, RZ, PT ;  /* 0x000000ff0b00720c */ /* 0x000fc40003f66270 */
[----:B------:R-:W-:Y:S01]  /*1430*/  LOP3.LUT R14, RZ, R0, RZ, 0x33, !PT ;  /* 0x00000000ff0e7212 */ /* 0x000fe200078e33ff */
[----:B------:R-:W-:Y:S01]  /*1440*/  @P4 VIADD R9, R9, 0x1 ;  /* 0x0000000109094836 */ /* 0x000fe20000000000 */
[----:B------:R-:W-:Y:S01]  /*1450*/  ISETP.GE.AND P5, PT, R10, RZ, PT ;  /* 0x000000ff0a00720c */ /* 0x000fe20003fa6270 */
[----:B------:R-:W-:Y:S01]  /*1460*/  @P1 VIADD R12, R12, 0x1 ;  /* 0x000000010c0c1836 */ /* 0x000fe20000000000 */
[----:B------:R-:W-:Y:S01]  /*1470*/  SEL R23, R14, R23, !P2 ;  /* 0x000000170e177207 */ /* 0x000fe20005000000 */
[----:B------:R-:W0:Y:S04]  /*1480*/  LDC.64 R10, c[0x0][0x398] ;  /* 0x0000e600ff0a7b82 */ /* 0x000e280000000a00 */
[----:B------:R-:W-:Y:S02]  /*1490*/  @!P6 IMAD.MOV R8, RZ, RZ, -R8 ;  /* 0x000000ffff08e224 */ /* 0x000fe400078e0a08 */
[----:B------:R-:W-:-:S02]  /*14a0*/  IMAD R23, R23, R6, -R7 ;  /* 0x0000000617177224 */ /* 0x000fc400078e0a07 */
[----:B------:R-:W-:Y:S01]  /*14b0*/  @!P3 IMAD.MOV R12, RZ, RZ, -R12 ;  /* 0x000000ffff0cb224 */ /* 0x000fe200078e0a0c */
[C---:B------:R-:W-:Y:S01]  /*14c0*/  SEL R8, R14.reuse, R8, !P2 ;  /* 0x000000080e087207 */ /* 0x040fe20005000000 */
[----:B------:R-:W-:Y:S01]  /*14d0*/  IMAD R23, R23, R0, RZ ;  /* 0x0000000017177224 */ /* 0x000fe200078e02ff */
[----:B------:R-:W-:Y:S02]  /*14e0*/  @!P5 IADD3 R9, PT, PT, -R9, RZ, RZ ;  /* 0x000000ff0909d210 */ /* 0x000fe40007ffe1ff */
[----:B------:R-:W-:Y:S01]  /*14f0*/  SEL R18, R14, R12, !P2 ;  /* 0x0000000c0e127207 */ /* 0x000fe20005000000 */
[-C--:B------:R-:W-:Y:S01]  /*1500*/  IMAD R15, R8, R6.reuse, -R7 ;  /* 0x00000006080f7224 */ /* 0x080fe200078e0a07 */
[----:B------:R-:W-:Y:S02]  /*1510*/  SHF.R.S32.HI R12, RZ, 0x1f, R13 ;  /* 0x0000001fff0c7819 */ /* 0x000fe4000001140d */
[----:B------:R-:W-:Y:S01]  /*1520*/  IADD3 R22, P1, PT, R13, R23, RZ ;  /* 0x000000170d167210 */ /* 0x000fe20007f3e0ff */
[--C-:B------:R-:W-:Y:S01]  /*1530*/  IMAD R25, R18, R6, -R7.reuse ;  /* 0x0000000612197224 */ /* 0x100fe200078e0a07 */
[----:B------:R-:W-:Y:S01]  /*1540*/  SEL R9, R14, R9, !P2 ;  /* 0x000000090e097207 */ /* 0x000fe20005000000 */
[----:B------:R-:W-:Y:S01]  /*1550*/  IMAD R20, R15, R0, RZ ;  /* 0x000000000f147224 */ /* 0x000fe200078e02ff */
[----:B------:R-:W-:Y:S01]  /*1560*/  LEA.HI.X.SX32 R23, R23, R12, 0x1, P1 ;  /* 0x0000000c17177211 */ /* 0x000fe200008f0eff */
[----:B------:R-:W-:Y:S01]  /*1570*/  IMAD R25, R25, R0, RZ ;  /* 0x0000000019197224 */ /* 0x000fe200078e02ff */
[----:B------:R-:W-:Y:S01]  /*1580*/  LEA R8, P1, R22, UR4, 0x2 ;  /* 0x0000000416087c11 */ /* 0x000fe2000f8210ff */
[----:B------:R-:W-:-:S03]  /*1590*/  IMAD R14, R9, R6, -R7 ;  /* 0x00000006090e7224 */ /* 0x000fc600078e0a07 */
[----:B------:R-:W-:Y:S02]  /*15a0*/  LEA.HI.X R9, R22, UR5, R23, 0x2, P1 ;  /* 0x0000000516097c11 */ /* 0x000fe400088f1417 */
[C---:B------:R-:W-:Y:S02]  /*15b0*/  IADD3 R15, P1, PT, R13.reuse, R20, RZ ;  /* 0x000000140d0f7210 */ /* 0x040fe40007f3e0ff */
[----:B------:R-:W-:Y:S01]  /*15c0*/  IADD3 R18, P2, PT, R13, R25, RZ ;  /* 0x000000190d127210 */ /* 0x000fe20007f5e0ff */
[----:B------:R-:W-:Y:S01]  /*15d0*/  IMAD R13, R14, R0, R13 ;  /* 0x000000000e0d7224 */ /* 0x000fe200078e020d */
[-C--:B------:R-:W-:Y:S02]  /*15e0*/  LEA.HI.X.SX32 R20, R20, R12.reuse, 0x1, P1 ;  /* 0x0000000c14147211 */ /* 0x080fe400008f0eff */
[----:B------:R-:W-:Y:S01]  /*15f0*/  LEA.HI.X.SX32 R25, R25, R12, 0x1, P2 ;  /* 0x0000000c19197211 */ /* 0x000fe200010f0eff */
[----:B0-----:R-:W-:Y:S01]  /*1600*/  IMAD.WIDE R10, R13, 0x4, R10 ;  /* 0x000000040d0a7825 */ /* 0x001fe200078e020a */
[----:B------:R-:W-:-:S02]  /*1610*/  LEA R12, P1, R15, UR4, 0x2 ;  /* 0x000000040f0c7c11 */ /* 0x000fc4000f8210ff */
[C---:B------:R-:W-:Y:S02]  /*1620*/  LEA R14, P2, R18.reuse, UR4, 0x2 ;  /* 0x00000004120e7c11 */ /* 0x040fe4000f8410ff */
[----:B------:R-:W-:Y:S02]  /*1630*/  LEA.HI.X R13, R15, UR5, R20, 0x2, P1 ;  /* 0x000000050f0d7c11 */ /* 0x000fe400088f1414 */
[----:B------:R-:W-:Y:S01]  /*1640*/  LEA.HI.X R15, R18, UR5, R25, 0x2, P2 ;  /* 0x00000005120f7c11 */ /* 0x000fe200090f1419 */
[----:B--2---:R0:W-:Y:S04]  /*1650*/  STG.E desc[UR6][R10.64], R21 ;  /* 0x000000150a007986 */ /* 0x0041e8000c101906 */
[----:B---3--:R0:W-:Y:S04]  /*1660*/  STG.E desc[UR6][R8.64+0x4], R19 ;  /* 0x0000041308007986 */ /* 0x0081e8000c101906 */
[----:B----4-:R0:W-:Y:S04]  /*1670*/  STG.E desc[UR6][R12.64+0x8], R17 ;  /* 0x000008110c007986 */ /* 0x0101e8000c101906 */
[----:B-----5:R0:W-:Y:S02]  /*1680*/  STG.E desc[UR6][R14.64+0xc], R3 ;  /* 0x00000c030e007986 */ /* 0x0201e4000c101906 */
.L_x_34:
[----:B------:R-:W-:Y:S05]  /*1690*/  @!P0 EXIT ;  /* 0x000000000000894d */ /* 0x000fea0003800000 */
[----:B------:R-:W-:Y:S02]  /*16a0*/  ISETP.NE.AND P1, PT, R16, 0x1, PT ;  /* 0x000000011000780c */ /* 0x000fe40003f25270 */
[----:B------:R-:W-:-:S04]  /*16b0*/  LOP3.LUT R2, R2, 0x1, RZ, 0xc0, !PT ;  /* 0x0000000102027812 */ /* 0x000fc800078ec0ff */
[----:B------:R-:W-:-:S07]  /*16c0*/  ISETP.NE.U32.AND P0, PT, R2, 0x1, PT ;  /* 0x000000010200780c */ /* 0x000fce0003f05070 */
[----:B------:R-:W-:Y:S06]  /*16d0*/  @!P1 BRA `(.L_x_35) ;  /* 0x0000000000f09947 */ /* 0x000fec0003800000 */
[----:B0-----:R-:W0:Y:S01]  /*16e0*/  LDC.64 R12, c[0x0][0x390] ;  /* 0x0000e400ff0c7b82 */ /* 0x001e220000000a00 */
[----:B------:R-:W-:Y:S01]  /*16f0*/  IMAD.IADD R11, R4, 0x1, R5 ;  /* 0x00000001040b7824 */ /* 0x000fe200078e0205 */
[----:B------:R-:W-:Y:S01]  /*1700*/  IABS R10, R0 ;  /* 0x00000000000a7213 */ /* 0x000fe20000000000 */
[----:B------:R-:W1:Y:S02]  /*1710*/  LDCU.64 UR4, c[0x0][0x398] ;  /* 0x00007300ff0477ac */ /* 0x000e640008000a00 */
[----:B0-----:R-:W-:-:S05]  /*1720*/  IMAD.WIDE R12, R11, 0x4, R12 ;  /* 0x000000040b0c7825 */ /* 0x001fca00078e020c */
[----:B------:R-:W2:Y:S04]  /*1730*/  LDG.E.CONSTANT R8, desc[UR6][R12.64] ;  /* 0x000000060c087981 */ /* 0x000ea8000c1e9900 */
[----:B------:R0:W3:Y:S01]  /*1740*/  LDG.E.CONSTANT R9, desc[UR6][R12.64+0x4] ;  /* 0x000004060c097981 */ /* 0x0000e2000c1e9900 */
[----:B------:R-:W4:Y:S01]  /*1750*/  I2F.RP R14, R10 ;  /* 0x0000000a000e7306 */ /* 0x000f220000209400 */
[----:B------:R-:W-:-:S04]  /*1760*/  IADD3 R17, PT, PT, R5, 0x1, RZ ;  /* 0x0000000105117810 */ /* 0x000fc80007ffe0ff */
[----:B0-----:R-:W-:Y:S02]  /*1770*/  IABS R12, R17 ;  /* 0x00000011000c7213 */ /* 0x001fe40000000000 */
[-C--:B------:R-:W-:Y:S01]  /*1780*/  LOP3.LUT R17, R17, R0.reuse, RZ, 0x3c, !PT ;  /* 0x0000000011117212 */ /* 0x080fe200078e3cff */
[----:B----4-:R-:W0:Y:S03]  /*1790*/  MUFU.RCP R14, R14 ;  /* 0x0000000e000e7308 */ /* 0x010e260000001000 */
[----:B------:R-:W-:Y:S02]  /*17a0*/  ISETP.GE.AND P2, PT, R17, RZ, PT ;  /* 0x000000ff1100720c */ /* 0x000fe40003f46270 */
[----:B------:R-:W-:Y:S01]  /*17b0*/  LOP3.LUT R17, RZ, R0, RZ, 0x33, !PT ;  /* 0x00000000ff117212 */ /* 0x000fe200078e33ff */
[----:B0-----:R-:W-:-:S04]  /*17c0*/  VIADD R2, R14, 0xffffffe ;  /* 0x0ffffffe0e027836 */ /* 0x001fc80000000000 */
[----:B------:R0:W4:Y:S02]  /*17d0*/  F2I.FTZ.U32.TRUNC.NTZ R3, R2 ;  /* 0x0000000200037305 */ /* 0x000124000021f000 */
[----:B0-----:R-:W-:Y:S02]  /*17e0*/  IMAD.MOV.U32 R2, RZ, RZ, RZ ;  /* 0x000000ffff027224 */ /* 0x001fe400078e00ff */
[----:B----4-:R-:W-:-:S04]  /*17f0*/  IMAD.MOV R15, RZ, RZ, -R3 ;  /* 0x000000ffff0f7224 */ /* 0x010fc800078e0a03 */
[----:B------:R-:W-:-:S04]  /*1800*/  IMAD R15, R15, R10, RZ ;  /* 0x0000000a0f0f7224 */ /* 0x000fc800078e02ff */
[----:B------:R-:W-:Y:S01]  /*1810*/  IMAD.HI.U32 R15, R3, R15, R2 ;  /* 0x0000000f030f7227 */ /* 0x000fe200078e0002 */
[----:B------:R-:W-:-:S03]  /*1820*/  IABS R2, R5 ;  /* 0x0000000500027213 */ /* 0x000fc60000000000 */
[----:B------:R-:W-:-:S04]  /*1830*/  IMAD.MOV.U32 R3, RZ, RZ, R12 ;  /* 0x000000ffff037224 */ /* 0x000fc800078e000c */
[----:B------:R-:W-:-:S04]  /*1840*/  IMAD.HI.U32 R12, R15, R3, RZ ;  /* 0x000000030f0c7227 */ /* 0x000fc800078e00ff */
[----:B------:R-:W-:Y:S02]  /*1850*/  IMAD.MOV R13, RZ, RZ, -R12 ;  /* 0x000000ffff0d7224 */ /* 0x000fe400078e0a0c */
[----:B------:R-:W-:-:S04]  /*1860*/  IMAD.HI.U32 R15, R15, R2, RZ ;  /* 0x000000020f0f7227 */ /* 0x000fc800078e00ff */
[----:B------:R-:W-:Y:S02]  /*1870*/  IMAD R13, R10, R13, R3 ;  /* 0x0000000d0a0d7224 */ /* 0x000fe400078e0203 */
[----:B------:R-:W-:-:S03]  /*1880*/  IMAD.MOV R3, RZ, RZ, -R15 ;  /* 0x000000ffff037224 */ /* 0x000fc600078e0a0f */
[C---:B------:R-:W-:Y:S01]  /*1890*/  ISETP.GT.U32.AND P4, PT, R10.reuse, R13, PT ;  /* 0x0000000d0a00720c */ /* 0x040fe20003f84070 */
[----:B------:R-:W-:Y:S01]  /*18a0*/  IMAD R3, R10, R3, R2 ;  /* 0x000000030a037224 */ /* 0x000fe200078e0202 */
[C---:B------:R-:W-:Y:S01]  /*18b0*/  LOP3.LUT R2, R5.reuse, R0, RZ, 0x3c, !PT ;  /* 0x0000000005027212 */ /* 0x040fe200078e3cff */
[----:B------:R-:W-:-:S03]  /*18c0*/  VIADD R5, R5, 0x2 ;  /* 0x0000000205057836 */ /* 0x000fc60000000000 */
[----:B------:R-:W-:-:S07]  /*18d0*/  ISETP.GT.U32.AND P3, PT, R10, R3, PT ;  /* 0x000000030a00720c */ /* 0x000fce0003f64070 */
[-C--:B------:R-:W-:Y:S01]  /*18e0*/  @!P4 IADD3 R13, PT, PT, R13, -R10.reuse, RZ ;  /* 0x8000000a0d0dc210 */ /* 0x080fe20007ffe0ff */
[----:B------:R-:W-:Y:S01]  /*18f0*/  @!P4 VIADD R12, R12, 0x1 ;  /* 0x000000010c0cc836 */ /* 0x000fe20000000000 */
[----:B------:R-:W-:Y:S02]  /*1900*/  ISETP.GE.AND P4, PT, R2, RZ, PT ;  /* 0x000000ff0200720c */ /* 0x000fe40003f86270 */
[-C--:B------:R-:W-:Y:S02]  /*1910*/  ISETP.GE.U32.AND P5, PT, R13, R10.reuse, PT ;  /* 0x0000000a0d00720c */ /* 0x080fe40003fa6070 */
[----:B------:R-:W-:Y:S02]  /*1920*/  @!P3 IMAD.IADD R3, R3, 0x1, -R10 ;  /* 0x000000010303b824 */ /* 0x000fe400078e0a0a */
[----:B------:R-:W-:Y:S01]  /*1930*/  @!P3 VIADD R15, R15, 0x1 ;  /* 0x000000010f0fb836 */ /* 0x000fe20000000000 */
[----:B------:R-:W-:Y:S02]  /*1940*/  ISETP.NE.AND P3, PT, R0, RZ, PT ;  /* 0x000000ff0000720c */ /* 0x000fe40003f65270 */
[----:B------:R-:W-:-:S02]  /*1950*/  ISETP.GE.U32.AND P1, PT, R3, R10, PT ;  /* 0x0000000a0300720c */ /* 0x000fc40003f26070 */
[----:B------:R-:W0:Y:S04]  /*1960*/  LDC.64 R2, c[0x0][0x398] ;  /* 0x0000e600ff027b82 */ /* 0x000e280000000a00 */
[----:B------:R-:W-:-:S04]  /*1970*/  @P5 VIADD R12, R12, 0x1 ;  /* 0x000000010c0c5836 */ /* 0x000fc80000000000 */
[----:B------:R-:W-:-:S03]  /*1980*/  @!P2 IMAD.MOV R12, RZ, RZ, -R12 ;  /* 0x000000ffff0ca224 */ /* 0x000fc600078e0a0c */
[----:B------:R-:W-:Y:S02]  /*1990*/  @P1 IADD3 R15, PT, PT, R15, 0x1, RZ ;  /* 0x000000010f0f1810 */ /* 0x000fe40007ffe0ff */
[----:B------:R-:W-:-:S03]  /*19a0*/  SEL R12, R17, R12, !P3 ;  /* 0x0000000c110c7207 */ /* 0x000fc60005800000 */
[----:B------:R-:W-:Y:S01]  /*19b0*/  IMAD.MOV.U32 R10, RZ, RZ, R15 ;  /* 0x000000ffff0a7224 */ /* 0x000fe200078e000f */
[----:B------:R-:W-:Y:S01]  /*19c0*/  SHF.R.S32.HI R15, RZ, 0x1f, R11 ;  /* 0x0000001fff0f7819 */ /* 0x000fe2000001140b */
[----:B------:R-:W-:Y:S02]  /*19d0*/  IMAD R13, R12, R6, -R7 ;  /* 0x000000060c0d7224 */ /* 0x000fe400078e0a07 */
[----:B------:R-:W-:Y:S02]  /*19e0*/  @!P4 IMAD.MOV R10, RZ, RZ, -R10 ;  /* 0x000000ffff0ac224 */ /* 0x000fe400078e0a0a */
[----:B------:R-:W-:-:S03]  /*19f0*/  IMAD R12, R13, R0, RZ ;  /* 0x000000000d0c7224 */ /* 0x000fc600078e02ff */
[----:B------:R-:W-:Y:S02]  /*1a00*/  SEL R10, R17, R10, !P3 ;  /* 0x0000000a110a7207 */ /* 0x000fe40005800000 */
[----:B------:R-:W-:-:S03]  /*1a10*/  IADD3 R13, P1, PT, R11, R12, RZ ;  /* 0x0000000c0b0d7210 */ /* 0x000fc60007f3e0ff */
[----:B------:R-:W-:Y:S01]  /*1a20*/  IMAD R10, R10, R6, -R7 ;  /* 0x000000060a0a7224 */ /* 0x000fe200078e0a07 */
[----:B------:R-:W-:-:S03]  /*1a30*/  LEA.HI.X.SX32 R12, R12, R15, 0x1, P1 ;  /* 0x0000000f0c0c7211 */ /* 0x000fc600008f0eff */
[----:B------:R-:W-:Y:S01]  /*1a40*/  IMAD R11, R10, R0, R11 ;  /* 0x000000000a0b7224 */ /* 0x000fe200078e020b */
[----:B-1----:R-:W-:-:S03]  /*1a50*/  LEA R10, P1, R13, UR4, 0x2 ;  /* 0x000000040d0a7c11 */ /* 0x002fc6000f8210ff */
[----:B0-----:R-:W-:Y:S01]  /*1a60*/  IMAD.WIDE R2, R11, 0x4, R2 ;  /* 0x000000040b027825 */ /* 0x001fe200078e0202 */
[----:B------:R-:W-:-:S04]  /*1a70*/  LEA.HI.X R11, R13, UR5, R12, 0x2, P1 ;  /* 0x000000050d0b7c11 */ /* 0x000fc800088f140c */
[----:B--2---:R1:W-:Y:S04]  /*1a80*/  STG.E desc[UR6][R2.64], R8 ;  /* 0x0000000802007986 */ /* 0x0043e8000c101906 */
[----:B---3--:R1:W-:Y:S02]  /*1a90*/  STG.E desc[UR6][R10.64+0x4], R9 ;  /* 0x000004090a007986 */ /* 0x0083e4000c101906 */
.L_x_35:
[----:B------:R-:W-:Y:S05]  /*1aa0*/  @P0 EXIT ;  /* 0x000000000000094d */ /* 0x000fea0003800000 */
[----:B01----:R-:W0:Y:S01]  /*1ab0*/  LDC.64 R8, c[0x0][0x390] ;  /* 0x0000e400ff087b82 */ /* 0x003e220000000a00 */
[----:B------:R-:W-:-:S05]  /*1ac0*/  IADD3 R3, PT, PT, R4, R5, RZ ;  /* 0x0000000504037210 */ /* 0x000fca0007ffe0ff */
[----:B0-----:R-:W-:-:S05]  /*1ad0*/  IMAD.WIDE R8, R3, 0x4, R8 ;  /* 0x0000000403087825 */ /* 0x001fca00078e0208 */
[----:B------:R0:W2:Y:S01]  /*1ae0*/  LDG.E.CONSTANT R2, desc[UR6][R8.64] ;  /* 0x0000000608027981 */ /* 0x0000a2000c1e9900 */
[----:B------:R-:W-:-:S04]  /*1af0*/  IABS R13, R0 ;  /* 0x00000000000d7213 */ /* 0x000fc80000000000 */
[----:B------:R-:W1:Y:S08]  /*1b00*/  I2F.RP R12, R13 ;  /* 0x0000000d000c7306 */ /* 0x000e700000209400 */
[----:B-1----:R-:W1:Y:S02]  /*1b10*/  MUFU.RCP R12, R12 ;  /* 0x0000000c000c7308 */ /* 0x002e640000001000 */
[----:B-1----:R-:W-:-:S06]  /*1b20*/  VIADD R10, R12, 0xffffffe ;  /* 0x0ffffffe0c0a7836 */ /* 0x002fcc0000000000 */
[----:B------:R1:W3:Y:S02]  /*1b30*/  F2I.FTZ.U32.TRUNC.NTZ R11, R10 ;  /* 0x0000000a000b7305 */ /* 0x0002e4000021f000 */
[----:B-1----:R-:W-:Y:S02]  /*1b40*/  IMAD.MOV.U32 R10, RZ, RZ, RZ ;  /* 0x000000ffff0a7224 */ /* 0x002fe400078e00ff */
[----:B---3--:R-:W-:-:S04]  /*1b50*/  IMAD.MOV R4, RZ, RZ, -R11 ;  /* 0x000000ffff047224 */ /* 0x008fc800078e0a0b */
[----:B------:R-:W-:Y:S01]  /*1b60*/  IMAD R15, R4, R13, RZ ;  /* 0x0000000d040f7224 */ /* 0x000fe200078e02ff */
[----:B------:R-:W-:Y:S02]  /*1b70*/  IABS R4, R5 ;  /* 0x0000000500047213 */ /* 0x000fe40000000000 */
[----:B------:R-:W-:Y:S01]  /*1b80*/  LOP3.LUT R5, R5, R0, RZ, 0x3c, !PT ;  /* 0x0000000005057212 */ /* 0x000fe200078e3cff */
[----:B------:R-:W-:-:S03]  /*1b90*/  IMAD.HI.U32 R15, R11, R15, R10 ;  /* 0x0000000f0b0f7227 */ /* 0x000fc600078e000a */
[----:B------:R-:W-:-:S03]  /*1ba0*/  ISETP.GE.AND P2, PT, R5, RZ, PT ;  /* 0x000000ff0500720c */ /* 0x000fc60003f46270 */
[----:B0-----:R-:W-:-:S04]  /*1bb0*/  IMAD.HI.U32 R8, R15, R4, RZ ;  /* 0x000000040f087227 */ /* 0x001fc800078e00ff */
[----:B------:R-:W-:-:S04]  /*1bc0*/  IMAD.MOV R9, RZ, RZ, -R8 ;  /* 0x000000ffff097224 */ /* 0x000fc800078e0a08 */
[----:B------:R-:W-:-:S05]  /*1bd0*/  IMAD R4, R13, R9, R4 ;  /* 0x000000090d047224 */ /* 0x000fca00078e0204 */
[----:B------:R-:W-:-:S13]  /*1be0*/  ISETP.GT.U32.AND P1, PT, R13, R4, PT ;  /* 0x000000040d00720c */ /* 0x000fda0003f24070 */
[-C--:B------:R-:W-:Y:S01]  /*1bf0*/  @!P1 IADD3 R4, PT, PT, R4, -R13.reuse, RZ ;  /* 0x8000000d04049210 */ /* 0x080fe20007ffe0ff */
[----:B------:R-:W-:Y:S01]  /*1c00*/  @!P1 VIADD R8, R8, 0x1 ;  /* 0x0000000108089836 */ /* 0x000fe20000000000 */
[----:B------:R-:W-:Y:S02]  /*1c10*/  ISETP.NE.AND P1, PT, R0, RZ, PT ;  /* 0x000000ff0000720c */ /* 0x000fe40003f25270 */
[----:B------:R-:W-:Y:S02]  /*1c20*/  ISETP.GE.U32.AND P0, PT, R4, R13, PT ;  /* 0x0000000d0400720c */ /* 0x000fe40003f06070 */
[----:B------:R-:W0:Y:S11]  /*1c30*/  LDC.64 R4, c[0x0][0x398] ;  /* 0x0000e600ff047b82 */ /* 0x000e360000000a00 */
[----:B------:R-:W-:-:S04]  /*1c40*/  @P0 VIADD R8, R8, 0x1 ;  /* 0x0000000108080836 */ /* 0x000fc80000000000 */
[----:B------:R-:W-:Y:S01]  /*1c50*/  @!P2 IMAD.MOV R8, RZ, RZ, -R8 ;  /* 0x000000ffff08a224 */ /* 0x000fe200078e0a08 */
[----:B------:R-:W-:-:S05]  /*1c60*/  @!P1 LOP3.LUT R8, RZ, R0, RZ, 0x33, !PT ;  /* 0x00000000ff089212 */ /* 0x000fca00078e33ff */
[----:B------:R-:W-:-:S04]  /*1c70*/  IMAD R6, R8, R6, -R7 ;  /* 0x0000000608067224 */ /* 0x000fc800078e0a07 */
[----:B------:R-:W-:-:S04]  /*1c80*/  IMAD R3, R6, R0, R3 ;  /* 0x0000000006037224 */ /* 0x000fc800078e0203 */
[----:B0-----:R-:W-:-:S05]  /*1c90*/  IMAD.WIDE R4, R3, 0x4, R4 ;  /* 0x0000000403047825 */ /* 0x001fca00078e0204 */
[----:B--2---:R-:W-:Y:S01]  /*1ca0*/  STG.E desc[UR6][R4.64], R2 ;  /* 0x0000000204007986 */ /* 0x004fe2000c101906 */
[----:B------:R-:W-:Y:S05]  /*1cb0*/  EXIT ;  /* 0x000000000000794d */ /* 0x000fea0003800000 */
.L_x_36:
        /* <DEDUP_REMOVED lines=12> */
.L_x_849:


//--------------------- .text.TransposeSecondAndThirdDimension_V2 --------------------------
	.section	.text.TransposeSecondAndThirdDimension_V2,"ax",@progbits
	.align	128
        .global         TransposeSecondAndThirdDimension_V2
        .type           TransposeSecondAndThirdDimension_V2,@function
        .size           TransposeSecondAndThirdDimension_V2,(.L_x_850 - TransposeSecondAndThirdDimension_V2)
        .other          TransposeSecondAndThirdDimension_V2,@"STO_CUDA_ENTRY STV_DEFAULT"
TransposeSecondAndThirdDimension_V2:
.text.TransposeSecondAndThirdDimension_V2:
        /* <DEDUP_REMOVED lines=8> */
[----:B------:R-:W0:Y:S01]  /*0080*/  LDC R2, c[0x0][0x388] ;  /* 0x0000e200ff027b82 */ /* 0x000e220000000800 */
[----:B------:R-:W0:Y:S01]  /*0090*/  LDCU UR4, c[0x0][0x384] ;  /* 0x00007080ff0477ac */ /* 0x000e220008000800 */
[----:B------:R-:W-:Y:S02]  /*00a0*/  IABS R10, R0 ;  /* 0x00000000000a7213 */ /* 0x000fe40000000000 */
[----:B------:R-:W-:Y:S01]  /*00b0*/  ISETP.GE.AND P2, PT, R0, RZ, PT ;  /* 0x000000ff0000720c */ /* 0x000fe20003f46270 */
[----:B0-----:R-:W-:Y:S01]  /*00c0*/  IMAD R11, R2, UR4, RZ ;  /* 0x00000004020b7c24 */ /* 0x001fe2000f8e02ff */
[----:B------:R-:W-:Y:S01]  /*00d0*/  IABS R3, R2 ;  /* 0x0000000200037213 */ /* 0x000fe20000000000 */
[----:B------:R-:W-:-:S03]  /*00e0*/  UIADD3 UR4, UPT, UPT, UR4, -0x1, URZ ;  /* 0xffffffff04047890 */ /* 0x000fc6000fffe0ff */
[----:B------:R-:W-:-:S04]  /*00f0*/  IABS R7, R11 ;  /* 0x0000000b00077213 */ /* 0x000fc80000000000 */
[----:B------:R-:W0:Y:S08]  /*0100*/  I2F.RP R6, R7 ;  /* 0x0000000700067306 */ /* 0x000e300000209400 */
[----:B0-----:R-:W0:Y:S02]  /*0110*/  MUFU.RCP R6, R6 ;  /* 0x0000000600067308 */ /* 0x001e240000001000 */
[----:B0-----:R-:W-:-:S06]  /*0120*/  VIADD R4, R6, 0xffffffe ;  /* 0x0ffffffe06047836 */ /* 0x001fcc0000000000 */
[----:B------:R-:W0:Y:S08]  /*0130*/  I2F.RP R6, R3 ;  /* 0x0000000300067306 */ /* 0x000e300000209400 */
[----:B------:R1:W2:Y:S08]  /*0140*/  F2I.FTZ.U32.TRUNC.NTZ R5, R4 ;  /* 0x0000000400057305 */ /* 0x0002b0000021f000 */
[----:B0-----:R-:W0:Y:S01]  /*0150*/  MUFU.RCP R6, R6 ;  /* 0x0000000600067308 */ /* 0x001e220000001000 */
[----:B-1----:R-:W-:-:S02]  /*0160*/  HFMA2 R4, -RZ, RZ, 0, 0 ;  /* 0x00000000ff047431 */ /* 0x002fc400000001ff */
[----:B--2---:R-:W-:-:S04]  /*0170*/  IMAD.MOV R8, RZ, RZ, -R5 ;  /* 0x000000ffff087224 */ /* 0x004fc800078e0a05 */
[----:B------:R-:W-:Y:S01]  /*0180*/  IMAD R9, R8, R7, RZ ;  /* 0x0000000708097224 */ /* 0x000fe200078e02ff */
[----:B------:R-:W-:-:S03]  /*0190*/  IABS R8, R11 ;  /* 0x0000000b00087213 */ /* 0x000fc60000000000 */
[----:B------:R-:W-:-:S04]  /*01a0*/  IMAD.HI.U32 R5, R5, R9, R4 ;  /* 0x0000000905057227 */ /* 0x000fc800078e0004 */
[----:B------:R-:W-:Y:S02]  /*01b0*/  IMAD.MOV.U32 R4, RZ, RZ, R10 ;  /* 0x000000ffff047224 */ /* 0x000fe400078e000a */
[----:B------:R-:W-:Y:S02]  /*01c0*/  IMAD.MOV R8, RZ, RZ, -R8 ;  /* 0x000000ffff087224 */ /* 0x000fe400078e0a08 */
[----:B------:R-:W-:-:S04]  /*01d0*/  IMAD.HI.U32 R5, R5, R4, RZ ;  /* 0x0000000405057227 */ /* 0x000fc800078e00ff */
[----:B------:R-:W-:Y:S02]  /*01e0*/  IMAD R4, R5, R8, R4 ;  /* 0x0000000805047224 */ /* 0x000fe400078e0204 */
[----:B0-----:R-:W-:-:S03]  /*01f0*/  VIADD R5, R6, 0xffffffe ;  /* 0x0ffffffe06057836 */ /* 0x001fc60000000000 */
[----:B------:R-:W-:-:S03]  /*0200*/  ISETP.GT.U32.AND P0, PT, R7, R4, PT ;  /* 0x000000040700720c */ /* 0x000fc60003f04070 */
[----:B------:R-:W0:Y:S10]  /*0210*/  F2I.FTZ.U32.TRUNC.NTZ R5, R5 ;  /* 0x0000000500057305 */ /* 0x000e34000021f000 */
[----:B------:R-:W-:-:S02]  /*0220*/  @!P0 IADD3 R4, PT, PT, R4, -R7, RZ ;  /* 0x8000000704048210 */ /* 0x000fc40007ffe0ff */
[----:B------:R-:W-:Y:S02]  /*0230*/  ISETP.NE.AND P0, PT, R11, RZ, PT ;  /* 0x000000ff0b00720c */ /* 0x000fe40003f05270 */
[----:B------:R-:W-:-:S13]  /*0240*/  ISETP.GT.U32.AND P1, PT, R7, R4, PT ;  /* 0x000000040700720c */ /* 0x000fda0003f24070 */
[----:B------:R-:W-:-:S05]  /*0250*/  @!P1 IMAD.IADD R4, R4, 0x1, -R7 ;  /* 0x0000000104049824 */ /* 0x000fca00078e0a07 */
[----:B------:R-:W-:Y:S01]  /*0260*/  MOV R9, R4 ;  /* 0x0000000400097202 */ /* 0x000fe20000000f00 */
[----:B0-----:R-:W-:-:S03]  /*0270*/  IMAD.MOV R4, RZ, RZ, -R5 ;  /* 0x000000ffff047224 */ /* 0x001fc600078e0a05 */
[----:B------:R-:W-:Y:S01]  /*0280*/  @!P2 IADD3 R9, PT, PT, -R9, RZ, RZ ;  /* 0x000000ff0909a210 */ /* 0x000fe20007ffe1ff */
[----:B------:R-:W-:Y:S01]  /*0290*/  IMAD R7, R4, R3, RZ ;  /* 0x0000000304077224 */ /* 0x000fe200078e02ff */
[----:B------:R-:W-:Y:S01]  /*02a0*/  @!P0 LOP3.LUT R9, RZ, R11, RZ, 0x33, !PT ;  /* 0x0000000bff098212 */ /* 0x000fe200078e33ff */
[----:B------:R-:W-:-:S03]  /*02b0*/  IMAD.MOV.U32 R4, RZ, RZ, RZ ;  /* 0x000000ffff047224 */ /* 0x000fc600078e00ff */
[----:B------:R-:W-:Y:S01]  /*02c0*/  IABS R6, R9 ;  /* 0x0000000900067213 */ /* 0x000fe20000000000 */
[----:B------:R-:W-:-:S06]  /*02d0*/  IMAD.HI.U32 R4, R5, R7, R4 ;  /* 0x0000000705047227 */ /* 0x000fcc00078e0004 */
[----:B------:R-:W-:-:S05]  /*02e0*/  IMAD.HI.U32 R4, R4, R6, RZ ;  /* 0x0000000604047227 */ /* 0x000fca00078e00ff */
[----:B------:R-:W-:-:S05]  /*02f0*/  IADD3 R5, PT, PT, -R4, RZ, RZ ;  /* 0x000000ff04057210 */ /* 0x000fca0007ffe1ff */
[C---:B------:R-:W-:Y:S02]  /*0300*/  IMAD R6, R3.reuse, R5, R6 ;  /* 0x0000000503067224 */ /* 0x040fe400078e0206 */
[----:B------:R-:W0:Y:S03]  /*0310*/  LDC R5, c[0x0][0x38c] ;  /* 0x0000e300ff057b82 */ /* 0x000e260000000800 */
[----:B------:R-:W-:-:S13]  /*0320*/  ISETP.GT.U32.AND P2, PT, R3, R6, PT ;  /* 0x000000060300720c */ /* 0x000fda0003f44070 */
[----:B------:R-:W-:Y:S01]  /*0330*/  @!P2 IMAD.IADD R6, R6, 0x1, -R3 ;  /* 0x000000010606a824 */ /* 0x000fe200078e0a03 */
[----:B------:R-:W-:Y:S02]  /*0340*/  @!P2 IADD3 R4, PT, PT, R4, 0x1, RZ ;  /* 0x000000010404a810 */ /* 0x000fe40007ffe0ff */
[----:B------:R-:W-:Y:S02]  /*0350*/  ISETP.NE.AND P2, PT, R2, RZ, PT ;  /* 0x000000ff0200720c */ /* 0x000fe40003f45270 */
[----:B------:R-:W-:Y:S02]  /*0360*/  ISETP.GE.U32.AND P0, PT, R6, R3, PT ;  /* 0x000000030600720c */ /* 0x000fe40003f06070 */
[----:B------:R-:W-:-:S04]  /*0370*/  LOP3.LUT R3, R9, R2, RZ, 0x3c, !PT ;  /* 0x0000000209037212 */ /* 0x000fc800078e3cff */
[----:B------:R-:W-:-:S07]  /*0380*/  ISETP.GE.AND P1, PT, R3, RZ, PT ;  /* 0x000000ff0300720c */ /* 0x000fce0003f26270 */
[----:B------:R-:W-:Y:S01]  /*0390*/  @P0 VIADD R4, R4, 0x1 ;  /* 0x0000000104040836 */ /* 0x000fe20000000000 */
[----:B0-----:R-:W-:-:S05]  /*03a0*/  ISETP.GE.AND P0, PT, R5, 0x1, PT ;  /* 0x000000010500780c */ /* 0x001fca0003f06270 */
[----:B------:R-:W-:Y:S02]  /*03b0*/  @!P1 IADD3 R4, PT, PT, -R4, RZ, RZ ;  /* 0x000000ff04049210 */ /* 0x000fe40007ffe1ff */
[----:B------:R-:W-:-:S05]  /*03c0*/  @!P2 LOP3.LUT R4, RZ, R2, RZ, 0x33, !PT ;  /* 0x00000002ff04a212 */ /* 0x000fca00078e33ff */
[----:B------:R-:W-:-:S04]  /*03d0*/  IMAD.MOV R3, RZ, RZ, -R4 ;  /* 0x000000ffff037224 */ /* 0x000fc800078e0a04 */
[----:B------:R-:W-:-:S04]  /*03e0*/  IMAD R3, R2, R3, R9 ;  /* 0x0000000302037224 */ /* 0x000fc800078e0209 */
[----:B------:R-:W-:Y:S01]  /*03f0*/  IMAD R3, R3, UR4, RZ ;  /* 0x0000000403037c24 */ /* 0x000fe2000f8e02ff */
[----:B------:R-:W-:Y:S06]  /*0400*/  @!P0 EXIT ;  /* 0x000000000000894d */ /* 0x000fec0003800000 */
[C---:B------:R-:W-:Y:S01]  /*0410*/  ISETP.GE.U32.AND P0, PT, R5.reuse, 0x10, PT ;  /* 0x000000100500780c */ /* 0x040fe20003f06070 */
[----:B------:R-:W0:Y:S01]  /*0420*/  LDCU.64 UR12, c[0x0][0x358] ;  /* 0x00006b00ff0c77ac */ /* 0x000e220008000a00 */
[----:B------:R-:W-:Y:S02]  /*0430*/  IADD3 R7, PT, PT, R2, -0x1, RZ ;  /* 0xffffffff02077810 */ /* 0x000fe40007ffe0ff */
[----:B------:R-:W-:-:S03]  /*0440*/  LOP3.LUT R14, R5, 0xf, RZ, 0xc0, !PT ;  /* 0x0000000f050e7812 */ /* 0x000fc600078ec0ff */
[----:B------:R-:W-:Y:S01]  /*0450*/  IMAD R2, R4, R7, RZ ;  /* 0x0000000704027224 */ /* 0x000fe200078e02ff */
[----:B------:R-:W-:Y:S01]  /*0460*/  ISETP.NE.AND P1, PT, R14, RZ, PT ;  /* 0x000000ff0e00720c */ /* 0x000fe20003f25270 */
[----:B------:R-:W-:Y:S02]  /*0470*/  IMAD R4, R0, R5, RZ ;  /* 0x0000000500047224 */ /* 0x000fe400078e02ff */
[----:B------:R-:W-:Y:S02]  /*0480*/  IMAD.MOV.U32 R7, RZ, RZ, RZ ;  /* 0x000000ffff077224 */ /* 0x000fe400078e00ff */
[----:B------:R-:W-:Y:S08]  /*0490*/  @!P0 BRA `(.L_x_37) ;  /* 0x0000000000d48947 */ /* 0x000ff00003800000 */
[----:B------:R-:W1:Y:S01]  /*04a0*/  LDCU.128 UR8, c[0x0][0x390] ;  /* 0x00007200ff0877ac */ /* 0x000e620008000c00 */
[----:B------:R-:W-:Y:S02]  /*04b0*/  IADD3 R8, PT, PT, -R2, R0, R3 ;  /* 0x0000000002087210 */ /* 0x000fe40007ffe103 */
[----:B------:R-:W-:Y:S02]  /*04c0*/  LOP3.LUT R7, R5, 0x7ffffff0, RZ, 0xc0, !PT ;  /* 0x7ffffff005077812 */ /* 0x000fe400078ec0ff */
[----:B------:R-:W-:Y:S01]  /*04d0*/  MOV R6, R4 ;  /* 0x0000000400067202 */ /* 0x000fe20000000f00 */
[----:B------:R-:W-:Y:S02]  /*04e0*/  IMAD R13, R8, R5, RZ ;  /* 0x00000005080d7224 */ /* 0x000fe400078e02ff */
[----:B------:R-:W-:Y:S01]  /*04f0*/  IMAD.MOV R12, RZ, RZ, -R7 ;  /* 0x000000ffff0c7224 */ /* 0x000fe200078e0a07 */
[----:B-1----:R-:W-:Y:S02]  /*0500*/  UIADD3 UR6, UP0, UPT, UR8, 0x20, URZ ;  /* 0x0000002008067890 */ /* 0x002fe4000ff1e0ff */
[----:B------:R-:W-:-:S02]  /*0510*/  UIADD3 UR4, UP1, UPT, UR10, 0x20, URZ ;  /* 0x000000200a047890 */ /* 0x000fc4000ff3e0ff */
[----:B------:R-:W-:Y:S02]  /*0520*/  UIADD3.X UR7, UPT, UPT, URZ, UR9, URZ, UP0, !UPT ;  /* 0x00000009ff077290 */ /* 0x000fe400087fe4ff */
[----:B------:R-:W-:-:S12]  /*0530*/  UIADD3.X UR5, UPT, UPT, URZ, UR11, URZ, UP1, !UPT ;  /* 0x0000000bff057290 */ /* 0x000fd80008ffe4ff */
.L_x_38:
[----:B------:R-:W-:Y:S01]  /*0540*/  MOV R8, UR6 ;  /* 0x0000000600087c02 */ /* 0x000fe20008000f00 */
[----:B------:R-:W-:-:S04]  /*0550*/  IMAD.U32 R9, RZ, RZ, UR7 ;  /* 0x00000007ff097e24 */ /* 0x000fc8000f8e00ff */
[----:B------:R-:W-:-:S05]  /*0560*/  IMAD.WIDE R8, R6, 0x4, R8 ;  /* 0x0000000406087825 */ /* 0x000fca00078e0208 */
[----:B01----:R-:W2:Y:S04]  /*0570*/  LDG.E.CONSTANT R15, desc[UR12][R8.64+-0x20] ;  /* 0xffffe00c080f7981 */ /* 0x003ea8000c1e9900 */
[----:B------:R-:W3:Y:S04]  /*0580*/  LDG.E.CONSTANT R17, desc[UR12][R8.64+-0x1c] ;  /* 0xffffe40c08117981 */ /* 0x000ee8000c1e9900 */
[----:B------:R-:W4:Y:S01]  /*0590*/  LDG.E.CONSTANT R19, desc[UR12][R8.64+-0x18] ;  /* 0xffffe80c08137981 */ /* 0x000f22000c1e9900 */
[----:B------:R-:W-:Y:S01]  /*05a0*/  MOV R10, UR4 ;  /* 0x00000004000a7c02 */ /* 0x000fe20008000f00 */
[----:B------:R-:W-:-:S02]  /*05b0*/  IMAD.U32 R11, RZ, RZ, UR5 ;  /* 0x00000005ff0b7e24 */ /* 0x000fc4000f8e00ff */
[----:B------:R-:W5:Y:S02]  /*05c0*/  LDG.E.CONSTANT R21, desc[UR12][R8.64+-0x14] ;  /* 0xffffec0c08157981 */ /* 0x000f64000c1e9900 */
[----:B------:R-:W-:Y:S02]  /*05d0*/  IMAD.WIDE R10, R13, 0x4, R10 ;  /* 0x000000040d0a7825 */ /* 0x000fe400078e020a */
[----:B------:R-:W5:Y:S04]  /*05e0*/  LDG.E.CONSTANT R23, desc[UR12][R8.64+-0x10] ;  /* 0xfffff00c08177981 */ /* 0x000f68000c1e9900 */
        /* <DEDUP_REMOVED lines=8> */
[----:B--2---:R0:W-:Y:S04]  /*0670*/  STG.E desc[UR12][R10.64+-0x20], R15 ;  /* 0xffffe00f0a007986 */ /* 0x0041e8000c10190c */
[----:B---3--:R1:W-:Y:S04]  /*0680*/  STG.E desc[UR12][R10.64+-0x1c], R17 ;  /* 0xffffe4110a007986 */ /* 0x0083e8000c10190c */
[----:B----4-:R2:W-:Y:S04]  /*0690*/  STG.E desc[UR12][R10.64+-0x18], R19 ;  /* 0xffffe8130a007986 */ /* 0x0105e8000c10190c */
[----:B0-----:R-:W3:Y:S04]  /*06a0*/  LDG.E.CONSTANT R15, desc[UR12][R8.64+0xc] ;  /* 0x00000c0c080f7981 */ /* 0x001ee8000c1e9900 */
[----:B-1----:R-:W4:Y:S04]  /*06b0*/  LDG.E.CONSTANT R17, desc[UR12][R8.64+0x10] ;  /* 0x0000100c08117981 */ /* 0x002f28000c1e9900 */
[----:B--2---:R-:W2:Y:S01]  /*06c0*/  LDG.E.CONSTANT R19, desc[UR12][R8.64+0x14] ;  /* 0x0000140c08137981 */ /* 0x004ea2000c1e9900 */
[----:B------:R-:W-:-:S04]  /*06d0*/  IADD3 R12, PT, PT, R12, 0x10, RZ ;  /* 0x000000100c0c7810 */ /* 0x000fc80007ffe0ff */
[----:B------:R-:W-:Y:S01]  /*06e0*/  ISETP.NE.AND P0, PT, R12, RZ, PT ;  /* 0x000000ff0c00720c */ /* 0x000fe20003f05270 */
[----:B-----5:R1:W-:Y:S01]  /*06f0*/  STG.E desc[UR12][R10.64+-0x14], R21 ;  /* 0xffffec150a007986 */ /* 0x0203e2000c10190c */
[----:B------:R-:W-:-:S03]  /*0700*/  VIADD R6, R6, 0x10 ;  /* 0x0000001006067836 */ /* 0x000fc60000000000 */
[----:B------:R1:W-:Y:S01]  /*0710*/  STG.E desc[UR12][R10.64+-0x10], R23 ;  /* 0xfffff0170a007986 */ /* 0x0003e2000c10190c */
[----:B------:R-:W-:-:S03]  /*0720*/  IADD3 R13, PT, PT, R13, 0x10, RZ ;  /* 0x000000100d0d7810 */ /* 0x000fc60007ffe0ff */
[----:B------:R1:W-:Y:S04]  /*0730*/  STG.E desc[UR12][R10.64+-0xc], R25 ;  /* 0xfffff4190a007986 */ /* 0x0003e8000c10190c */
[----:B------:R1:W-:Y:S04]  /*0740*/  STG.E desc[UR12][R10.64+-0x8], R27 ;  /* 0xfffff81b0a007986 */ /* 0x0003e8000c10190c */
[----:B------:R1:W-:Y:S04]  /*0750*/  STG.E desc[UR12][R10.64+-0x4], R29 ;  /* 0xfffffc1d0a007986 */ /* 0x0003e8000c10190c */
[----:B------:R1:W-:Y:S04]  /*0760*/  STG.E desc[UR12][R10.64], R16 ;  /* 0x000000100a007986 */ /* 0x0003e8000c10190c */
[----:B------:R1:W-:Y:S04]  /*0770*/  STG.E desc[UR12][R10.64+0x4], R18 ;  /* 0x000004120a007986 */ /* 0x0003e8000c10190c */
[----:B------:R1:W-:Y:S04]  /*0780*/  STG.E desc[UR12][R10.64+0x8], R20 ;  /* 0x000008140a007986 */ /* 0x0003e8000c10190c */
[----:B------:R1:W-:Y:S04]  /*0790*/  STG.E desc[UR12][R10.64+0x18], R22 ;  /* 0x000018160a007986 */ /* 0x0003e8000c10190c */
[----:B------:R1:W-:Y:S04]  /*07a0*/  STG.E desc[UR12][R10.64+0x1c], R24 ;  /* 0x00001c180a007986 */ /* 0x0003e8000c10190c */
[----:B---3--:R1:W-:Y:S04]  /*07b0*/  STG.E desc[UR12][R10.64+0xc], R15 ;  /* 0x00000c0f0a007986 */ /* 0x0083e8000c10190c */
[----:B----4-:R1:W-:Y:S04]  /*07c0*/  STG.E desc[UR12][R10.64+0x10], R17 ;  /* 0x000010110a007986 */ /* 0x0103e8000c10190c */
[----:B--2---:R1:W-:Y:S01]  /*07d0*/  STG.E desc[UR12][R10.64+0x14], R19 ;  /* 0x000014130a007986 */ /* 0x0043e2000c10190c */
[----:B------:R-:W-:Y:S05]  /*07e0*/  @P0 BRA `(.L_x_38) ;  /* 0xfffffffc00540947 */ /* 0x000fea000383ffff */
.L_x_37:
[----:B0-----:R-:W-:Y:S05]  /*07f0*/  @!P1 EXIT ;  /* 0x000000000000994d */ /* 0x001fea0003800000 */
[----:B------:R-:W-:Y:S01]  /*0800*/  ISETP.GE.U32.AND P0, PT, R14, 0x8, PT ;  /* 0x000000080e00780c */ /* 0x000fe20003f06070 */
[----:B------:R-:W-:Y:S01]  /*0810*/  IMAD.IADD R6, R3, 0x1, -R2 ;  /* 0x0000000103067824 */ /* 0x000fe200078e0a02 */
[----:B-1----:R-:W-:-:S04]  /*0820*/  LOP3.LUT R16, R5, 0x7, RZ, 0xc0, !PT ;  /* 0x0000000705107812 */ /* 0x002fc800078ec0ff */
[----:B------:R-:W-:-:S07]  /*0830*/  ISETP.NE.AND P1, PT, R16, RZ, PT ;  /* 0x000000ff1000720c */ /* 0x000fce0003f25270 */
[----:B------:R-:W-:Y:S06]  /*0840*/  @!P0 BRA `(.L_x_39) ;  /* 0x00000000005c8947 */ /* 0x000fec0003800000 */
[----:B------:R-:W0:Y:S01]  /*0850*/  LDC.64 R10, c[0x0][0x390] ;  /* 0x0000e400ff0a7b82 */ /* 0x000e220000000a00 */
[----:B------:R-:W-:-:S07]  /*0860*/  IADD3 R13, PT, PT, R4, R7, RZ ;  /* 0x00000007040d7210 */ /* 0x000fce0007ffe0ff */
[----:B------:R-:W1:Y:S01]  /*0870*/  LDC.64 R8, c[0x0][0x398] ;  /* 0x0000e600ff087b82 */ /* 0x000e620000000a00 */
[----:B0-----:R-:W-:-:S05]  /*0880*/  IMAD.WIDE R10, R13, 0x4, R10 ;  /* 0x000000040d0a7825 */ /* 0x001fca00078e020a */
[----:B------:R-:W2:Y:S04]  /*0890*/  LDG.E.CONSTANT R15, desc[UR12][R10.64] ;  /* 0x0000000c0a0f7981 */ /* 0x000ea8000c1e9900 */
[----:B------:R-:W3:Y:S04]  /*08a0*/  LDG.E.CONSTANT R17, desc[UR12][R10.64+0x4] ;  /* 0x0000040c0a117981 */ /* 0x000ee8000c1e9900 */
[----:B------:R-:W4:Y:S04]  /*08b0*/  LDG.E.CONSTANT R19, desc[UR12][R10.64+0x8] ;  /* 0x0000080c0a137981 */ /* 0x000f28000c1e9900 */
[----:B------:R-:W5:Y:S04]  /*08c0*/  LDG.E.CONSTANT R21, desc[UR12][R10.64+0xc] ;  /* 0x00000c0c0a157981 */ /* 0x000f68000c1e9900 */
[----:B------:R-:W5:Y:S04]  /*08d0*/  LDG.E.CONSTANT R23, desc[UR12][R10.64+0x10] ;  /* 0x0000100c0a177981 */ /* 0x000f68000c1e9900 */
[----:B------:R-:W5:Y:S04]  /*08e0*/  LDG.E.CONSTANT R25, desc[UR12][R10.64+0x14] ;  /* 0x0000140c0a197981 */ /* 0x000f68000c1e9900 */
[----:B------:R-:W5:Y:S04]  /*08f0*/  LDG.E.CONSTANT R27, desc[UR12][R10.64+0x18] ;  /* 0x0000180c0a1b7981 */ /* 0x000f68000c1e9900 */
[----:B------:R-:W5:Y:S01]  /*0900*/  LDG.E.CONSTANT R29, desc[UR12][R10.64+0x1c] ;  /* 0x00001c0c0a1d7981 */ /* 0x000f62000c1e9900 */
[----:B------:R-:W-:-:S02]  /*0910*/  IMAD R13, R6, R5, R13 ;  /* 0x00000005060d7224 */ /* 0x000fc400078e020d */
[----:B------:R-:W-:Y:S02]  /*0920*/  VIADD R7, R7, 0x8 ;  /* 0x0000000807077836 */ /* 0x000fe40000000000 */
[----:B-1----:R-:W-:-:S05]  /*0930*/  IMAD.WIDE R8, R13, 0x4, R8 ;  /* 0x000000040d087825 */ /* 0x002fca00078e0208 */
[----:B--2---:R0:W-:Y:S04]  /*0940*/  STG.E desc[UR12][R8.64], R15 ;  /* 0x0000000f08007986 */ /* 0x0041e8000c10190c */
[----:B---3--:R0:W-:Y:S04]  /*0950*/  STG.E desc[UR12][R8.64+0x4], R17 ;  /* 0x0000041108007986 */ /* 0x0081e8000c10190c */
[----:B----4-:R0:W-:Y:S04]  /*0960*/  STG.E desc[UR12][R8.64+0x8], R19 ;  /* 0x0000081308007986 */ /* 0x0101e8000c10190c */
[----:B-----5:R0:W-:Y:S04]  /*0970*/  STG.E desc[UR12][R8.64+0xc], R21 ;  /* 0x00000c1508007986 */ /* 0x0201e8000c10190c */
[----:B------:R0:W-:Y:S04]  /*0980*/  STG.E desc[UR12][R8.64+0x10], R23 ;  /* 0x0000101708007986 */ /* 0x0001e8000c10190c */
[----:B------:R0:W-:Y:S04]  /*0990*/  STG.E desc[UR12][R8.64+0x14], R25 ;  /* 0x0000141908007986 */ /* 0x0001e8000c10190c */
[----:B------:R0:W-:Y:S04]  /*09a0*/  STG.E desc[UR12][R8.64+0x18], R27 ;  /* 0x0000181b08007986 */ /* 0x0001e8000c10190c */
[----:B------:R0:W-:Y:S02]  /*09b0*/  STG.E desc[UR12][R8.64+0x1c], R29 ;  /* 0x00001c1d08007986 */ /* 0x0001e4000c10190c */
.L_x_39:
[----:B------:R-:W-:Y:S05]  /*09c0*/  @!P1 EXIT ;  /* 0x000000000000994d */ /* 0x000fea0003800000 */
[----:B------:R-:W-:Y:S02]  /*09d0*/  ISETP.GE.U32.AND P0, PT, R16, 0x4, PT ;  /* 0x000000041000780c */ /* 0x000fe40003f06070 */
[----:B------:R-:W-:-:S04]  /*09e0*/  LOP3.LUT R12, R5, 0x3, RZ, 0xc0, !PT ;  /* 0x00000003050c7812 */ /* 0x000fc800078ec0ff */
[----:B------:R-:W-:-:S07]  /*09f0*/  ISETP.NE.AND P1, PT, R12, RZ, PT ;  /* 0x000000ff0c00720c */ /* 0x000fce0003f25270 */
[----:B------:R-:W-:Y:S06]  /*0a00*/  @!P0 BRA `(.L_x_40) ;  /* 0x00000000003c8947 */ /* 0x000fec0003800000 */
[----:B0-----:R-:W0:Y:S01]  /*0a10*/  LDC.64 R8, c[0x0][0x390] ;  /* 0x0000e400ff087b82 */ /* 0x001e220000000a00 */
[----:B------:R-:W-:-:S05]  /*0a20*/  IADD3 R13, PT, PT, R4, R7, RZ ;  /* 0x00000007040d7210 */ /* 0x000fca0007ffe0ff */
[----:B0-----:R-:W-:Y:S02]  /*0a30*/  IMAD.WIDE R10, R13, 0x4, R8 ;  /* 0x000000040d0a7825 */ /* 0x001fe400078e0208 */
[----:B------:R-:W0:Y:S03]  /*0a40*/  LDC.64 R8, c[0x0][0x398] ;  /* 0x0000e600ff087b82 */ /* 0x000e260000000a00 */
[----:B------:R-:W2:Y:S04]  /*0a50*/  LDG.E.CONSTANT R15, desc[UR12][R10.64] ;  /* 0x0000000c0a0f7981 */ /* 0x000ea8000c1e9900 */
[----:B------:R-:W3:Y:S04]  /*0a60*/  LDG.E.CONSTANT R17, desc[UR12][R10.64+0x4] ;  /* 0x0000040c0a117981 */ /* 0x000ee8000c1e9900 */
[----:B------:R-:W4:Y:S04]  /*0a70*/  LDG.E.CONSTANT R19, desc[UR12][R10.64+0x8] ;  /* 0x0000080c0a137981 */ /* 0x000f28000c1e9900 */
[----:B------:R-:W5:Y:S01]  /*0a80*/  LDG.E.CONSTANT R21, desc[UR12][R10.64+0xc] ;  /* 0x00000c0c0a157981 */ /* 0x000f62000c1e9900 */
[----:B------:R-:W-:-:S02]  /*0a90*/  IMAD R13, R6, R5, R13 ;  /* 0x00000005060d7224 */ /* 0x000fc400078e020d */
[----:B------:R-:W-:Y:S02]  /*0aa0*/  VIADD R7, R7, 0x4 ;  /* 0x0000000407077836 */ /* 0x000fe40000000000 */
[----:B0-----:R-:W-:-:S05]  /*0ab0*/  IMAD.WIDE R8, R13, 0x4, R8 ;  /* 0x000000040d087825 */ /* 0x001fca00078e0208 */
[----:B--2---:R1:W-:Y:S04]  /*0ac0*/  STG.E desc[UR12][R8.64], R15 ;  /* 0x0000000f08007986 */ /* 0x0043e8000c10190c */
[----:B---3--:R1:W-:Y:S04]  /*0ad0*/  STG.E desc[UR12][R8.64+0x4], R17 ;  /* 0x0000041108007986 */ /* 0x0083e8000c10190c */
[----:B----4-:R1:W-:Y:S04]  /*0ae0*/  STG.E desc[UR12][R8.64+0x8], R19 ;  /* 0x0000081308007986 */ /* 0x0103e8000c10190c */
[----:B-----5:R1:W-:Y:S02]  /*0af0*/  STG.E desc[UR12][R8.64+0xc], R21 ;  /* 0x00000c1508007986 */ /* 0x0203e4000c10190c */
.L_x_40:
[----:B------:R-:W-:Y:S05]  /*0b00*/  @!P1 EXIT ;  /* 0x000000000000994d */ /* 0x000fea0003800000 */
[----:B01----:R-:W0:Y:S01]  /*0b10*/  LDC.64 R8, c[0x0][0x390] ;  /* 0x0000e400ff087b82 */ /* 0x003e220000000a00 */
[----:B------:R-:W-:Y:S01]  /*0b20*/  IADD3 R0, PT, PT, -R2, R0, R3 ;  /* 0x0000000002007210 */ /* 0x000fe20007ffe103 */
[----:B------:R-:W-:Y:S01]  /*0b30*/  IMAD.MOV R12, RZ, RZ, -R12 ;  /* 0x000000ffff0c7224 */ /* 0x000fe200078e0a0c */
[----:B------:R-:W-:-:S03]  /*0b40*/  IADD3 R13, PT, PT, R4, R7, RZ ;  /* 0x00000007040d7210 */ /* 0x000fc60007ffe0ff */
[----:B------:R-:W-:Y:S02]  /*0b50*/  IMAD R7, R0, R5, R7 ;  /* 0x0000000500077224 */ /* 0x000fe400078e0207 */
[----:B------:R-:W1:Y:S05]  /*0b60*/  LDC.64 R10, c[0x0][0x398] ;  /* 0x0000e600ff0a7b82 */ /* 0x000e6a0000000a00 */
.L_x_41:
[----:B0-2---:R-:W-:-:S06]  /*0b70*/  IMAD.WIDE R4, R13, 0x4, R8 ;  /* 0x000000040d047825 */ /* 0x005fcc00078e0208 */
[----:B------:R-:W2:Y:S01]  /*0b80*/  LDG.E.CONSTANT R5, desc[UR12][R4.64] ;  /* 0x0000000c04057981 */ /* 0x000ea2000c1e9900 */
[----:B------:R-:W-:Y:S01]  /*0b90*/  IADD3 R12, PT, PT, R12, 0x1, RZ ;  /* 0x000000010c0c7810 */ /* 0x000fe20007ffe0ff */
[----:B-1----:R-:W-:Y:S01]  /*0ba0*/  IMAD.WIDE R2, R7, 0x4, R10 ;  /* 0x0000000407027825 */ /* 0x002fe200078e020a */
[----:B------:R-:W-:Y:S02]  /*0bb0*/  IADD3 R13, PT, PT, R13, 0x1, RZ ;  /* 0x000000010d0d7810 */ /* 0x000fe40007ffe0ff */
[----:B------:R-:W-:Y:S01]  /*0bc0*/  ISETP.NE.AND P0, PT, R12, RZ, PT ;  /* 0x000000ff0c00720c */ /* 0x000fe20003f05270 */
[----:B------:R-:W-:Y:S01]  /*0bd0*/  VIADD R7, R7, 0x1 ;  /* 0x0000000107077836 */ /* 0x000fe20000000000 */
[----:B--2---:R2:W-:Y:S11]  /*0be0*/  STG.E desc[UR12][R2.64], R5 ;  /* 0x0000000502007986 */ /* 0x0045f6000c10190c */
[----:B------:R-:W-:Y:S05]  /*0bf0*/  @P0 BRA `(.L_x_41) ;  /* 0xfffffffc00dc0947 */ /* 0x000fea000383ffff */
[----:B------:R-:W-:Y:S05]  /*0c00*/  EXIT ;  /* 0x000000000000794d */ /* 0x000fea0003800000 */
.L_x_42:
        /* <DEDUP_REMOVED lines=15> */
.L_x_850:


//--------------------- .text.TransposeSecondAndThirdDimension_V1 --------------------------
	.section	.text.TransposeSecondAndThirdDimension_V1,"ax",@progbits
	.align	128
        .global         TransposeSecondAndThirdDimension_V1
        .type           TransposeSecondAndThirdDimension_V1,@function
        .size           TransposeSecondAndThirdDimension_V1,(.L_x_851 - TransposeSecondAndThirdDimension_V1)
        .other          TransposeSecondAndThirdDimension_V1,@"STO_CUDA_ENTRY STV_DEFAULT"
TransposeSecondAndThirdDimension_V1:
.text.TransposeSecondAndThirdDimension_V1:
        /* <DEDUP_REMOVED lines=8> */
[----:B------:R-:W0:Y:S01]  /*0080*/  LDC.64 R12, c[0x0][0x390] ;  /* 0x0000e400ff0c7b82 */ /* 0x000e220000000a00 */
[----:B------:R-:W1:Y:S01]  /*0090*/  LDCU.64 UR6, c[0x0][0x358] ;  /* 0x00006b00ff0677ac */ /* 0x000e620008000a00 */
[----:B------:R-:W2:Y:S06]  /*00a0*/  LDCU UR4, c[0x0][0x384] ;  /* 0x00007080ff0477ac */ /* 0x000eac0008000800 */
[----:B------:R-:W2:Y:S01]  /*00b0*/  LDC.64 R2, c[0x0][0x388] ;  /* 0x0000e200ff027b82 */ /* 0x000ea20000000a00 */
[----:B0-----:R-:W-:-:S05]  /*00c0*/  IMAD.WIDE R12, R0, 0x4, R12 ;  /* 0x00000004000c7825 */ /* 0x001fca00078e020c */
[----:B-1----:R0:W3:Y:S01]  /*00d0*/  LDG.E.CONSTANT R4, desc[UR6][R12.64] ;  /* 0x000000060c047981 */ /* 0x0020e2000c1e9900 */
[----:B--2---:R-:W-:-:S04]  /*00e0*/  IMAD R6, R2, UR4, RZ ;  /* 0x0000000402067c24 */ /* 0x004fc8000f8e02ff */
[----:B------:R-:W-:-:S05]  /*00f0*/  IMAD R7, R6, R3, RZ ;  /* 0x0000000306077224 */ /* 0x000fca00078e02ff */
[----:B------:R-:W-:-:S04]  /*0100*/  IABS R8, R7 ;  /* 0x0000000700087213 */ /* 0x000fc80000000000 */
[----:B------:R-:W1:Y:S08]  /*0110*/  I2F.RP R9, R8 ;  /* 0x0000000800097306 */ /* 0x000e700000209400 */
[----:B-1----:R-:W1:Y:S01]  /*0120*/  MUFU.RCP R9, R9 ;  /* 0x0000000900097308 */ /* 0x002e620000001000 */
[----:B------:R-:W-:Y:S02]  /*0130*/  IMAD R5, R2, R3, RZ ;  /* 0x0000000302057224 */ /* 0x000fe400078e02ff */
[----:B-1----:R-:W-:-:S05]  /*0140*/  VIADD R10, R9, 0xffffffe ;  /* 0x0ffffffe090a7836 */ /* 0x002fca0000000000 */
[----:B------:R1:W2:Y:S01]  /*0150*/  F2I.FTZ.U32.TRUNC.NTZ R11, R10 ;  /* 0x0000000a000b7305 */ /* 0x0002a2000021f000 */
[----:B------:R-:W-:Y:S01]  /*0160*/  IABS R6, R5 ;  /* 0x0000000500067213 */ /* 0x000fe20000000000 */
[----:B-1----:R-:W-:-:S06]  /*0170*/  HFMA2 R10, -RZ, RZ, 0, 0 ;  /* 0x00000000ff0a7431 */ /* 0x002fcc00000001ff */
[----:B0-----:R-:W0:Y:S01]  /*0180*/  I2F.RP R12, R6 ;  /* 0x00000006000c7306 */ /* 0x001e220000209400 */
[----:B--2---:R-:W-:-:S04]  /*0190*/  IMAD.MOV R13, RZ, RZ, -R11 ;  /* 0x000000ffff0d7224 */ /* 0x004fc800078e0a0b */
[----:B------:R-:W-:Y:S01]  /*01a0*/  IMAD R13, R13, R8, RZ ;  /* 0x000000080d0d7224 */ /* 0x000fe200078e02ff */
[----:B------:R-:W-:Y:S02]  /*01b0*/  IABS R9, R0 ;  /* 0x0000000000097213 */ /* 0x000fe40000000000 */
[----:B------:R-:W-:Y:S01]  /*01c0*/  IABS R14, R7 ;  /* 0x00000007000e7213 */ /* 0x000fe20000000000 */
[----:B------:R-:W-:-:S04]  /*01d0*/  IMAD.HI.U32 R10, R11, R13, R10 ;  /* 0x0000000d0b0a7227 */ /* 0x000fc800078e000a */
[----:B------:R-:W-:Y:S02]  /*01e0*/  IMAD.MOV R11, RZ, RZ, -R14 ;  /* 0x000000ffff0b7224 */ /* 0x000fe400078e0a0e */
[----:B------:R-:W-:Y:S01]  /*01f0*/  IMAD.HI.U32 R10, R10, R9, RZ ;  /* 0x000000090a0a7227 */ /* 0x000fe200078e00ff */
[----:B0-----:R-:W0:Y:S03]  /*0200*/  MUFU.RCP R12, R12 ;  /* 0x0000000c000c7308 */ /* 0x001e260000001000 */
[----:B------:R-:W-:-:S05]  /*0210*/  IMAD R10, R10, R11, R9 ;  /* 0x0000000b0a0a7224 */ /* 0x000fca00078e0209 */
[----:B------:R-:W-:Y:S01]  /*0220*/  ISETP.GT.U32.AND P0, PT, R8, R10, PT ;  /* 0x0000000a0800720c */ /* 0x000fe20003f04070 */
[----:B0-----:R-:W-:-:S12]  /*0230*/  VIADD R9, R12, 0xffffffe ;  /* 0x0ffffffe0c097836 */ /* 0x001fd80000000000 */
[----:B------:R-:W-:Y:S01]  /*0240*/  @!P0 IADD3 R10, PT, PT, R10, -R8, RZ ;  /* 0x800000080a0a8210 */ /* 0x000fe20007ffe0ff */
[----:B------:R-:W0:Y:S03]  /*0250*/  F2I.FTZ.U32.TRUNC.NTZ R9, R9 ;  /* 0x0000000900097305 */ /* 0x000e26000021f000 */
[----:B------:R-:W-:Y:S02]  /*0260*/  ISETP.GT.U32.AND P1, PT, R8, R10, PT ;  /* 0x0000000a0800720c */ /* 0x000fe40003f24070 */
[----:B------:R-:W-:Y:S02]  /*0270*/  ISETP.GE.AND P2, PT, R0, RZ, PT ;  /* 0x000000ff0000720c */ /* 0x000fe40003f46270 */
[----:B------:R-:W-:-:S09]  /*0280*/  ISETP.NE.AND P0, PT, R7, RZ, PT ;  /* 0x000000ff0700720c */ /* 0x000fd20003f05270 */
[----:B------:R-:W-:Y:S01]  /*0290*/  @!P1 IADD3 R10, PT, PT, R10, -R8, RZ ;  /* 0x800000080a0a9210 */ /* 0x000fe20007ffe0ff */
[----:B0-----:R-:W-:-:S03]  /*02a0*/  IMAD.MOV R11, RZ, RZ, -R9 ;  /* 0x000000ffff0b7224 */ /* 0x001fc600078e0a09 */
[----:B------:R-:W-:Y:S02]  /*02b0*/  @!P2 IADD3 R10, PT, PT, -R10, RZ, RZ ;  /* 0x000000ff0a0aa210 */ /* 0x000fe40007ffe1ff */
[----:B------:R-:W-:Y:S01]  /*02c0*/  @!P0 LOP3.LUT R10, RZ, R7, RZ, 0x33, !PT ;  /* 0x00000007ff0a8212 */ /* 0x000fe200078e33ff */
[----:B------:R-:W-:Y:S02]  /*02d0*/  IMAD R7, R11, R6, RZ ;  /* 0x000000060b077224 */ /* 0x000fe400078e02ff */
[----:B------:R-:W-:Y:S01]  /*02e0*/  IMAD.MOV.U32 R8, RZ, RZ, RZ ;  /* 0x000000ffff087224 */ /* 0x000fe200078e00ff */
[----:B------:R-:W-:Y:S02]  /*02f0*/  IABS R11, R10 ;  /* 0x0000000a000b7213 */ /* 0x000fe40000000000 */
[----:B------:R-:W-:Y:S01]  /*0300*/  IABS R12, R5 ;  /* 0x00000005000c7213 */ /* 0x000fe20000000000 */
[----:B------:R-:W-:Y:S01]  /*0310*/  IMAD.HI.U32 R8, R9, R7, R8 ;  /* 0x0000000709087227 */ /* 0x000fe200078e0008 */
[----:B------:R-:W-:-:S03]  /*0320*/  IABS R7, R3 ;  /* 0x0000000300077213 */ /* 0x000fc60000000000 */
[----:B------:R-:W-:Y:S01]  /*0330*/  IMAD.MOV.U32 R9, RZ, RZ, R11 ;  /* 0x000000ffff097224 */ /* 0x000fe200078e000b */
[----:B------:R-:W-:Y:S01]  /*0340*/  IADD3 R12, PT, PT, RZ, -R12, RZ ;  /* 0x8000000cff0c7210 */ /* 0x000fe20007ffe0ff */
[----:B------:R-:W0:Y:S02]  /*0350*/  I2F.RP R11, R7 ;  /* 0x00000007000b7306 */ /* 0x000e240000209400 */
[----:B------:R-:W-:-:S04]  /*0360*/  IMAD.HI.U32 R8, R8, R9, RZ ;  /* 0x0000000908087227 */ /* 0x000fc800078e00ff */
[----:B------:R-:W-:-:S05]  /*0370*/  IMAD R9, R8, R12, R9 ;  /* 0x0000000c08097224 */ /* 0x000fca00078e0209 */
[----:B------:R-:W-:Y:S01]  /*0380*/  ISETP.GT.U32.AND P2, PT, R6, R9, PT ;  /* 0x000000090600720c */ /* 0x000fe20003f44070 */
[----:B0-----:R-:W0:-:S12]  /*0390*/  MUFU.RCP R11, R11 ;  /* 0x0000000b000b7308 */ /* 0x001e180000001000 */
[----:B------:R-:W-:-:S04]  /*03a0*/  @!P2 IADD3 R9, PT, PT, R9, -R6, RZ ;  /* 0x800000060909a210 */ /* 0x000fc80007ffe0ff */
[----:B------:R-:W-:Y:S02]  /*03b0*/  ISETP.GE.U32.AND P0, PT, R9, R6, PT ;  /* 0x000000060900720c */ /* 0x000fe40003f06070 */
[----:B------:R-:W-:Y:S01]  /*03c0*/  LOP3.LUT R6, R10, R5, RZ, 0x3c, !PT ;  /* 0x000000050a067212 */ /* 0x000fe200078e3cff */
[----:B0-----:R-:W-:Y:S01]  /*03d0*/  VIADD R9, R11, 0xffffffe ;  /* 0x0ffffffe0b097836 */ /* 0x001fe20000000000 */
[----:B------:R-:W-:Y:S02]  /*03e0*/  @!P2 IADD3 R8, PT, PT, R8, 0x1, RZ ;  /* 0x000000010808a810 */ /* 0x000fe40007ffe0ff */
[----:B------:R-:W-:Y:S02]  /*03f0*/  ISETP.GE.AND P1, PT, R6, RZ, PT ;  /* 0x000000ff0600720c */ /* 0x000fe40003f26270 */
[----:B------:R-:W-:Y:S01]  /*0400*/  ISETP.NE.AND P2, PT, R5, RZ, PT ;  /* 0x000000ff0500720c */ /* 0x000fe20003f45270 */
[----:B------:R-:W0:Y:S04]  /*0410*/  F2I.FTZ.U32.TRUNC.NTZ R9, R9 ;  /* 0x0000000900097305 */ /* 0x000e28000021f000 */
[----:B------:R-:W-:-:S05]  /*0420*/  @P0 VIADD R8, R8, 0x1 ;  /* 0x0000000108080836 */ /* 0x000fca0000000000 */
[----:B------:R-:W-:-:S05]  /*0430*/  MOV R13, R8 ;  /* 0x00000008000d7202 */ /* 0x000fca0000000f00 */
[----:B------:R-:W-:Y:S01]  /*0440*/  @!P1 IMAD.MOV R13, RZ, RZ, -R13 ;  /* 0x000000ffff0d9224 */ /* 0x000fe200078e0a0d */
[----:B------:R-:W-:Y:S02]  /*0450*/  @!P2 LOP3.LUT R13, RZ, R5, RZ, 0x33, !PT ;  /* 0x00000005ff0da212 */ /* 0x000fe400078e33ff */
[----:B0-----:R-:W-:-:S03]  /*0460*/  IADD3 R8, PT, PT, RZ, -R9, RZ ;  /* 0x80000009ff087210 */ /* 0x001fc60007ffe0ff */
[----:B------:R-:W-:-:S04]  /*0470*/  IMAD.MOV R6, RZ, RZ, -R13 ;  /* 0x000000ffff067224 */ /* 0x000fc800078e0a0d */
[----:B------:R-:W-:Y:S02]  /*0480*/  IMAD R10, R5, R6, R10 ;  /* 0x00000006050a7224 */ /* 0x000fe400078e020a */
[----:B------:R-:W-:Y:S02]  /*0490*/  IMAD R5, R8, R7, RZ ;  /* 0x0000000708057224 */ /* 0x000fe400078e02ff */
[----:B------:R-:W-:Y:S01]  /*04a0*/  HFMA2 R8, -RZ, RZ, 0, 0 ;  /* 0x00000000ff087431 */ /* 0x000fe200000001ff */
[----:B------:R-:W-:-:S04]  /*04b0*/  IABS R6, R10 ;  /* 0x0000000a00067213 */ /* 0x000fc80000000000 */
[----:B------:R-:W-:-:S06]  /*04c0*/  IMAD.HI.U32 R8, R9, R5, R8 ;  /* 0x0000000509087227 */ /* 0x000fcc00078e0008 */
[----:B------:R-:W-:-:S04]  /*04d0*/  IMAD.HI.U32 R8, R8, R6, RZ ;  /* 0x0000000608087227 */ /* 0x000fc800078e00ff */
[----:B------:R-:W-:-:S04]  /*04e0*/  IMAD.MOV R5, RZ, RZ, -R8 ;  /* 0x000000ffff057224 */ /* 0x000fc800078e0a08 */
[----:B------:R-:W-:-:S05]  /*04f0*/  IMAD R6, R7, R5, R6 ;  /* 0x0000000507067224 */ /* 0x000fca00078e0206 */
[----:B------:R-:W-:Y:S02]  /*0500*/  ISETP.GT.U32.AND P2, PT, R7, R6, PT ;  /* 0x000000060700720c */ /* 0x000fe40003f44070 */
[----:B------:R-:W-:-:S11]  /*0510*/  LOP3.LUT R10, R10, R3, RZ, 0x3c, !PT ;  /* 0x000000030a0a7212 */ /* 0x000fd600078e3cff */
[----:B------:R-:W-:-:S04]  /*0520*/  @!P2 IADD3 R6, PT, PT, R6, -R7, RZ ;  /* 0x800000070606a210 */ /* 0x000fc80007ffe0ff */
[----:B------:R-:W-:Y:S01]  /*0530*/  ISETP.GE.U32.AND P0, PT, R6, R7, PT ;  /* 0x000000070600720c */ /* 0x000fe20003f06070 */
[----:B------:R-:W-:Y:S01]  /*0540*/  @!P2 VIADD R8, R8, 0x1 ;  /* 0x000000010808a836 */ /* 0x000fe20000000000 */
[----:B------:R-:W-:Y:S01]  /*0550*/  ISETP.GE.AND P1, PT, R10, RZ, PT ;  /* 0x000000ff0a00720c */ /* 0x000fe20003f26270 */
[----:B------:R-:W0:Y:S01]  /*0560*/  LDC.64 R6, c[0x0][0x398] ;  /* 0x0000e600ff067b82 */ /* 0x000e220000000a00 */
[----:B------:R-:W-:Y:S01]  /*0570*/  ISETP.NE.AND P2, PT, R3, RZ, PT ;  /* 0x000000ff0300720c */ /* 0x000fe20003f45270 */
[----:B------:R-:W-:Y:S01]  /*0580*/  VIADD R2, R2, 0xffffffff ;  /* 0xffffffff02027836 */ /* 0x000fe20000000000 */
[----:B------:R-:W-:-:S07]  /*0590*/  UIADD3 UR4, UPT, UPT, UR4, -0x1, URZ ;  /* 0xffffffff04047890 */ /* 0x000fce000fffe0ff */
[----:B------:R-:W-:Y:S01]  /*05a0*/  @P0 IADD3 R8, PT, PT, R8, 0x1, RZ ;  /* 0x0000000108080810 */ /* 0x000fe20007ffe0ff */
[----:B------:R-:W-:-:S03]  /*05b0*/  IMAD R5, R13, R2, RZ ;  /* 0x000000020d057224 */ /* 0x000fc600078e02ff */
[----:B------:R-:W-:Y:S02]  /*05c0*/  @!P1 IADD3 R8, PT, PT, -R8, RZ, RZ ;  /* 0x000000ff08089210 */ /* 0x000fe40007ffe1ff */
[----:B------:R-:W-:-:S05]  /*05d0*/  @!P2 LOP3.LUT R8, RZ, R3, RZ, 0x33, !PT ;  /* 0x00000003ff08a212 */ /* 0x000fca00078e33ff */
[----:B------:R-:W-:-:S04]  /*05e0*/  IMAD R5, R8, UR4, -R5 ;  /* 0x0000000408057c24 */ /* 0x000fc8000f8e0a05 */
[----:B------:R-:W-:-:S04]  /*05f0*/  IMAD R3, R5, R3, R0 ;  /* 0x0000000305037224 */ /* 0x000fc800078e0200 */
[----:B0-----:R-:W-:-:S05]  /*0600*/  IMAD.WIDE R2, R3, 0x4, R6 ;  /* 0x0000000403027825 */ /* 0x001fca00078e0206 */
[----:B---3--:R-:W-:Y:S01]  /*0610*/  STG.E desc[UR6][R2.64], R4 ;  /* 0x0000000402007986 */ /* 0x008fe2000c101906 */
[----:B------:R-:W-:Y:S05]  /*0620*/  EXIT ;  /* 0x000000000000794d */ /* 0x000fea0003800000 */
.L_x_43:
        /* <DEDUP_REMOVED lines=13> */
.L_x_851:


//--------------------- .text.UpdateWithPositionalEncoding_AttnIsAllYouNeed --------------------------
	.section	.text.UpdateWithPositionalEncoding_AttnIsAllYouNeed,"ax",@progbits
	.align	128
        .global         UpdateWithPositionalEncoding_AttnIsAllYouNeed
        .type           UpdateWithPositionalEncoding_AttnIsAllYouNeed,@function
        .size           UpdateWithPositionalEncoding_AttnIsAllYouNeed,(.L_x_815 - UpdateWithPositionalEncoding_AttnIsAllYouNeed)
        .other          UpdateWithPositionalEncoding_AttnIsAllYouNeed,@"STO_CUDA_ENTRY STV_DEFAULT"
UpdateWithPositionalEncoding_AttnIsAllYouNeed:
.text.UpdateWithPositionalEncoding_AttnIsAllYouNeed:
[----:B------:R-:W0:Y:S01]  /*0000*/  LDC R1, c[0x0][0x37c] ;  /* 0x0000df00ff017b82 */ /* 0x000e220000000800 */
[----:B------:R-:W1:Y:S07]  /*0010*/  S2R R0, SR_TID.X ;  /* 0x0000000000007919 */ /* 0x000e6e0000002100 */
[----:B------:R-:W1:Y:S01]  /*0020*/  S2UR UR4, SR_CTAID.X ;  /* 0x00000000000479c3 */ /* 0x000e620000002500 */
[----:B------:R-:W2:Y:S01]  /*0030*/  LDCU UR5, c[0x0][0x380] ;  /* 0x00007000ff0577ac */ /* 0x000ea20008000800 */
[----:B0-----:R-:W-:-:S06]  /*0040*/  VIADD R1, R1, 0xffffffe0 ;  /* 0xffffffe001017836 */ /* 0x001fcc0000000000 */
[----:B------:R-:W1:Y:S02]  /*0050*/  LDC R5, c[0x0][0x360] ;  /* 0x0000d800ff057b82 */ /* 0x000e640000000800 */
[----:B-1----:R-:W-:-:S05]  /*0060*/  IMAD R5, R5, UR4, R0 ;  /* 0x0000000405057c24 */ /* 0x002fca000f8e0200 */
[----:B--2---:R-:W-:-:S13]  /*0070*/  ISETP.GE.AND P0, PT, R5, UR5, PT ;  /* 0x0000000505007c0c */ /* 0x004fda000bf06270 */
[----:B------:R-:W-:Y:S05]  /*0080*/  @P0 EXIT ;  /* 0x000000000000094d */ /* 0x000fea0003800000 */
[----:B------:R-:W0:Y:S01]  /*0090*/  LDC R0, c[0x0][0x388] ;  /* 0x0000e200ff007b82 */ /* 0x000e220000000800 */
[----:B------:R-:W0:Y:S01]  /*00a0*/  LDCU UR4, c[0x0][0x384] ;  /* 0x00007080ff0477ac */ /* 0x000e220008000800 */
[----:B------:R-:W-:Y:S01]  /*00b0*/  IABS R10, R5 ;  /* 0x00000005000a7213 */ /* 0x000fe20000000000 */
[----:B------:R-:W-:Y:S01]  /*00c0*/  BSSY.RECONVERGENT B0, `(.L_x_44) ;  /* 0x00001db000007945 */ /* 0x000fe20003800200 */
[----:B------:R-:W-:Y:S01]  /*00d0*/  ISETP.GE.AND P2, PT, R5, RZ, PT ;  /* 0x000000ff0500720c */ /* 0x000fe20003f46270 */
[----:B------:R-:W1:Y:S01]  /*00e0*/  LDCU.64 UR6, c[0x0][0x358] ;  /* 0x00006b00ff0677ac */ /* 0x000e620008000a00 */
[----:B0-----:R-:W-:Y:S01]  /*00f0*/  IMAD R12, R0, UR4, RZ ;  /* 0x00000004000c7c24 */ /* 0x001fe2000f8e02ff */
[----:B------:R-:W-:-:S04]  /*0100*/  IABS R2, R0 ;  /* 0x0000000000027213 */ /* 0x000fc80000000000 */
[-C--:B------:R-:W-:Y:S01]  /*0110*/  IABS R8, R12.reuse ;  /* 0x0000000c00087213 */ /* 0x080fe20000000000 */
[----:B------:R-:W0:Y:S01]  /*0120*/  I2F.RP R4, R2 ;  /* 0x0000000200047306 */ /* 0x000e220000209400 */
[----:B------:R-:W-:-:S07]  /*0130*/  IABS R11, R12 ;  /* 0x0000000c000b7213 */ /* 0x000fce0000000000 */
[----:B------:R-:W2:Y:S08]  /*0140*/  I2F.RP R3, R8 ;  /* 0x0000000800037306 */ /* 0x000eb00000209400 */
[----:B0-----:R-:W-:Y:S08]  /*0150*/  MUFU.RCP R4, R4 ;  /* 0x0000000400047308 */ /* 0x001ff00000001000 */
[----:B--2---:R-:W0:Y:S02]  /*0160*/  MUFU.RCP R3, R3 ;  /* 0x0000000300037308 */ /* 0x004e240000001000 */
[----:B0-----:R-:W-:Y:S01]  /*0170*/  VIADD R6, R3, 0xffffffe ;  /* 0x0ffffffe03067836 */ /* 0x001fe20000000000 */
[----:B------:R-:W-:-:S05]  /*0180*/  IADD3 R3, PT, PT, RZ, -R11, RZ ;  /* 0x8000000bff037210 */ /* 0x000fca0007ffe0ff */
[----:B------:R0:W2:Y:S02]  /*0190*/  F2I.FTZ.U32.TRUNC.NTZ R7, R6 ;  /* 0x0000000600077305 */ /* 0x0000a4000021f000 */
[----:B0-----:R-:W-:Y:S01]  /*01a0*/  IMAD.MOV.U32 R6, RZ, RZ, RZ ;  /* 0x000000ffff067224 */ /* 0x001fe200078e00ff */
[----:B--2---:R-:W-:-:S05]  /*01b0*/  IADD3 R9, PT, PT, RZ, -R7, RZ ;  /* 0x80000007ff097210 */ /* 0x004fca0007ffe0ff */
[----:B------:R-:W-:-:S04]  /*01c0*/  IMAD R9, R9, R8, RZ ;  /* 0x0000000809097224 */ /* 0x000fc800078e02ff */
[----:B------:R-:W-:-:S04]  /*01d0*/  IMAD.HI.U32 R7, R7, R9, R6 ;  /* 0x0000000907077227 */ /* 0x000fc800078e0006 */
[----:B------:R-:W-:-:S04]  /*01e0*/  IMAD.MOV.U32 R6, RZ, RZ, R10 ;  /* 0x000000ffff067224 */ /* 0x000fc800078e000a */
[----:B------:R-:W-:-:S04]  /*01f0*/  IMAD.HI.U32 R7, R7, R6, RZ ;  /* 0x0000000607077227 */ /* 0x000fc800078e00ff */
[----:B------:R-:W-:Y:S02]  /*0200*/  IMAD R3, R7, R3, R6 ;  /* 0x0000000307037224 */ /* 0x000fe400078e0206 */
[----:B------:R-:W-:-:S03]  /*0210*/  VIADD R6, R4, 0xffffffe ;  /* 0x0ffffffe04067836 */ /* 0x000fc60000000000 */
[----:B------:R-:W-:Y:S01]  /*0220*/  ISETP.GT.U32.AND P0, PT, R8, R3, PT ;  /* 0x000000030800720c */ /* 0x000fe20003f04070 */
[----:B------:R0:W2:Y:S02]  /*0230*/  F2I.FTZ.U32.TRUNC.NTZ R7, R6 ;  /* 0x0000000600077305 */ /* 0x0000a4000021f000 */
[----:B0-----:R-:W-:-:S10]  /*0240*/  IMAD.MOV.U32 R6, RZ, RZ, RZ ;  /* 0x000000ffff067224 */ /* 0x001fd400078e00ff */
[----:B------:R-:W-:Y:S01]  /*0250*/  @!P0 IMAD.IADD R3, R3, 0x1, -R8 ;  /* 0x0000000103038824 */ /* 0x000fe200078e0a08 */
[----:B------:R-:W-:-:S04]  /*0260*/  ISETP.NE.AND P0, PT, R12, RZ, PT ;  /* 0x000000ff0c00720c */ /* 0x000fc80003f05270 */
[----:B------:R-:W-:-:S13]  /*0270*/  ISETP.GT.U32.AND P1, PT, R8, R3, PT ;  /* 0x000000030800720c */ /* 0x000fda0003f24070 */
[----:B------:R-:W-:-:S05]  /*0280*/  @!P1 IADD3 R3, PT, PT, R3, -R8, RZ ;  /* 0x8000000803039210 */ /* 0x000fca0007ffe0ff */
[----:B------:R-:W-:Y:S02]  /*0290*/  IMAD.MOV.U32 R9, RZ, RZ, R3 ;  /* 0x000000ffff097224 */ /* 0x000fe400078e0003 */
[----:B--2---:R-:W-:-:S03]  /*02a0*/  IMAD.MOV R3, RZ, RZ, -R7 ;  /* 0x000000ffff037224 */ /* 0x004fc600078e0a07 */
[----:B------:R-:W-:Y:S01]  /*02b0*/  @!P2 IADD3 R9, PT, PT, -R9, RZ, RZ ;  /* 0x000000ff0909a210 */ /* 0x000fe20007ffe1ff */
[----:B------:R-:W-:Y:S01]  /*02c0*/  IMAD R3, R3, R2, RZ ;  /* 0x0000000203037224 */ /* 0x000fe200078e02ff */
[----:B------:R-:W-:-:S03]  /*02d0*/  @!P0 LOP3.LUT R9, RZ, R12, RZ, 0x33, !PT ;  /* 0x0000000cff098212 */ /* 0x000fc600078e33ff */
[----:B------:R-:W-:Y:S01]  /*02e0*/  IMAD.HI.U32 R6, R7, R3, R6 ;  /* 0x0000000307067227 */ /* 0x000fe200078e0006 */
[----:B------:R-:W-:-:S03]  /*02f0*/  IABS R4, R9 ;  /* 0x0000000900047213 */ /* 0x000fc60000000000 */
[----:B------:R-:W-:Y:S02]  /*0300*/  IMAD.MOV.U32 R7, RZ, RZ, 0x3f800000 ;  /* 0x3f800000ff077424 */ /* 0x000fe400078e00ff */
[----:B------:R-:W-:-:S04]  /*0310*/  IMAD.MOV.U32 R3, RZ, RZ, R4 ;  /* 0x000000ffff037224 */ /* 0x000fc800078e0004 */
[----:B------:R-:W-:-:S05]  /*0320*/  IMAD.HI.U32 R6, R6, R3, RZ ;  /* 0x0000000306067227 */ /* 0x000fca00078e00ff */
[----:B------:R-:W-:-:S05]  /*0330*/  IADD3 R4, PT, PT, -R6, RZ, RZ ;  /* 0x000000ff06047210 */ /* 0x000fca0007ffe1ff */
[----:B------:R-:W-:-:S05]  /*0340*/  IMAD R3, R2, R4, R3 ;  /* 0x0000000402037224 */ /* 0x000fca00078e0203 */
[----:B------:R-:W-:-:S13]  /*0350*/  ISETP.GT.U32.AND P2, PT, R2, R3, PT ;  /* 0x000000030200720c */ /* 0x000fda0003f44070 */
[----:B------:R-:W-:Y:S02]  /*0360*/  @!P2 IMAD.IADD R3, R3, 0x1, -R2 ;  /* 0x000000010303a824 */ /* 0x000fe400078e0a02 */
[----:B------:R-:W-:Y:S01]  /*0370*/  @!P2 VIADD R6, R6, 0x1 ;  /* 0x000000010606a836 */ /* 0x000fe20000000000 */
[----:B------:R-:W-:Y:S02]  /*0380*/  ISETP.NE.AND P2, PT, R0, RZ, PT ;  /* 0x000000ff0000720c */ /* 0x000fe40003f45270 */
[----:B------:R-:W-:Y:S02]  /*0390*/  ISETP.GE.U32.AND P0, PT, R3, R2, PT ;  /* 0x000000020300720c */ /* 0x000fe40003f06070 */
[----:B------:R-:W-:-:S04]  /*03a0*/  LOP3.LUT R2, R9, R0, RZ, 0x3c, !PT ;  /* 0x0000000009027212 */ /* 0x000fc800078e3cff */
[----:B------:R-:W-:-:S07]  /*03b0*/  ISETP.GE.AND P1, PT, R2, RZ, PT ;  /* 0x000000ff0200720c */ /* 0x000fce0003f26270 */
[----:B------:R-:W-:-:S05]  /*03c0*/  @P0 IADD3 R6, PT, PT, R6, 0x1, RZ ;  /* 0x0000000106060810 */ /* 0x000fca0007ffe0ff */
[----:B------:R-:W-:-:S04]  /*03d0*/  IMAD.MOV.U32 R2, RZ, RZ, R6 ;  /* 0x000000ffff027224 */ /* 0x000fc800078e0006 */
[----:B------:R-:W-:Y:S01]  /*03e0*/  @!P1 IMAD.MOV R2, RZ, RZ, -R2 ;  /* 0x000000ffff029224 */ /* 0x000fe200078e0a02 */
[----:B------:R-:W-:-:S04]  /*03f0*/  @!P2 LOP3.LUT R2, RZ, R0, RZ, 0x33, !PT ;  /* 0x00000000ff02a212 */ /* 0x000fc800078e33ff */
[----:B------:R-:W-:-:S05]  /*0400*/  IADD3 R3, PT, PT, -R2, RZ, RZ ;  /* 0x000000ff02037210 */ /* 0x000fca0007ffe1ff */
[----:B------:R-:W-:-:S05]  /*0410*/  IMAD R3, R0, R3, R9 ;  /* 0x0000000300037224 */ /* 0x000fca00078e0209 */
[C---:B------:R-:W-:Y:S02]  /*0420*/  LOP3.LUT R4, R3.reuse, 0x1, RZ, 0xc0, !PT ;  /* 0x0000000103047812 */ /* 0x040fe400078ec0ff */
[----:B------:R-:W-:Y:S02]  /*0430*/  LEA.HI R3, R3, R3, RZ, 0x1 ;  /* 0x0000000303037211 */ /* 0x000fe400078f08ff */
[----:B------:R-:W-:Y:S02]  /*0440*/  ISETP.NE.U32.AND P0, PT, R4, 0x1, PT ;  /* 0x000000010400780c */ /* 0x000fe40003f05070 */
[----:B------:R-:W-:-:S11]  /*0450*/  SHF.R.S32.HI R3, RZ, 0x1, R3 ;  /* 0x00000001ff037819 */ /* 0x000fd60000011403 */
[----:B-1----:R-:W-:Y:S05]  /*0460*/  @!P0 BRA `(.L_x_45) ;  /* 0x0000000c00408947 */ /* 0x002fea0003800000 */
[----:B------:R-:W-:Y:S01]  /*0470*/  I2FP.F32.S32 R9, R0 ;  /* 0x0000000000097245 */ /* 0x000fe20000201400 */
[----:B------:R-:W0:Y:S01]  /*0480*/  LDCU UR4, c[0x0][0x38c] ;  /* 0x00007180ff0477ac */ /* 0x000e220008000800 */
[----:B------:R-:W-:Y:S01]  /*0490*/  I2FP.F32.S32 R0, R3 ;  /* 0x0000000300007245 */ /* 0x000fe20000201400 */
[----:B------:R-:W-:Y:S01]  /*04a0*/  BSSY.RECONVERGENT B1, `(.L_x_46) ;  /* 0x000000f000017945 */ /* 0x000fe20003800200 */
[----:B------:R-:W1:Y:S01]  /*04b0*/  MUFU.RCP R4, R9 ;  /* 0x0000000900047308 */ /* 0x000e620000001000 */
[----:B------:R-:W-:Y:S02]  /*04c0*/  IMAD.MOV.U32 R7, RZ, RZ, 0x3f800000 ;  /* 0x3f800000ff077424 */ /* 0x000fe400078e00ff */
[----:B------:R-:W-:-:S05]  /*04d0*/  FADD R0, R0, R0 ;  /* 0x0000000000007221 */ /* 0x000fca0000000000 */
[----:B------:R-:W2:Y:S01]  /*04e0*/  FCHK P0, R0, R9 ;  /* 0x0000000900007302 */ /* 0x000ea20000000000 */
[----:B-1----:R-:W-:-:S04]  /*04f0*/  FFMA R3, -R9, R4, 1 ;  /* 0x3f80000009037423 */ /* 0x002fc80000000104 */
[----:B------:R-:W-:-:S04]  /*0500*/  FFMA R3, R4, R3, R4 ;  /* 0x0000000304037223 */ /* 0x000fc80000000004 */
[----:B------:R-:W-:-:S04]  /*0510*/  FFMA R4, R0, R3, RZ ;  /* 0x0000000300047223 */ /* 0x000fc800000000ff */
[----:B------:R-:W-:-:S04]  /*0520*/  FFMA R6, -R9, R4, R0 ;  /* 0x0000000409067223 */ /* 0x000fc80000000100 */
[----:B------:R-:W-:Y:S01]  /*0530*/  FFMA R3, R3, R6, R4 ;  /* 0x0000000603037223 */ /* 0x000fe20000000004 */
[----:B0-----:R-:W-:Y:S01]  /*0540*/  I2FP.F32.S32 R4, UR4 ;  /* 0x0000000400047c45 */ /* 0x001fe20008201400 */
[----:B--2---:R-:W-:Y:S06]  /*0550*/  @!P0 BRA `(.L_x_47) ;  /* 0x00000000000c8947 */ /* 0x004fec0003800000 */
[----:B------:R-:W-:Y:S02]  /*0560*/  MOV R3, R9 ;  /* 0x0000000900037202 */ /* 0x000fe40000000f00 */
[----:B------:R-:W-:-:S07]  /*0570*/  MOV R6, 0x590 ;  /* 0x0000059000067802 */ /* 0x000fce0000000f00 */
[----:B------:R-:W-:Y:S05]  /*0580*/  CALL.REL.NOINC `($__internal_1_$__cuda_sm3x_div_rn_noftz_f32_slowpath) ;  /* 0x0000001800547944 */ /* 0x000fea0003c00000 */
.L_x_47:
[----:B------:R-:W-:Y:S05]  /*0590*/  BSYNC.RECONVERGENT B1 ;  /* 0x0000000000017941 */ /* 0x000fea0003800200 */
.L_x_46:
[C---:B------:R-:W-:Y:S01]  /*05a0*/  FMUL R9, |R4|.reuse, 16777216 ;  /* 0x4b80000004097820 */ /* 0x040fe20000400200 */
[----:B------:R-:W-:Y:S01]  /*05b0*/  FSETP.GEU.AND P0, PT, |R4|, 1.175494350822287508e-38, PT ;  /* 0x008000000400780b */ /* 0x000fe20003f0e200 */
[----:B------:R-:W-:Y:S01]  /*05c0*/  HFMA2 R14, -RZ, RZ, 0.771484375, 0.21533203125 ;  /* 0x3a2c32e4ff0e7431 */ /* 0x000fe200000001ff */
[----:B------:R-:W-:Y:S02]  /*05d0*/  BSSY.RECONVERGENT B1, `(.L_x_48) ;  /* 0x0000057000017945 */ /* 0x000fe40003800200 */
[----:B------:R-:W-:-:S05]  /*05e0*/  FSEL R9, R9, |R4|, !P0 ;  /* 0x4000000409097208 */ /* 0x000fca0004000000 */
[----:B------:R-:W-:-:S05]  /*05f0*/  VIADD R0, R9, 0xc0cafb0d ;  /* 0xc0cafb0d09007836 */ /* 0x000fca0000000000 */
[----:B------:R-:W-:Y:S02]  /*0600*/  LOP3.LUT R6, R0, 0xff800000, RZ, 0xc0, !PT ;  /* 0xff80000000067812 */ /* 0x000fe400078ec0ff */
[----:B------:R-:W-:-:S03]  /*0610*/  FSEL R0, RZ, -24, P0 ;  /* 0xc1c00000ff007808 */ /* 0x000fc60000000000 */
[----:B------:R-:W-:-:S04]  /*0620*/  IMAD.IADD R9, R9, 0x1, -R6 ;  /* 0x0000000109097824 */ /* 0x000fc800078e0a06 */
[C---:B------:R-:W-:Y:S01]  /*0630*/  FADD R10, R9.reuse, 1 ;  /* 0x3f800000090a7421 */ /* 0x040fe20000000000 */
[----:B------:R-:W-:Y:S01]  /*0640*/  FADD R8, R9, -1 ;  /* 0xbf80000009087421 */ /* 0x000fe20000000000 */
[----:B------:R-:W-:-:S03]  /*0650*/  I2FP.F32.S32 R9, R6 ;  /* 0x0000000600097245 */ /* 0x000fc60000201400 */
[----:B------:R-:W-:Y:S01]  /*0660*/  FADD R11, R8, R8 ;  /* 0x00000008080b7221 */ /* 0x000fe20000000000 */
[----:B------:R-:W0:Y:S01]  /*0670*/  MUFU.RCP R10, R10 ;  /* 0x0000000a000a7308 */ /* 0x000e220000001000 */
[----:B------:R-:W-:Y:S02]  /*0680*/  FFMA R9, R9, 1.1920928955078125e-07, R0 ;  /* 0x3400000009097823 */ /* 0x000fe40000000000 */
[----:B0-----:R-:W-:-:S04]  /*0690*/  FMUL R6, R10, R11 ;  /* 0x0000000b0a067220 */ /* 0x001fc80000400000 */
[----:B------:R-:W-:Y:S01]  /*06a0*/  FADD R12, R8, -R6 ;  /* 0x80000006080c7221 */ /* 0x000fe20000000000 */
[C---:B------:R-:W-:Y:S01]  /*06b0*/  FMUL R11, R6.reuse, R6 ;  /* 0x00000006060b7220 */ /* 0x040fe20000400000 */
[----:B------:R-:W-:Y:S02]  /*06c0*/  FFMA R0, R6, 1.4426950216293334961, R9 ;  /* 0x3fb8aa3b06007823 */ /* 0x000fe40000000009 */
[----:B------:R-:W-:Y:S01]  /*06d0*/  FADD R13, R12, R12 ;  /* 0x0000000c0c0d7221 */ /* 0x000fe20000000000 */
[----:B------:R-:W-:Y:S01]  /*06e0*/  FFMA R12, R11, R14, 0.0032181653659790754318 ;  /* 0x3b52e7db0b0c7423 */ /* 0x000fe2000000000e */
[----:B------:R-:W-:Y:S02]  /*06f0*/  FADD R9, R9, -R0 ;  /* 0x8000000009097221 */ /* 0x000fe40000000000 */
[----:B------:R-:W-:Y:S01]  /*0700*/  FFMA R13, R8, -R6, R13 ;  /* 0x80000006080d7223 */ /* 0x000fe2000000000d */
[----:B------:R-:W-:Y:S01]  /*0710*/  FFMA R12, R11, R12, 0.018033718690276145935 ;  /* 0x3c93bb730b0c7423 */ /* 0x000fe2000000000c */
[----:B------:R-:W-:-:S02]  /*0720*/  FFMA R8, R6, 1.4426950216293334961, R9 ;  /* 0x3fb8aa3b06087823 */ /* 0x000fc40000000009 */
[----:B------:R-:W-:Y:S01]  /*0730*/  FMUL R13, R10, R13 ;  /* 0x0000000d0a0d7220 */ /* 0x000fe20000400000 */
[----:B------:R-:W-:-:S03]  /*0740*/  FFMA R12, R11, R12, 0.12022458761930465698 ;  /* 0x3df6384f0b0c7423 */ /* 0x000fc6000000000c */
[----:B------:R-:W-:Y:S01]  /*0750*/  FFMA R9, R13, 1.4426950216293334961, R8 ;  /* 0x3fb8aa3b0d097823 */ /* 0x000fe20000000008 */
[----:B------:R-:W-:Y:S02]  /*0760*/  FMUL R11, R11, R12 ;  /* 0x0000000c0b0b7220 */ /* 0x000fe40000400000 */
[----:B------:R-:W0:Y:S01]  /*0770*/  LDC R12, c[0x0][0x38c] ;  /* 0x0000e300ff0c7b82 */ /* 0x000e220000000800 */
[----:B------:R-:W-:Y:S01]  /*0780*/  FFMA R8, R6, 1.9251366722983220825e-08, R9 ;  /* 0x32a55e3406087823 */ /* 0x000fe20000000009 */
[----:B------:R-:W-:-:S04]  /*0790*/  FMUL R9, R11, 3 ;  /* 0x404000000b097820 */ /* 0x000fc80000400000 */
[----:B------:R-:W-:-:S04]  /*07a0*/  FFMA R8, R13, R9, R8 ;  /* 0x000000090d087223 */ /* 0x000fc80000000008 */
[----:B------:R-:W-:Y:S01]  /*07b0*/  FFMA R11, R6, R11, R8 ;  /* 0x0000000b060b7223 */ /* 0x000fe20000000008 */
[----:B------:R-:W-:-:S03]  /*07c0*/  IMAD.MOV.U32 R8, RZ, RZ, 0x391fcb8e ;  /* 0x391fcb8eff087424 */ /* 0x000fc600078e00ff */
[----:B------:R-:W-:-:S04]  /*07d0*/  FADD R9, R0, R11 ;  /* 0x0000000b00097221 */ /* 0x000fc80000000000 */
[----:B------:R-:W-:Y:S01]  /*07e0*/  FMUL R6, R9, R3 ;  /* 0x0000000309067220 */ /* 0x000fe20000400000 */
[----:B------:R-:W-:-:S03]  /*07f0*/  FADD R0, -R0, R9 ;  /* 0x0000000900007221 */ /* 0x000fc60000000100 */
[----:B------:R-:W1:Y:S01]  /*0800*/  FRND R13, R6 ;  /* 0x00000006000d7307 */ /* 0x000e620000201000 */
[----:B------:R-:W-:Y:S01]  /*0810*/  FADD R0, R11, -R0 ;  /* 0x800000000b007221 */ /* 0x000fe20000000000 */
[-C--:B------:R-:W-:Y:S01]  /*0820*/  FFMA R9, R9, R3.reuse, -R6 ;  /* 0x0000000309097223 */ /* 0x080fe20000000806 */
[C---:B------:R-:W-:Y:S02]  /*0830*/  FSETP.GT.AND P1, PT, |R6|.reuse, 152, PT ;  /* 0x431800000600780b */ /* 0x040fe40003f24200 */
[----:B------:R-:W-:Y:S01]  /*0840*/  FSETP.GEU.AND P2, PT, R6, RZ, PT ;  /* 0x000000ff0600720b */ /* 0x000fe20003f4e000 */
[----:B------:R-:W-:Y:S02]  /*0850*/  FFMA R0, R0, R3, R9 ;  /* 0x0000000300007223 */ /* 0x000fe40000000009 */
[----:B------:R-:W2:Y:S01]  /*0860*/  F2I.NTZ R10, R6 ;  /* 0x00000006000a7305 */ /* 0x000ea20000203100 */
[----:B-1----:R-:W-:Y:S01]  /*0870*/  FADD R9, R6, -R13 ;  /* 0x8000000d06097221 */ /* 0x002fe20000000000 */
[----:B------:R-:W-:-:S03]  /*0880*/  FSETP.GT.AND P0, PT, R13, RZ, PT ;  /* 0x000000ff0d00720b */ /* 0x000fc60003f04000 */
[----:B------:R-:W-:Y:S01]  /*0890*/  FADD R9, R0, R9 ;  /* 0x0000000900097221 */ /* 0x000fe20000000000 */
[----:B------:R-:W-:Y:S02]  /*08a0*/  SEL R11, RZ, 0x83000000, P0 ;  /* 0x83000000ff0b7807 */ /* 0x000fe40000000000 */
[----:B------:R-:W-:Y:S01]  /*08b0*/  FSETP.NEU.AND P0, PT, R3, RZ, PT ;  /* 0x000000ff0300720b */ /* 0x000fe20003f0d000 */
[----:B------:R-:W-:-:S03]  /*08c0*/  FFMA R0, R9, R8, 0.0013391353422775864601 ;  /* 0x3aaf85ed09007423 */ /* 0x000fc60000000008 */
[----:B0-----:R-:W-:Y:S01]  /*08d0*/  ISETP.EQ.OR P0, PT, R12, 0x1, !P0 ;  /* 0x000000010c00780c */ /* 0x001fe20004702670 */
[----:B------:R-:W-:-:S04]  /*08e0*/  FFMA R0, R9, R0, 0.0096188392490148544312 ;  /* 0x3c1d985609007423 */ /* 0x000fc80000000000 */
[----:B------:R-:W-:-:S04]  /*08f0*/  FFMA R0, R9, R0, 0.055503588169813156128 ;  /* 0x3d6357bb09007423 */ /* 0x000fc80000000000 */
[----:B------:R-:W-:Y:S01]  /*0900*/  FFMA R8, R9, R0, 0.24022644758224487305 ;  /* 0x3e75fdec09087423 */ /* 0x000fe20000000000 */
[----:B------:R-:W-:-:S03]  /*0910*/  FMUL R0, R3, 0.5 ;  /* 0x3f00000003007820 */ /* 0x000fc60000400000 */
[----:B------:R-:W-:-:S03]  /*0920*/  FFMA R8, R9, R8, 0.69314718246459960938 ;  /* 0x3f31721809087423 */ /* 0x000fc60000000008 */
[----:B------:R-:W0:Y:S01]  /*0930*/  FRND.TRUNC R0, R0 ;  /* 0x0000000000007307 */ /* 0x000e22000020d000 */
[----:B------:R-:W-:Y:S01]  /*0940*/  FFMA R8, R9, R8, 1 ;  /* 0x3f80000009087423 */ /* 0x000fe20000000008 */
[----:B------:R-:W-:Y:S01]  /*0950*/  VIADD R9, R11, 0x7f000000 ;  /* 0x7f0000000b097836 */ /* 0x000fe20000000000 */
[----:B--2---:R-:W-:-:S03]  /*0960*/  LEA R11, R10, -R11, 0x17 ;  /* 0x8000000b0a0b7211 */ /* 0x004fc600078eb8ff */
[----:B------:R-:W-:-:S04]  /*0970*/  FMUL R8, R8, R9 ;  /* 0x0000000908087220 */ /* 0x000fc80000400000 */
[----:B------:R-:W-:Y:S01]  /*0980*/  FMUL R8, R8, R11 ;  /* 0x0000000b08087220 */ /* 0x000fe20000400000 */
[----:B------:R-:W-:Y:S01]  /*0990*/  @P1 FSEL R8, RZ, +INF , !P2 ;  /* 0x7f800000ff081808 */ /* 0x000fe20005000000 */
[----:B0-----:R-:W-:Y:S01]  /*09a0*/  FADD R6, R0, R0 ;  /* 0x0000000000067221 */ /* 0x001fe20000000000 */
[----:B------:R-:W-:Y:S06]  /*09b0*/  @P0 BRA `(.L_x_49) ;  /* 0x0000000000600947 */ /* 0x000fec0003800000 */
[----:B------:R-:W-:-:S04]  /*09c0*/  FSETP.NAN.AND P0, PT, |R3|, |R3|, PT ;  /* 0x400000030300720b */ /* 0x000fc80003f08200 */
[----:B------:R-:W-:-:S13]  /*09d0*/  FSETP.NUM.AND P0, PT, |R4|, |R4|, !P0 ;  /* 0x400000040400720b */ /* 0x000fda0004707200 */
[----:B------:R-:W-:Y:S01]  /*09e0*/  @!P0 FADD R7, R4, R3 ;  /* 0x0000000304078221 */ /* 0x000fe20000000000 */
[----:B------:R-:W-:Y:S06]  /*09f0*/  @!P0 BRA `(.L_x_49) ;  /* 0x0000000000508947 */ /* 0x000fec0003800000 */
[----:B------:R-:W-:Y:S01]  /*0a00*/  FSETP.NEU.AND P0, PT, |R4|, +INF , PT ;  /* 0x7f8000000400780b */ /* 0x000fe20003f0d200 */
[----:B------:R-:W-:Y:S01]  /*0a10*/  FADD R6, -R6, R3 ;  /* 0x0000000306067221 */ /* 0x000fe20000000100 */
[----:B------:R-:W-:-:S13]  /*0a20*/  ISETP.NE.AND P1, PT, R12, RZ, PT ;  /* 0x000000ff0c00720c */ /* 0x000fda0003f25270 */
[----:B------:R-:W-:Y:S05]  /*0a30*/  @P0 BRA P1, `(.L_x_50) ;  /* 0x0000000000180947 */ /* 0x000fea0000800000 */
[----:B------:R-:W-:Y:S01]  /*0a40*/  FSETP.GEU.AND P1, PT, R3, RZ, PT ;  /* 0x000000ff0300720b */ /* 0x000fe20003f2e000 */
[----:B------:R-:W-:Y:S01]  /*0a50*/  FADD R7, R4, R4 ;  /* 0x0000000404077221 */ /* 0x000fe20000000000 */
[----:B------:R-:W-:-:S11]  /*0a60*/  FSETP.NEU.AND P0, PT, |R6|, 1, PT ;  /* 0x3f8000000600780b */ /* 0x000fd60003f0d200 */
[----:B------:R-:W-:-:S04]  /*0a70*/  @!P1 LOP3.LUT R7, R7, 0x7f800000, RZ, 0x3c, !PT ;  /* 0x7f80000007079812 */ /* 0x000fc800078e3cff */
[----:B------:R-:W-:Y:S01]  /*0a80*/  @P0 LOP3.LUT R7, R7, 0x7fffffff, RZ, 0xc0, !PT ;  /* 0x7fffffff07070812 */ /* 0x000fe200078ec0ff */
[----:B------:R-:W-:Y:S06]  /*0a90*/  BRA `(.L_x_49) ;  /* 0x0000000000287947 */ /* 0x000fec0003800000 */
.L_x_50:
[----:B------:R-:W-:Y:S02]  /*0aa0*/  FSETP.NEU.AND P0, PT, |R3|, +INF , PT ;  /* 0x7f8000000300780b */ /* 0x000fe40003f0d200 */
[----:B------:R-:W-:-:S13]  /*0ab0*/  ISETP.EQ.AND P1, PT, R12, -0x1, PT ;  /* 0xffffffff0c00780c */ /* 0x000fda0003f22270 */
[----:B------:R-:W-:Y:S05]  /*0ac0*/  @!P0 BRA P1, `(.L_x_49) ;  /* 0x00000000001c8947 */ /* 0x000fea0000800000 */
[----:B------:R-:W-:Y:S01]  /*0ad0*/  ISETP.GT.AND P1, PT, R12, -0x1, PT ;  /* 0xffffffff0c00780c */ /* 0x000fe20003f24270 */
[----:B------:R-:W-:-:S12]  /*0ae0*/  IMAD.MOV.U32 R7, RZ, RZ, R8 ;  /* 0x000000ffff077224 */ /* 0x000fd800078e0008 */
[----:B------:R-:W0:Y:S01]  /*0af0*/  @!P1 FRND.FLOOR R0, R3 ;  /* 0x0000000300009307 */ /* 0x000e220000205000 */
[----:B------:R-:W-:Y:S02]  /*0b00*/  @!P1 FSETP.NEU.AND P2, PT, |R6|, 1, PT ;  /* 0x3f8000000600980b */ /* 0x000fe40003f4d200 */
[----:B0-----:R-:W-:Y:S02]  /*0b10*/  @!P1 FSETP.NEU.AND P0, PT, R3, R0, PT ;  /* 0x000000000300920b */ /* 0x001fe40003f0d000 */
[----:B------:R-:W-:-:S04]  /*0b20*/  @!P1 FSEL R0, R8, -R8, P2 ;  /* 0x8000000808009208 */ /* 0x000fc80001000000 */
[----:B------:R-:W-:-:S07]  /*0b30*/  @!P1 FSEL R7, R0, +QNAN , !P0 ;  /* 0x7fffffff00079808 */ /* 0x000fce0004000000 */
.L_x_49:
[----:B------:R-:W-:Y:S05]  /*0b40*/  BSYNC.RECONVERGENT B1 ;  /* 0x0000000000017941 */ /* 0x000fea0003800200 */
.L_x_48:
[----:B------:R-:W0:Y:S01]  /*0b50*/  MUFU.RCP R4, R7 ;  /* 0x0000000700047308 */ /* 0x000e220000001000 */
[----:B------:R-:W-:Y:S01]  /*0b60*/  I2FP.F32.S32 R0, R2 ;  /* 0x0000000200007245 */ /* 0x000fe20000201400 */
[----:B------:R-:W-:Y:S06]  /*0b70*/  BSSY.RECONVERGENT B1, `(.L_x_51) ;  /* 0x000000c000017945 */ /* 0x000fec0003800200 */
[----:B------:R-:W1:Y:S01]  /*0b80*/  FCHK P0, R0, R7 ;  /* 0x0000000700007302 */ /* 0x000e620000000000 */
[----:B0-----:R-:W-:-:S04]  /*0b90*/  FFMA R3, R4, -R7, 1 ;  /* 0x3f80000004037423 */ /* 0x001fc80000000807 */
[----:B------:R-:W-:-:S04]  /*0ba0*/  FFMA R3, R4, R3, R4 ;  /* 0x0000000304037223 */ /* 0x000fc80000000004 */
[----:B------:R-:W-:-:S04]  /*0bb0*/  FFMA R2, R0, R3, RZ ;  /* 0x0000000300027223 */ /* 0x000fc800000000ff */
[----:B------:R-:W-:-:S04]  /*0bc0*/  FFMA R11, R2, -R7, R0 ;  /* 0x80000007020b7223 */ /* 0x000fc80000000000 */
[----:B------:R-:W-:Y:S01]  /*0bd0*/  FFMA R11, R3, R11, R2 ;  /* 0x0000000b030b7223 */ /* 0x000fe20000000002 */
[----:B-1----:R-:W-:Y:S06]  /*0be0*/  @!P0 BRA `(.L_x_52) ;  /* 0x0000000000108947 */ /* 0x002fec0003800000 */
[----:B------:R-:W-:Y:S01]  /*0bf0*/  IMAD.MOV.U32 R3, RZ, RZ, R7 ;  /* 0x000000ffff037224 */ /* 0x000fe200078e0007 */
[----:B------:R-:W-:-:S07]  /*0c00*/  MOV R6, 0xc20 ;  /* 0x00000c2000067802 */ /* 0x000fce0000000f00 */
[----:B------:R-:W-:Y:S05]  /*0c10*/  CALL.REL.NOINC `($__internal_1_$__cuda_sm3x_div_rn_noftz_f32_slowpath) ;  /* 0x0000001000b07944 */ /* 0x000fea0003c00000 */
[----:B------:R-:W-:-:S07]  /*0c20*/  MOV R11, R3 ;  /* 0x00000003000b7202 */ /* 0x000fce0000000f00 */
.L_x_52:
[----:B------:R-:W-:Y:S05]  /*0c30*/  BSYNC.RECONVERGENT B1 ;  /* 0x0000000000017941 */ /* 0x000fea0003800200 */
.L_x_51:
[C---:B------:R-:W-:Y:S01]  /*0c40*/  FMUL R0, R11.reuse, 0.63661974668502807617 ;  /* 0x3f22f9830b007820 */ /* 0x040fe20000400000 */
[----:B------:R-:W-:Y:S01]  /*0c50*/  FSETP.GE.AND P0, PT, |R11|, 105615, PT ;  /* 0x47ce47800b00780b */ /* 0x000fe20003f06200 */
[----:B------:R-:W-:Y:S04]  /*0c60*/  BSSY.RECONVERGENT B1, `(.L_x_53) ;  /* 0x000003e000017945 */ /* 0x000fe80003800200 */
[----:B------:R-:W0:Y:S02]  /*0c70*/  F2I.NTZ R0, R0 ;  /* 0x0000000000007305 */ /* 0x000e240000203100 */
[----:B0-----:R-:W-:-:S05]  /*0c80*/  I2FP.F32.S32 R2, R0 ;  /* 0x0000000000027245 */ /* 0x001fca0000201400 */
[----:B------:R-:W-:-:S04]  /*0c90*/  FFMA R3, R2, -1.5707962512969970703, R11 ;  /* 0xbfc90fda02037823 */ /* 0x000fc8000000000b */
[----:B------:R-:W-:-:S04]  /*0ca0*/  FFMA R3, R2, -7.5497894158615963534e-08, R3 ;  /* 0xb3a2216802037823 */ /* 0x000fc80000000003 */
[----:B------:R-:W-:Y:S01]  /*0cb0*/  FFMA R2, R2, -5.3903029534742383927e-15, R3 ;  /* 0xa7c234c502027823 */ /* 0x000fe20000000003 */
[----:B------:R-:W-:Y:S06]  /*0cc0*/  @!P0 BRA `(.L_x_54) ;  /* 0x0000000000dc8947 */ /* 0x000fec0003800000 */
[----:B------:R-:W-:-:S13]  /*0cd0*/  FSETP.NEU.AND P0, PT, |R11|, +INF , PT ;  /* 0x7f8000000b00780b */ /* 0x000fda0003f0d200 */
[----:B------:R-:W-:Y:S01]  /*0ce0*/  @!P0 FMUL R2, RZ, R11 ;  /* 0x0000000bff028220 */ /* 0x000fe20000400000 */
[----:B------:R-:W-:Y:S01]  /*0cf0*/  @!P0 IMAD.MOV.U32 R0, RZ, RZ, RZ ;  /* 0x000000ffff008224 */ /* 0x000fe200078e00ff */
[----:B------:R-:W-:Y:S06]  /*0d00*/  @!P0 BRA `(.L_x_54) ;  /* 0x0000000000cc8947 */ /* 0x000fec0003800000 */
[----:B------:R-:W-:Y:S02]  /*0d10*/  IMAD.SHL.U32 R2, R11, 0x100, RZ ;  /* 0x000001000b027824 */ /* 0x000fe400078e00ff */
[----:B------:R-:W-:Y:S02]  /*0d20*/  HFMA2 R6, -RZ, RZ, 0, 0 ;  /* 0x00000000ff067431 */ /* 0x000fe400000001ff */
[----:B------:R-:W-:Y:S01]  /*0d30*/  IMAD.MOV.U32 R0, RZ, RZ, R1 ;  /* 0x000000ffff007224 */ /* 0x000fe200078e0001 */
[----:B------:R-:W0:Y:S01]  /*0d40*/  LDCU.64 UR8, c[0x4][URZ] ;  /* 0x01000000ff0877ac */ /* 0x000e220008000a00 */
[----:B------:R-:W-:Y:S01]  /*0d50*/  LOP3.LUT R13, R2, 0x80000000, RZ, 0xfc, !PT ;  /* 0x80000000020d7812 */ /* 0x000fe200078efcff */
[----:B------:R-:W-:Y:S01]  /*0d60*/  UMOV UR5, URZ ;  /* 0x000000ff00057c82 */ /* 0x000fe20008000000 */
[----:B------:R-:W-:-:S05]  /*0d70*/  UMOV UR4, URZ ;  /* 0x000000ff00047c82 */ /* 0x000fca0008000000 */
.L_x_55:
[----:B0-----:R-:W-:Y:S01]  /*0d80*/  IMAD.U32 R8, RZ, RZ, UR8 ;  /* 0x00000008ff087e24 */ /* 0x001fe2000f8e00ff */
[----:B------:R-:W-:-:S05]  /*0d90*/  MOV R9, UR9 ;  /* 0x0000000900097c02 */ /* 0x000fca0008000f00 */
[----:B------:R-:W2:Y:S01]  /*0da0*/  LDG.E.CONSTANT R2, desc[UR6][R8.64] ;  /* 0x0000000608027981 */ /* 0x000ea2000c1e9900 */
[----:B------:R-:W-:Y:S02]  /*0db0*/  UIADD3 UR8, UP0, UPT, UR8, 0x4, URZ ;  /* 0x0000000408087890 */ /* 0x000fe4000ff1e0ff */
[----:B------:R-:W-:Y:S02]  /*0dc0*/  UIADD3 UR4, UPT, UPT, UR4, 0x1, URZ ;  /* 0x0000000104047890 */ /* 0x000fe4000fffe0ff */
[----:B------:R-:W-:Y:S02]  /*0dd0*/  UIADD3.X UR9, UPT, UPT, URZ, UR9, URZ, UP0, !UPT ;  /* 0x00000009ff097290 */ /* 0x000fe400087fe4ff */
[----:B------:R-:W-:Y:S01]  /*0de0*/  UISETP.NE.AND UP0, UPT, UR4, 0x6, UPT ;  /* 0x000000060400788c */ /* 0x000fe2000bf05270 */
[----:B--2---:R-:W-:-:S03]  /*0df0*/  IMAD.WIDE.U32 R2, R2, R13, RZ ;  /* 0x0000000d02027225 */ /* 0x004fc600078e00ff */
[----:B------:R-:W-:-:S04]  /*0e00*/  IADD3 R7, P0, PT, R2, R6, RZ ;  /* 0x0000000602077210 */ /* 0x000fc80007f1e0ff */
[----:B------:R-:W-:Y:S01]  /*0e10*/  IADD3.X R6, PT, PT, R3, UR5, RZ, P0, !PT ;  /* 0x0000000503067c10 */ /* 0x000fe200087fe4ff */
[----:B------:R0:W-:Y:S02]  /*0e20*/  STL [R0], R7 ;  /* 0x0000000700007387 */ /* 0x0001e40000100800 */
[----:B0-----:R-:W-:Y:S01]  /*0e30*/  VIADD R0, R0, 0x4 ;  /* 0x0000000400007836 */ /* 0x001fe20000000000 */
[----:B------:R-:W-:Y:S06]  /*0e40*/  BRA.U UP0, `(.L_x_55) ;  /* 0xfffffffd00cc7547 */ /* 0x000fec000b83ffff */
[----:B------:R-:W-:Y:S01]  /*0e50*/  SHF.R.U32.HI R4, RZ, 0x17, R11 ;  /* 0x00000017ff047819 */ /* 0x000fe2000001160b */
[----:B------:R0:W-:Y:S03]  /*0e60*/  STL [R1+0x18], R6 ;  /* 0x0000180601007387 */ /* 0x0001e60000100800 */
[C---:B------:R-:W-:Y:S02]  /*0e70*/  LOP3.LUT R0, R4.reuse, 0xe0, RZ, 0xc0, !PT ;  /* 0x000000e004007812 */ /* 0x040fe400078ec0ff */
[----:B------:R-:W-:-:S03]  /*0e80*/  LOP3.LUT P0, RZ, R4, 0x1f, RZ, 0xc0, !PT ;  /* 0x0000001f04ff7812 */ /* 0x000fc6000780c0ff */
[----:B------:R-:W-:-:S05]  /*0e90*/  VIADD R0, R0, 0xffffff80 ;  /* 0xffffff8000007836 */ /* 0x000fca0000000000 */
[----:B------:R-:W-:-:S05]  /*0ea0*/  SHF.R.U32.HI R0, RZ, 0x5, R0 ;  /* 0x00000005ff007819 */ /* 0x000fca0000011600 */
[----:B------:R-:W-:-:S05]  /*0eb0*/  IMAD R7, R0, -0x4, R1 ;  /* 0xfffffffc00077824 */ /* 0x000fca00078e0201 */
[----:B------:R-:W2:Y:S04]  /*0ec0*/  LDL R0, [R7+0x18] ;  /* 0x0000180007007983 */ /* 0x000ea80000100800 */
[----:B------:R-:W2:Y:S04]  /*0ed0*/  LDL R3, [R7+0x14] ;  /* 0x0000140007037983 */ /* 0x000ea80000100800 */
[----:B------:R-:W3:Y:S01]  /*0ee0*/  @P0 LDL R2, [R7+0x10] ;  /* 0x0000100007020983 */ /* 0x000ee20000100800 */
[----:B------:R-:W-:Y:S01]  /*0ef0*/  LOP3.LUT R4, R4, 0x1f, RZ, 0xc0, !PT ;  /* 0x0000001f04047812 */ /* 0x000fe200078ec0ff */
[----:B------:R-:W-:Y:S01]  /*0f00*/  UMOV UR4, 0x54442d19 ;  /* 0x54442d1900047882 */ /* 0x000fe20000000000 */
[----:B------:R-:W-:-:S02]  /*0f10*/  UMOV UR5, 0x3bf921fb ;  /* 0x3bf921fb00057882 */ /* 0x000fc40000000000 */
[-C--:B--2---:R-:W-:Y:S02]  /*0f20*/  @P0 SHF.L.W.U32.HI R0, R3, R4.reuse, R0 ;  /* 0x0000000403000219 */ /* 0x084fe40000010e00 */
[----:B---3--:R-:W-:Y:S02]  /*0f30*/  @P0 SHF.L.W.U32.HI R3, R2, R4, R3 ;  /* 0x0000000402030219 */ /* 0x008fe40000010e03 */
[----:B------:R-:W-:Y:S02]  /*0f40*/  ISETP.GE.AND P0, PT, R11, RZ, PT ;  /* 0x000000ff0b00720c */ /* 0x000fe40003f06270 */
[C---:B------:R-:W-:Y:S02]  /*0f50*/  SHF.L.W.U32.HI R2, R3.reuse, 0x2, R0 ;  /* 0x0000000203027819 */ /* 0x040fe40000010e00 */
[----:B------:R-:W-:Y:S02]  /*0f60*/  SHF.L.U32 R3, R3, 0x2, RZ ;  /* 0x0000000203037819 */ /* 0x000fe400000006ff */
[----:B------:R-:W-:-:S02]  /*0f70*/  SHF.R.S32.HI R4, RZ, 0x1f, R2 ;  /* 0x0000001fff047819 */ /* 0x000fc40000011402 */
[----:B------:R-:W-:Y:S02]  /*0f80*/  LOP3.LUT R11, R2, R11, RZ, 0x3c, !PT ;  /* 0x0000000b020b7212 */ /* 0x000fe400078e3cff */
[C---:B------:R-:W-:Y:S02]  /*0f90*/  LOP3.LUT R8, R4.reuse, R3, RZ, 0x3c, !PT ;  /* 0x0000000304087212 */ /* 0x040fe400078e3cff */
[----:B------:R-:W-:Y:S02]  /*0fa0*/  LOP3.LUT R9, R4, R2, RZ, 0x3c, !PT ;  /* 0x0000000204097212 */ /* 0x000fe400078e3cff */
[----:B------:R-:W-:Y:S02]  /*0fb0*/  SHF.R.U32.HI R3, RZ, 0x1e, R0 ;  /* 0x0000001eff037819 */ /* 0x000fe40000011600 */
[----:B------:R-:W-:Y:S02]  /*0fc0*/  ISETP.GE.AND P1, PT, R11, RZ, PT ;  /* 0x000000ff0b00720c */ /* 0x000fe40003f26270 */
[----:B------:R-:W0:Y:S01]  /*0fd0*/  I2F.F64.S64 R8, R8 ;  /* 0x0000000800087312 */ /* 0x000e220000301c00 */
[----:B------:R-:W-:-:S05]  /*0fe0*/  LEA.HI R0, R2, R3, RZ, 0x1 ;  /* 0x0000000302007211 */ /* 0x000fca00078f08ff */
[----:B------:R-:W-:-:S04]  /*0ff0*/  IMAD.MOV R2, RZ, RZ, -R0 ;  /* 0x000000ffff027224 */ /* 0x000fc800078e0a00 */
[----:B------:R-:W-:Y:S01]  /*1000*/  @!P0 IMAD.MOV.U32 R0, RZ, RZ, R2 ;  /* 0x000000ffff008224 */ /* 0x000fe200078e0002 */
[----:B0-----:R-:W-:-:S10]  /*1010*/  DMUL R6, R8, UR4 ;  /* 0x0000000408067c28 */ /* 0x001fd40008000000 */
[----:B------:R-:W0:Y:S02]  /*1020*/  F2F.F32.F64 R6, R6 ;  /* 0x0000000600067310 */ /* 0x000e240000301000 */
[----:B0-----:R-:W-:-:S07]  /*1030*/  FSEL R2, -R6, R6, !P1 ;  /* 0x0000000606027208 */ /* 0x001fce0004800100 */
.L_x_54:
[----:B------:R-:W-:Y:S05]  /*1040*/  BSYNC.RECONVERGENT B1 ;  /* 0x0000000000017941 */ /* 0x000fea0003800200 */
.L_x_53:
[----:B------:R-:W-:Y:S01]  /*1050*/  MOV R4, 0x37cbac00 ;  /* 0x37cbac0000047802 */ /* 0x000fe20000000f00 */
[----:B------:R-:W-:Y:S01]  /*1060*/  FMUL R3, R2, R2 ;  /* 0x0000000202037220 */ /* 0x000fe20000400000 */
[C---:B------:R-:W-:Y:S01]  /*1070*/  LOP3.LUT R6, R0.reuse, 0x1, RZ, 0xc0, !PT ;  /* 0x0000000100067812 */ /* 0x040fe200078ec0ff */
[----:B------:R-:W-:Y:S01]  /*1080*/  IMAD.MOV.U32 R9, RZ, RZ, 0x3effffff ;  /* 0x3effffffff097424 */ /* 0x000fe200078e00ff */
[----:B------:R-:W-:Y:S01]  /*1090*/  LOP3.LUT P1, RZ, R0, 0x2, RZ, 0xc0, !PT ;  /* 0x0000000200ff7812 */ /* 0x000fe2000782c0ff */
[----:B------:R-:W-:Y:S01]  /*10a0*/  FFMA R4, R3, R4, -0.0013887860113754868507 ;  /* 0xbab607ed03047423 */ /* 0x000fe20000000004 */
[----:B------:R-:W-:Y:S01]  /*10b0*/  ISETP.NE.U32.AND P0, PT, R6, 0x1, PT ;  /* 0x000000010600780c */ /* 0x000fe20003f05070 */
[----:B------:R-:W-:-:S03]  /*10c0*/  IMAD.MOV.U32 R6, RZ, RZ, 0x3d2aaabb ;  /* 0x3d2aaabbff067424 */ /* 0x000fc600078e00ff */
[----:B------:R-:W-:Y:S02]  /*10d0*/  FSEL R4, R4, -0.00019574658654164522886, !P0 ;  /* 0xb94d415304047808 */ /* 0x000fe40004000000 */
[----:B------:R-:W-:Y:S02]  /*10e0*/  FSEL R6, R6, 0.0083327032625675201416, !P0 ;  /* 0x3c0885e406067808 */ /* 0x000fe40004000000 */
[----:B------:R-:W-:Y:S02]  /*10f0*/  FSEL R0, R2, 1, P0 ;  /* 0x3f80000002007808 */ /* 0x000fe40000000000 */
[----:B------:R-:W-:Y:S01]  /*1100*/  FSEL R9, -R9, -0.16666662693023681641, !P0 ;  /* 0xbe2aaaa809097808 */ /* 0x000fe20004000100 */
[C---:B------:R-:W-:Y:S02]  /*1110*/  FFMA R4, R3.reuse, R4, R6 ;  /* 0x0000000403047223 */ /* 0x040fe40000000006 */
[C---:B------:R-:W-:Y:S02]  /*1120*/  FFMA R7, R3.reuse, R0, RZ ;  /* 0x0000000003077223 */ /* 0x040fe400000000ff */
[----:B------:R-:W-:-:S04]  /*1130*/  FFMA R4, R3, R4, R9 ;  /* 0x0000000403047223 */ /* 0x000fc80000000009 */
[----:B------:R-:W-:-:S04]  /*1140*/  FFMA R0, R7, R4, R0 ;  /* 0x0000000407007223 */ /* 0x000fc80000000000 */
[----:B------:R-:W-:Y:S01]  /*1150*/  @P1 FADD R0, RZ, -R0 ;  /* 0x80000000ff001221 */ /* 0x000fe20000000000 */
[----:B------:R-:W-:Y:S06]  /*1160*/  BRA `(.L_x_56) ;  /* 0x0000000c00407947 */ /* 0x000fec0003800000 */
.L_x_45:
[----:B------:R-:W-:Y:S01]  /*1170*/  I2FP.F32.S32 R9, R0 ;  /* 0x0000000000097245 */ /* 0x000fe20000201400 */
[----:B------:R-:W0:Y:S01]  /*1180*/  LDCU UR4, c[0x0][0x38c] ;  /* 0x00007180ff0477ac */ /* 0x000e220008000800 */
[----:B------:R-:W-:Y:S01]  /*1190*/  I2FP.F32.S32 R3, R3 ;  /* 0x0000000300037245 */ /* 0x000fe20000201400 */
[----:B------:R-:W-:Y:S01]  /*11a0*/  BSSY.RECONVERGENT B1, `(.L_x_57) ;  /* 0x000000f000017945 */ /* 0x000fe20003800200 */
[----:B------:R-:W1:Y:S03]  /*11b0*/  MUFU.RCP R0, R9 ;  /* 0x0000000900007308 */ /* 0x000e660000001000 */
[----:B------:R-:W-:-:S05]  /*11c0*/  FADD R8, R3, R3 ;  /* 0x0000000303087221 */ /* 0x000fca0000000000 */
[----:B------:R-:W2:Y:S01]  /*11d0*/  FCHK P0, R8, R9 ;  /* 0x0000000908007302 */ /* 0x000ea20000000000 */
[----:B0-----:R-:W-:Y:S01]  /*11e0*/  I2FP.F32.S32 R4, UR4 ;  /* 0x0000000400047c45 */ /* 0x001fe20008201400 */
[----:B-1----:R-:W-:-:S04]  /*11f0*/  FFMA R11, -R9, R0, 1 ;  /* 0x3f800000090b7423 */ /* 0x002fc80000000100 */
[----:B------:R-:W-:-:S04]  /*1200*/  FFMA R0, R0, R11, R0 ;  /* 0x0000000b00007223 */ /* 0x000fc80000000000 */
[----:B------:R-:W-:-:S04]  /*1210*/  FFMA R3, R0, R8, RZ ;  /* 0x0000000800037223 */ /* 0x000fc800000000ff */
[----:B------:R-:W-:-:S04]  /*1220*/  FFMA R6, -R9, R3, R8 ;  /* 0x0000000309067223 */ /* 0x000fc80000000108 */
[----:B------:R-:W-:Y:S01]  /*1230*/  FFMA R3, R0, R6, R3 ;  /* 0x0000000600037223 */ /* 0x000fe20000000003 */
[----:B--2---:R-:W-:Y:S06]  /*1240*/  @!P0 BRA `(.L_x_58) ;  /* 0x0000000000108947 */ /* 0x004fec0003800000 */
[----:B------:R-:W-:Y:S01]  /*1250*/  MOV R0, R8 ;  /* 0x0000000800007202 */ /* 0x000fe20000000f00 */
[----:B------:R-:W-:Y:S01]  /*1260*/  IMAD.MOV.U32 R3, RZ, RZ, R9 ;  /* 0x000000ffff037224 */ /* 0x000fe200078e0009 */
[----:B------:R-:W-:-:S07]  /*1270*/  MOV R6, 0x1290 ;  /* 0x0000129000067802 */ /* 0x000fce0000000f00 */
[----:B------:R-:W-:Y:S05]  /*1280*/  CALL.REL.NOINC `($__internal_1_$__cuda_sm3x_div_rn_noftz_f32_slowpath) ;  /* 0x0000000c00147944 */ /* 0x000fea0003c00000 */
.L_x_58:
[----:B------:R-:W-:Y:S05]  /*1290*/  BSYNC.RECONVERGENT B1 ;  /* 0x0000000000017941 */ /* 0x000fea0003800200 */
.L_x_57:
[C---:B------:R-:W-:Y:S01]  /*12a0*/  FMUL R9, |R4|.reuse, 16777216 ;  /* 0x4b80000004097820 */ /* 0x040fe20000400200 */
[----:B------:R-:W-:Y:S01]  /*12b0*/  FSETP.GEU.AND P0, PT, |R4|, 1.175494350822287508e-38, PT ;  /* 0x008000000400780b */ /* 0x000fe20003f0e200 */
[----:B------:R-:W-:Y:S01]  /*12c0*/  IMAD.MOV.U32 R14, RZ, RZ, 0x3a2c32e4 ;  /* 0x3a2c32e4ff0e7424 */ /* 0x000fe200078e00ff */
[----:B------:R-:W-:Y:S02]  /*12d0*/  BSSY.RECONVERGENT B1, `(.L_x_59) ;  /* 0x0000057000017945 */ /* 0x000fe40003800200 */
[----:B------:R-:W-:-:S05]  /*12e0*/  FSEL R9, R9, |R4|, !P0 ;  /* 0x4000000409097208 */ /* 0x000fca0004000000 */
[----:B------:R-:W-:-:S05]  /*12f0*/  VIADD R0, R9, 0xc0cafb0d ;  /* 0xc0cafb0d09007836 */ /* 0x000fca0000000000 */
[----:B------:R-:W-:Y:S02]  /*1300*/  LOP3.LUT R6, R0, 0xff800000, RZ, 0xc0, !PT ;  /* 0xff80000000067812 */ /* 0x000fe400078ec0ff */
[----:B------:R-:W-:Y:S02]  /*1310*/  FSEL R0, RZ, -24, P0 ;  /* 0xc1c00000ff007808 */ /* 0x000fe40000000000 */
[----:B------:R-:W-:-:S05]  /*1320*/  IADD3 R9, PT, PT, R9, -R6, RZ ;  /* 0x8000000609097210 */ /* 0x000fca0007ffe0ff */
        /* <DEDUP_REMOVED lines=12> */
[----:B------:R-:W-:Y:S01]  /*13f0*/  FADD R9, R9, -R0 ;  /* 0x8000000009097221 */ /* 0x000fe20000000000 */
[----:B------:R-:W0:Y:S01]  /*1400*/  LDC R12, c[0x0][0x38c] ;  /* 0x0000e300ff0c7b82 */ /* 0x000e220000000800 */
[----:B------:R-:W-:Y:S01]  /*1410*/  FFMA R13, R8, -R6, R13 ;  /* 0x80000006080d7223 */ /* 0x000fe2000000000d */
[----:B------:R-:W-:Y:S01]  /*1420*/  FFMA R14, R11, R14, 0.018033718690276145935 ;  /* 0x3c93bb730b0e7423 */ /* 0x000fe2000000000e */
[----:B------:R-:W-:-:S02]  /*1430*/  FFMA R8, R6, 1.4426950216293334961, R9 ;  /* 0x3fb8aa3b06087823 */ /* 0x000fc40000000009 */
[----:B------:R-:W-:Y:S01]  /*1440*/  FMUL R13, R10, R13 ;  /* 0x0000000d0a0d7220 */ /* 0x000fe20000400000 */
[----:B------:R-:W-:-:S03]  /*1450*/  FFMA R14, R11, R14, 0.12022458761930465698 ;  /* 0x3df6384f0b0e7423 */ /* 0x000fc6000000000e */
[----:B------:R-:W-:Y:S01]  /*1460*/  FFMA R9, R13, 1.4426950216293334961, R8 ;  /* 0x3fb8aa3b0d097823 */ /* 0x000fe20000000008 */
[----:B------:R-:W-:-:S03]  /*1470*/  FMUL R11, R11, R14 ;  /* 0x0000000e0b0b7220 */ /* 0x000fc60000400000 */
        /* <DEDUP_REMOVED lines=12> */
[C---:B------:R-:W-:Y:S01]  /*1540*/  FSETP.GEU.AND P2, PT, R6.reuse, RZ, PT ;  /* 0x000000ff0600720b */ /* 0x040fe20003f4e000 */
        /* <DEDUP_REMOVED lines=16> */
[----:B------:R-:W-:Y:S01]  /*1650*/  IADD3 R11, PT, PT, R9, 0x7f000000, RZ ;  /* 0x7f000000090b7810 */ /* 0x000fe20007ffe0ff */
[----:B--2---:R-:W-:-:S04]  /*1660*/  IMAD R9, R10, 0x800000, -R9 ;  /* 0x008000000a097824 */ /* 0x004fc800078e0a09 */
        /* <DEDUP_REMOVED lines=19> */
.L_x_61:
        /* <DEDUP_REMOVED lines=10> */
.L_x_60:
[----:B------:R-:W-:Y:S05]  /*1840*/  BSYNC.RECONVERGENT B1 ;  /* 0x0000000000017941 */ /* 0x000fea0003800200 */
.L_x_59:
        /* <DEDUP_REMOVED lines=10> */
[----:B------:R-:W-:Y:S02]  /*18f0*/  MOV R3, R7 ;  /* 0x0000000700037202 */ /* 0x000fe40000000f00 */
[----:B------:R-:W-:-:S07]  /*1900*/  MOV R6, 0x1920 ;  /* 0x0000192000067802 */ /* 0x000fce0000000f00 */
[----:B------:R-:W-:Y:S05]  /*1910*/  CALL.REL.NOINC `($__internal_1_$__cuda_sm3x_div_rn_noftz_f32_slowpath) ;  /* 0x0000000400707944 */ /* 0x000fea0003c00000 */
[----:B------:R-:W-:-:S07]  /*1920*/  IMAD.MOV.U32 R11, RZ, RZ, R3 ;  /* 0x000000ffff0b7224 */ /* 0x000fce00078e0003 */
.L_x_63:
[----:B------:R-:W-:Y:S05]  /*1930*/  BSYNC.RECONVERGENT B1 ;  /* 0x0000000000017941 */ /* 0x000fea0003800200 */
.L_x_62:
        /* <DEDUP_REMOVED lines=13> */
[----:B------:R-:W-:Y:S01]  /*1a10*/  SHF.L.U32 R2, R11, 0x8, RZ ;  /* 0x000000080b027819 */ /* 0x000fe200000006ff */
[----:B------:R-:W-:Y:S01]  /*1a20*/  IMAD.MOV.U32 R6, RZ, RZ, RZ ;  /* 0x000000ffff067224 */ /* 0x000fe200078e00ff */
[----:B------:R-:W0:Y:S01]  /*1a30*/  LDCU.64 UR8, c[0x4][URZ] ;  /* 0x01000000ff0877ac */ /* 0x000e220008000a00 */
[----:B------:R-:W-:Y:S01]  /*1a40*/  IMAD.MOV.U32 R0, RZ, RZ, R1 ;  /* 0x000000ffff007224 */ /* 0x000fe200078e0001 */
[----:B------:R-:W-:Y:S01]  /*1a50*/  LOP3.LUT R13, R2, 0x80000000, RZ, 0xfc, !PT ;  /* 0x80000000020d7812 */ /* 0x000fe200078efcff */
[----:B------:R-:W-:Y:S01]  /*1a60*/  UMOV UR5, URZ ;  /* 0x000000ff00057c82 */ /* 0x000fe20008000000 */
[----:B------:R-:W-:-:S05]  /*1a70*/  UMOV UR4, URZ ;  /* 0x000000ff00047c82 */ /* 0x000fca0008000000 */
.L_x_66:
[----:B0-----:R-:W-:Y:S01]  /*1a80*/  MOV R8, UR8 ;  /* 0x0000000800087c02 */ /* 0x001fe20008000f00 */
[----:B------:R-:W-:-:S05]  /*1a90*/  IMAD.U32 R9, RZ, RZ, UR9 ;  /* 0x00000009ff097e24 */ /* 0x000fca000f8e00ff */
        /* <DEDUP_REMOVED lines=14> */
[----:B------:R-:W-:Y:S02]  /*1b80*/  LOP3.LUT P0, RZ, R4, 0x1f, RZ, 0xc0, !PT ;  /* 0x0000001f04ff7812 */ /* 0x000fe4000780c0ff */
[----:B------:R-:W-:-:S04]  /*1b90*/  IADD3 R0, PT, PT, R0, -0x80, RZ ;  /* 0xffffff8000007810 */ /* 0x000fc80007ffe0ff */
        /* <DEDUP_REMOVED lines=11> */
[C---:B------:R-:W-:Y:S01]  /*1c50*/  SHF.L.W.U32.HI R2, R3.reuse, 0x2, R0 ;  /* 0x0000000203027819 */ /* 0x040fe20000010e00 */
[----:B------:R-:W-:-:S03]  /*1c60*/  IMAD.SHL.U32 R3, R3, 0x4, RZ ;  /* 0x0000000403037824 */ /* 0x000fc600078e00ff */
[----:B------:R-:W-:Y:S02]  /*1c70*/  SHF.R.S32.HI R4, RZ, 0x1f, R2 ;  /* 0x0000001fff047819 */ /* 0x000fe40000011402 */
[----:B------:R-:W-:Y:S02]  /*1c80*/  LOP3.LUT R11, R2, R11, RZ, 0x3c, !PT ;  /* 0x0000000b020b7212 */ /* 0x000fe400078e3cff */
[C---:B------:R-:W-:Y:S02]  /*1c90*/  LOP3.LUT R8, R4.reuse, R3, RZ, 0x3c, !PT ;  /* 0x0000000304087212 */ /* 0x040fe400078e3cff */
[----:B------:R-:W-:Y:S02]  /*1ca0*/  LOP3.LUT R9, R4, R2, RZ, 0x3c, !PT ;  /* 0x0000000204097212 */ /* 0x000fe400078e3cff */
[----:B------:R-:W-:Y:S02]  /*1cb0*/  SHF.R.U32.HI R3, RZ, 0x1e, R0 ;  /* 0x0000001eff037819 */ /* 0x000fe40000011600 */
[----:B------:R-:W-:-:S02]  /*1cc0*/  ISETP.GE.AND P1, PT, R11, RZ, PT ;  /* 0x000000ff0b00720c */ /* 0x000fc40003f26270 */
[----:B------:R-:W0:Y:S01]  /*1cd0*/  I2F.F64.S64 R8, R8 ;  /* 0x0000000800087312 */ /* 0x000e220000301c00 */
[----:B------:R-:W-:-:S05]  /*1ce0*/  LEA.HI R0, R2, R3, RZ, 0x1 ;  /* 0x0000000302007211 */ /* 0x000fca00078f08ff */
[----:B------:R-:W-:-:S05]  /*1cf0*/  IMAD.MOV R2, RZ, RZ, -R0 ;  /* 0x000000ffff027224 */ /* 0x000fca00078e0a00 */
[----:B------:R-:W-:Y:S01]  /*1d00*/  @!P0 MOV R0, R2 ;  /* 0x0000000200008202 */ /* 0x000fe20000000f00 */
[----:B0-----:R-:W-:-:S10]  /*1d10*/  DMUL R6, R8, UR4 ;  /* 0x0000000408067c28 */ /* 0x001fd40008000000 */
[----:B------:R-:W0:Y:S02]  /*1d20*/  F2F.F32.F64 R6, R6 ;  /* 0x0000000600067310 */ /* 0x000e240000301000 */
[----:B0-----:R-:W-:-:S07]  /*1d30*/  FSEL R2, -R6, R6, !P1 ;  /* 0x0000000606027208 */ /* 0x001fce0004800100 */
.L_x_65:
[----:B------:R-:W-:Y:S05]  /*1d40*/  BSYNC.RECONVERGENT B1 ;  /* 0x0000000000017941 */ /* 0x000fea0003800200 */
.L_x_64:
[----:B------:R-:W-:Y:S01]  /*1d50*/  LOP3.LUT R6, R0, 0x1, RZ, 0xc0, !PT ;  /* 0x0000000100067812 */ /* 0x000fe200078ec0ff */
[----:B------:R-:W-:Y:S02]  /*1d60*/  IMAD.MOV.U32 R4, RZ, RZ, 0x37cbac00 ;  /* 0x37cbac00ff047424 */ /* 0x000fe400078e00ff */
[----:B------:R-:W-:Y:S01]  /*1d70*/  FMUL R3, R2, R2 ;  /* 0x0000000202037220 */ /* 0x000fe20000400000 */
[----:B------:R-:W-:Y:S01]  /*1d80*/  IADD3 R0, PT, PT, R0, 0x1, RZ ;  /* 0x0000000100007810 */ /* 0x000fe20007ffe0ff */
[----:B------:R-:W-:Y:S01]  /*1d90*/  IMAD.MOV.U32 R9, RZ, RZ, 0x3e2aaaa8 ;  /* 0x3e2aaaa8ff097424 */ /* 0x000fe200078e00ff */
[----:B------:R-:W-:Y:S01]  /*1da0*/  ISETP.NE.U32.AND P0, PT, R6, 0x1, PT ;  /* 0x000000010600780c */ /* 0x000fe20003f05070 */
[----:B------:R-:W-:Y:S01]  /*1db0*/  FFMA R4, R3, R4, -0.0013887860113754868507 ;  /* 0xbab607ed03047423 */ /* 0x000fe20000000004 */
[----:B------:R-:W-:Y:S01]  /*1dc0*/  IMAD.MOV.U32 R6, RZ, RZ, 0x3c0885e4 ;  /* 0x3c0885e4ff067424 */ /* 0x000fe200078e00ff */
[----:B------:R-:W-:Y:S02]  /*1dd0*/  LOP3.LUT P1, RZ, R0, 0x2, RZ, 0xc0, !PT ;  /* 0x0000000200ff7812 */ /* 0x000fe4000782c0ff */
[----:B------:R-:W-:-:S02]  /*1de0*/  FSEL R0, R2, 1, !P0 ;  /* 0x3f80000002007808 */ /* 0x000fc40004000000 */
[----:B------:R-:W-:Y:S02]  /*1df0*/  FSEL R4, R4, -0.00019574658654164522886, P0 ;  /* 0xb94d415304047808 */ /* 0x000fe40000000000 */
[----:B------:R-:W-:Y:S01]  /*1e00*/  FSEL R6, R6, 0.041666727513074874878, !P0 ;  /* 0x3d2aaabb06067808 */ /* 0x000fe20004000000 */
[----:B------:R-:W-:Y:S01]  /*1e10*/  FFMA R7, R3, R0, RZ ;  /* 0x0000000003077223 */ /* 0x000fe200000000ff */
[----:B------:R-:W-:-:S03]  /*1e20*/  FSEL R9, -R9, -0.4999999701976776123, !P0 ;  /* 0xbeffffff09097808 */ /* 0x000fc60004000100 */
[----:B------:R-:W-:-:S04]  /*1e30*/  FFMA R4, R3, R4, R6 ;  /* 0x0000000403047223 */ /* 0x000fc80000000006 */
[----:B------:R-:W-:-:S04]  /*1e40*/  FFMA R4, R3, R4, R9 ;  /* 0x0000000403047223 */ /* 0x000fc80000000009 */
[----:B------:R-:W-:-:S04]  /*1e50*/  FFMA R0, R7, R4, R0 ;  /* 0x0000000407007223 */ /* 0x000fc80000000000 */
[----:B------:R-:W-:-:S07]  /*1e60*/  @P1 FADD R0, RZ, -R0 ;  /* 0x80000000ff001221 */ /* 0x000fce0000000000 */
.L_x_56:
[----:B------:R-:W-:Y:S05]  /*1e70*/  BSYNC.RECONVERGENT B0 ;  /* 0x0000000000007941 */ /* 0x000fea0003800200 */
.L_x_44:
[----:B------:R-:W0:Y:S02]  /*1e80*/  LDC.64 R2, c[0x0][0x390] ;  /* 0x0000e400ff027b82 */ /* 0x000e240000000a00 */
[----:B0-----:R-:W-:-:S05]  /*1e90*/  IMAD.WIDE R2, R5, 0x4, R2 ;  /* 0x0000000405027825 */ /* 0x001fca00078e0202 */
[----:B------:R-:W2:Y:S02]  /*1ea0*/  LDG.E R5, desc[UR6][R2.64] ;  /* 0x0000000602057981 */ /* 0x000ea4000c1e1900 */
[----:B--2---:R-:W-:-:S05]  /*1eb0*/  FADD R5, R5, R0 ;  /* 0x0000000005057221 */ /* 0x004fca0000000000 */
[----:B------:R-:W-:Y:S01]  /*1ec0*/  STG.E desc[UR6][R2.64], R5 ;  /* 0x0000000502007986 */ /* 0x000fe2000c101906 */
[----:B------:R-:W-:Y:S05]  /*1ed0*/  EXIT ;  /* 0x000000000000794d */ /* 0x000fea0003800000 */
        .weak           $__internal_1_$__cuda_sm3x_div_rn_noftz_f32_slowpath
        .type           $__internal_1_$__cuda_sm3x_div_rn_noftz_f32_slowpath,@function
        .size           $__internal_1_$__cuda_sm3x_div_rn_noftz_f32_slowpath,(.L_x_815 - $__internal_1_$__cuda_sm3x_div_rn_noftz_f32_slowpath)
$__internal_1_$__cuda_sm3x_div_rn_noftz_f32_slowpath:
[----:B------:R-:W-:Y:S01]  /*1ee0*/  SHF.R.U32.HI R9, RZ, 0x17, R3 ;  /* 0x00000017ff097819 */ /* 0x000fe20000011603 */
[----:B------:R-:W-:Y:S01]  /*1ef0*/  BSSY.RECONVERGENT B2, `(.L_x_67) ;  /* 0x0000062000027945 */ /* 0x000fe20003800200 */
[----:B------:R-:W-:Y:S02]  /*1f00*/  SHF.R.U32.HI R8, RZ, 0x17, R0 ;  /* 0x00000017ff087819 */ /* 0x000fe40000011600 */
[----:B------:R-:W-:Y:S02]  /*1f10*/  LOP3.LUT R9, R9, 0xff, RZ, 0xc0, !PT ;  /* 0x000000ff09097812 */ /* 0x000fe400078ec0ff */
[----:B------:R-:W-:-:S03]  /*1f20*/  LOP3.LUT R12, R8, 0xff, RZ, 0xc0, !PT ;  /* 0x000000ff080c7812 */ /* 0x000fc600078ec0ff */
[----:B------:R-:W-:Y:S01]  /*1f30*/  VIADD R11, R9, 0xffffffff ;  /* 0xffffffff090b7836 */ /* 0x000fe20000000000 */
[----:B------:R-:W-:-:S04]  /*1f40*/  IADD3 R10, PT, PT, R12, -0x1, RZ ;  /* 0xffffffff0c0a7810 */ /* 0x000fc80007ffe0ff */
[----:B------:R-:W-:-:S04]  /*1f50*/  ISETP.GT.U32.AND P0, PT, R11, 0xfd, PT ;  /* 0x000000fd0b00780c */ /* 0x000fc80003f04070 */
[----:B------:R-:W-:-:S13]  /*1f60*/  ISETP.GT.U32.OR P0, PT, R10, 0xfd, P0 ;  /* 0x000000fd0a00780c */ /* 0x000fda0000704470 */
[----:B------:R-:W-:Y:S01]  /*1f70*/  @!P0 IMAD.MOV.U32 R8, RZ, RZ, RZ ;  /* 0x000000ffff088224 */ /* 0x000fe200078e00ff */
        /* <DEDUP_REMOVED lines=24> */
.L_x_68:
[----:B------:R-:W-:Y:S01]  /*2100*/  LEA R10, R9, 0xc0800000, 0x17 ;  /* 0xc0800000090a7811 */ /* 0x000fe200078eb8ff */
[----:B------:R-:W-:Y:S04]  /*2110*/  BSSY.RECONVERGENT B3, `(.L_x_73) ;  /* 0x0000036000037945 */ /* 0x000fe80003800200 */
[----:B------:R-:W-:Y:S01]  /*2120*/  IMAD.IADD R10, R3, 0x1, -R10 ;  /* 0x00000001030a7824 */ /* 0x000fe200078e0a0a */
[----:B------:R-:W-:-:S03]  /*2130*/  IADD3 R3, PT, PT, R12, -0x7f, RZ ;  /* 0xffffff810c037810 */ /* 0x000fc60007ffe0ff */
[----:B------:R-:W0:Y:S01]  /*2140*/  MUFU.RCP R11, R10 ;  /* 0x0000000a000b7308 */ /* 0x000e220000001000 */
[----:B------:R-:W-:Y:S01]  /*2150*/  FADD.FTZ R13, -R10, -RZ ;  /* 0x800000ff0a0d7221 */ /* 0x000fe20000010100 */
[C---:B------:R-:W-:Y:S01]  /*2160*/  IMAD R0, R3.reuse, -0x800000, R0 ;  /* 0xff80000003007824 */ /* 0x040fe200078e0200 */
[----:B------:R-:W-:-:S05]  /*2170*/  IADD3 R9, PT, PT, R3, 0x7f, -R9 ;  /* 0x0000007f03097810 */ /* 0x000fca0007ffe809 */
[----:B------:R-:W-:Y:S02]  /*2180*/  IMAD.IADD R9, R9, 0x1, R8 ;  /* 0x0000000109097824 */ /* 0x000fe400078e0208 */
[----:B0-----:R-:W-:-:S04]  /*2190*/  FFMA R12, R11, R13, 1 ;  /* 0x3f8000000b0c7423 */ /* 0x001fc8000000000d */
[----:B------:R-:W-:-:S04]  /*21a0*/  FFMA R14, R11, R12, R11 ;  /* 0x0000000c0b0e7223 */ /* 0x000fc8000000000b */
[----:B------:R-:W-:-:S04]  /*21b0*/  FFMA R11, R0, R14, RZ ;  /* 0x0000000e000b7223 */ /* 0x000fc800000000ff */
[----:B------:R-:W-:-:S04]  /*21c0*/  FFMA R12, R13, R11, R0 ;  /* 0x0000000b0d0c7223 */ /* 0x000fc80000000000 */
[----:B------:R-:W-:-:S04]  /*21d0*/  FFMA R11, R14, R12, R11 ;  /* 0x0000000c0e0b7223 */ /* 0x000fc8000000000b */
[----:B------:R-:W-:-:S04]  /*21e0*/  FFMA R12, R13, R11, R0 ;  /* 0x0000000b0d0c7223 */ /* 0x000fc80000000000 */
[----:B------:R-:W-:-:S05]  /*21f0*/  FFMA R0, R14, R12, R11 ;  /* 0x0000000c0e007223 */ /* 0x000fca000000000b */
[----:B------:R-:W-:-:S04]  /*2200*/  SHF.R.U32.HI R3, RZ, 0x17, R0 ;  /* 0x00000017ff037819 */ /* 0x000fc80000011600 */
[----:B------:R-:W-:-:S04]  /*2210*/  LOP3.LUT R3, R3, 0xff, RZ, 0xc0, !PT ;  /* 0x000000ff03037812 */ /* 0x000fc800078ec0ff */
[----:B------:R-:W-:-:S05]  /*2220*/  IADD3 R13, PT, PT, R3, R9, RZ ;  /* 0x00000009030d7210 */ /* 0x000fca0007ffe0ff */
[----:B------:R-:W-:-:S05]  /*2230*/  VIADD R3, R13, 0xffffffff ;  /* 0xffffffff0d037836 */ /* 0x000fca0000000000 */
        /* <DEDUP_REMOVED lines=10> */
[C---:B------:R-:W-:Y:S01]  /*22e0*/  IADD3 R10, PT, PT, R13.reuse, 0x20, RZ ;  /* 0x000000200d0a7810 */ /* 0x040fe20007ffe0ff */
[CCC-:B------:R-:W-:Y:S01]  /*22f0*/  FFMA.RM R8, R14.reuse, R12.reuse, R11.reuse ;  /* 0x0000000c0e087223 */ /* 0x1c0fe2000000400b */
[----:B------:R-:W-:Y:S02]  /*2300*/  ISETP.NE.AND P2, PT, R13, RZ, PT ;  /* 0x000000ff0d00720c */ /* 0x000fe40003f45270 */
[----:B------:R-:W-:Y:S01]  /*2310*/  LOP3.LUT R9, R3, 0x7fffff, RZ, 0xc0, !PT ;  /* 0x007fffff03097812 */ /* 0x000fe200078ec0ff */
[----:B------:R-:W-:Y:S01]  /*2320*/  FFMA.RP R3, R14, R12, R11 ;  /* 0x0000000c0e037223 */ /* 0x000fe2000000800b */
[----:B------:R-:W-:Y:S01]  /*2330*/  IMAD.MOV R11, RZ, RZ, -R13 ;  /* 0x000000ffff0b7224 */ /* 0x000fe200078e0a0d */
[----:B------:R-:W-:Y:S02]  /*2340*/  ISETP.NE.AND P1, PT, R13, RZ, PT ;  /* 0x000000ff0d00720c */ /* 0x000fe40003f25270 */
[----:B------:R-:W-:-:S02]  /*2350*/  LOP3.LUT R9, R9, 0x800000, RZ, 0xfc, !PT ;  /* 0x0080000009097812 */ /* 0x000fc400078efcff */
[----:B------:R-:W-:Y:S02]  /*2360*/  FSETP.NEU.FTZ.AND P0, PT, R3, R8, PT ;  /* 0x000000080300720b */ /* 0x000fe40003f1d000 */
[----:B------:R-:W-:Y:S02]  /*2370*/  SHF.L.U32 R10, R9, R10, RZ ;  /* 0x0000000a090a7219 */ /* 0x000fe400000006ff */
[----:B------:R-:W-:Y:S02]  /*2380*/  SEL R8, R11, RZ, P2 ;  /* 0x000000ff0b087207 */ /* 0x000fe40001000000 */
[----:B------:R-:W-:Y:S02]  /*2390*/  ISETP.NE.AND P1, PT, R10, RZ, P1 ;  /* 0x000000ff0a00720c */ /* 0x000fe40000f25270 */
[----:B------:R-:W-:Y:S02]  /*23a0*/  SHF.R.U32.HI R8, RZ, R8, R9 ;  /* 0x00000008ff087219 */ /* 0x000fe40000011609 */
[----:B------:R-:W-:-:S02]  /*23b0*/  PLOP3.LUT P0, PT, P0, P1, PT, 0xf8, 0x8f ;  /* 0x00000000008f781c */ /* 0x000fc40000703f70 */
[----:B------:R-:W-:Y:S02]  /*23c0*/  SHF.R.U32.HI R10, RZ, 0x1, R8 ;  /* 0x00000001ff0a7819 */ /* 0x000fe40000011608 */
[----:B------:R-:W-:-:S04]  /*23d0*/  SEL R3, RZ, 0x1, !P0 ;  /* 0x00000001ff037807 */ /* 0x000fc80004000000 */
[----:B------:R-:W-:-:S04]  /*23e0*/  LOP3.LUT R3, R3, 0x1, R10, 0xf8, !PT ;  /* 0x0000000103037812 */ /* 0x000fc800078ef80a */
[----:B------:R-:W-:-:S04]  /*23f0*/  LOP3.LUT R3, R3, R8, RZ, 0xc0, !PT ;  /* 0x0000000803037212 */ /* 0x000fc800078ec0ff */
[----:B------:R-:W-:-:S04]  /*2400*/  IADD3 R3, PT, PT, R10, R3, RZ ;  /* 0x000000030a037210 */ /* 0x000fc80007ffe0ff */
[----:B------:R-:W-:Y:S01]  /*2410*/  LOP3.LUT R0, R3, R0, RZ, 0xfc, !PT ;  /* 0x0000000003007212 */ /* 0x000fe200078efcff */
[----:B------:R-:W-:Y:S06]  /*2420*/  BRA `(.L_x_76) ;  /* 0x0000000000107947 */ /* 0x000fec0003800000 */
.L_x_75:
[----:B------:R-:W-:-:S04]  /*2430*/  LOP3.LUT R0, R0, 0x80000000, RZ, 0xc0, !PT ;  /* 0x8000000000007812 */ /* 0x000fc800078ec0ff */
[----:B------:R-:W-:Y:S01]  /*2440*/  LOP3.LUT R0, R0, 0x7f800000, RZ, 0xfc, !PT ;  /* 0x7f80000000007812 */ /* 0x000fe200078efcff */
[----:B------:R-:W-:Y:S06]  /*2450*/  BRA `(.L_x_76) ;  /* 0x0000000000047947 */ /* 0x000fec0003800000 */
.L_x_74:
[----:B------:R-:W-:-:S07]  /*2460*/  IMAD R0, R9, 0x800000, R0 ;  /* 0x0080000009007824 */ /* 0x000fce00078e0200 */
.L_x_76:
[----:B------:R-:W-:Y:S05]  /*2470*/  BSYNC.RECONVERGENT B3 ;  /* 0x0000000000037941 */ /* 0x000fea0003800200 */
.L_x_73:
[----:B------:R-:W-:Y:S05]  /*2480*/  BRA `(.L_x_77) ;  /* 0x0000000000207947 */ /* 0x000fea0003800000 */
.L_x_72:
[----:B------:R-:W-:-:S04]  /*2490*/  LOP3.LUT R0, R3, 0x80000000, R0, 0x48, !PT ;  /* 0x8000000003007812 */ /* 0x000fc800078e4800 */
[----:B------:R-:W-:Y:S01]  /*24a0*/  LOP3.LUT R0, R0, 0x7f800000, RZ, 0xfc, !PT ;  /* 0x7f80000000007812 */ /* 0x000fe200078efcff */
[----:B------:R-:W-:Y:S06]  /*24b0*/  BRA `(.L_x_77) ;  /* 0x0000000000147947 */ /* 0x000fec0003800000 */
.L_x_71:
[----:B------:R-:W-:Y:S01]  /*24c0*/  LOP3.LUT R0, R3, 0x80000000, R0, 0x48, !PT ;  /* 0x8000000003007812 */ /* 0x000fe200078e4800 */
[----:B------:R-:W-:Y:S06]  /*24d0*/  BRA `(.L_x_77) ;  /* 0x00000000000c7947 */ /* 0x000fec0003800000 */
.L_x_70:
[----:B------:R-:W0:Y:S01]  /*24e0*/  MUFU.RSQ R0, -QNAN ;  /* 0xffc0000000007908 */ /* 0x000e220000001400 */
[----:B------:R-:W-:Y:S05]  /*24f0*/  BRA `(.L_x_77) ;  /* 0x0000000000047947 */ /* 0x000fea0003800000 */
.L_x_69:
[----:B------:R-:W-:-:S07]  /*2500*/  FADD.FTZ R0, R0, R3 ;  /* 0x0000000300007221 */ /* 0x000fce0000010000 */
.L_x_77:
[----:B------:R-:W-:Y:S05]  /*2510*/  BSYNC.RECONVERGENT B2 ;  /* 0x0000000000027941 */ /* 0x000fea0003800200 */
.L_x_67:
[----:B------:R-:W-:Y:S02]  /*2520*/  HFMA2 R9, -RZ, RZ, 0, 0 ;  /* 0x00000000ff097431 */ /* 0x000fe400000001ff */
[----:B------:R-:W-:Y:S01]  /*2530*/  IMAD.MOV.U32 R8, RZ, RZ, R6 ;  /* 0x000000ffff087224 */ /* 0x000fe200078e0006 */
[----:B0-----:R-:W-:-:S03]  /*2540*/  MOV R3, R0 ;  /* 0x0000000000037202 */ /* 0x001fc60000000f00 */
[----:B------:R-:W-:Y:S05]  /*2550*/  RET.REL.NODEC R8 `(UpdateWithPositionalEncoding_AttnIsAllYouNeed) ;  /* 0xffffffd808a87950 */ /* 0x000fea0003c3ffff */
.L_x_78:
        /* <DEDUP_REMOVED lines=10> */
.L_x_815:


//--------------------- .text.SwitchSecondAndThirdDimension --------------------------
	.section	.text.SwitchSecondAndThirdDimension,"ax",@progbits
	.align	128
        .global         SwitchSecondAndThirdDimension
        .type           SwitchSecondAndThirdDimension,@function
        .size           SwitchSecondAndThirdDimension,(.L_x_853 - SwitchSecondAndThirdDimension)
        .other          SwitchSecondAndThirdDimension,@"STO_CUDA_ENTRY STV_DEFAULT"
SwitchSecondAndThirdDimension:
.text.SwitchSecondAndThirdDimension:
        /* <DEDUP_REMOVED lines=9> */
[----:B------:R-:W-:Y:S02]  /*0090*/  IABS R7, R6 ;  /* 0x0000000600077213 */ /* 0x000fe40000000000 */
[----:B------:R-:W-:Y:S02]  /*00a0*/  ISETP.GE.AND P1, PT, R6, RZ, PT ;  /* 0x000000ff0600720c */ /* 0x000fe40003f26270 */
[----:B0-----:R-:W-:-:S04]  /*00b0*/  IABS R8, R0 ;  /* 0x0000000000087213 */ /* 0x001fc80000000000 */
[----:B------:R-:W0:Y:S08]  /*00c0*/  I2F.RP R4, R8 ;  /* 0x0000000800047306 */ /* 0x000e300000209400 */
[----:B0-----:R-:W0:Y:S02]  /*00d0*/  MUFU.RCP R4, R4 ;  /* 0x0000000400047308 */ /* 0x001e240000001000 */
[----:B0-----:R-:W-:-:S06]  /*00e0*/  IADD3 R2, PT, PT, R4, 0xffffffe, RZ ;  /* 0x0ffffffe04027810 */ /* 0x001fcc0007ffe0ff */
[----:B------:R0:W1:Y:S02]  /*00f0*/  F2I.FTZ.U32.TRUNC.NTZ R3, R2 ;  /* 0x0000000200037305 */ /* 0x000064000021f000 */
[----:B0-----:R-:W-:Y:S01]  /*0100*/  HFMA2 R2, -RZ, RZ, 0, 0 ;  /* 0x00000000ff027431 */ /* 0x001fe200000001ff */
[----:B-1----:R-:W-:-:S05]  /*0110*/  IADD3 R5, PT, PT, RZ, -R3, RZ ;  /* 0x80000003ff057210 */ /* 0x002fca0007ffe0ff */
[----:B------:R-:W-:-:S04]  /*0120*/  IMAD R5, R5, R8, RZ ;  /* 0x0000000805057224 */ /* 0x000fc800078e02ff */
[----:B------:R-:W-:Y:S01]  /*0130*/  IMAD.HI.U32 R3, R3, R5, R2 ;  /* 0x0000000503037227 */ /* 0x000fe200078e0002 */
[----:B------:R-:W-:Y:S01]  /*0140*/  MOV R5, R7 ;  /* 0x0000000700057202 */ /* 0x000fe20000000f00 */
[----:B------:R-:W0:Y:S04]  /*0150*/  LDC R2, c[0x0][0x38c] ;  /* 0x0000e300ff027b82 */ /* 0x000e280000000800 */
[----:B------:R-:W-:-:S05]  /*0160*/  IMAD.HI.U32 R3, R3, R5, RZ ;  /* 0x0000000503037227 */ /* 0x000fca00078e00ff */
[----:B------:R-:W-:-:S05]  /*0170*/  IADD3 R3, PT, PT, -R3, RZ, RZ ;  /* 0x000000ff03037210 */ /* 0x000fca0007ffe1ff */
[----:B------:R-:W-:-:S05]  /*0180*/  IMAD R3, R8, R3, R5 ;  /* 0x0000000308037224 */ /* 0x000fca00078e0205 */
[----:B------:R-:W-:-:S13]  /*0190*/  ISETP.GT.U32.AND P0, PT, R8, R3, PT ;  /* 0x000000030800720c */ /* 0x000fda0003f04070 */
[----:B------:R-:W-:Y:S02]  /*01a0*/  @!P0 IADD3 R3, PT, PT, R3, -R8, RZ ;  /* 0x8000000803038210 */ /* 0x000fe40007ffe0ff */
[----:B------:R-:W-:Y:S02]  /*01b0*/  ISETP.NE.AND P0, PT, R0, RZ, PT ;  /* 0x000000ff0000720c */ /* 0x000fe40003f05270 */
[----:B------:R-:W-:-:S13]  /*01c0*/  ISETP.GT.U32.AND P2, PT, R8, R3, PT ;  /* 0x000000030800720c */ /* 0x000fda0003f44070 */
[----:B------:R-:W-:Y:S02]  /*01d0*/  @!P2 IADD3 R3, PT, PT, R3, -R8, RZ ;  /* 0x800000080303a210 */ /* 0x000fe40007ffe0ff */
[----:B0-----:R-:W-:Y:S02]  /*01e0*/  ISETP.GE.AND P2, PT, R2, 0x1, PT ;  /* 0x000000010200780c */ /* 0x001fe40003f46270 */
[----:B------:R-:W-:Y:S02]  /*01f0*/  @!P1 IADD3 R3, PT, PT, -R3, RZ, RZ ;  /* 0x000000ff03039210 */ /* 0x000fe40007ffe1ff */
[----:B------:R-:W-:-:S09]  /*0200*/  @!P0 LOP3.LUT R3, RZ, R0, RZ, 0x33, !PT ;  /* 0x00000000ff038212 */ /* 0x000fd200078e33ff */
[----:B------:R-:W-:Y:S05]  /*0210*/  @!P2 EXIT ;  /* 0x000000000000a94d */ /* 0x000fea0003800000 */
[----:B------:R-:W-:Y:S01]  /*0220*/  ISETP.GE.U32.AND P0, PT, R2, 0x10, PT ;  /* 0x000000100200780c */ /* 0x000fe20003f06070 */
[----:B------:R-:W-:Y:S01]  /*0230*/  IMAD.IADD R5, R6, 0x1, -R3 ;  /* 0x0000000106057824 */ /* 0x000fe200078e0a03 */
[----:B------:R-:W-:Y:S01]  /*0240*/  LOP3.LUT R4, R2, 0xf, RZ, 0xc0, !PT ;  /* 0x0000000f02047812 */ /* 0x000fe200078ec0ff */
[----:B------:R-:W0:Y:S02]  /*0250*/  LDCU.64 UR6, c[0x0][0x358] ;  /* 0x00006b00ff0677ac */ /* 0x000e240008000a00 */
[-C--:B------:R-:W-:Y:S01]  /*0260*/  IMAD R6, R5, R2.reuse, RZ ;  /* 0x0000000205067224 */ /* 0x080fe200078e02ff */
[----:B------:R-:W-:Y:S02]  /*0270*/  ISETP.NE.AND P1, PT, R4, RZ, PT ;  /* 0x000000ff0400720c */ /* 0x000fe40003f25270 */
[----:B------:R-:W-:Y:S01]  /*0280*/  MOV R5, RZ ;  /* 0x000000ff00057202 */ /* 0x000fe20000000f00 */
[C---:B------:R-:W-:Y:S01]  /*0290*/  IMAD R8, R3.reuse, R2, R6 ;  /* 0x0000000203087224 */ /* 0x040fe200078e0206 */
[----:B------:R-:W-:-:S03]  /*02a0*/  IADD3 R7, PT, PT, R3, R6, RZ ;  /* 0x0000000603077210 */ /* 0x000fc60007ffe0ff */
[----:B------:R-:W-:Y:S06]  /*02b0*/  @!P0 BRA `(.L_x_79) ;  /* 0x0000000400008947 */ /* 0x000fec0003800000 */
[----:B------:R-:W1:Y:S01]  /*02c0*/  LDCU.64 UR4, c[0x0][0x390] ;  /* 0x00007200ff0477ac */ /* 0x000e620008000a00 */
[----:B------:R-:W-:Y:S02]  /*02d0*/  LOP3.LUT R5, R2, 0x7ffffff0, RZ, 0xc0, !PT ;  /* 0x7ffffff002057812 */ /* 0x000fe400078ec0ff */
[----:B------:R-:W-:Y:S02]  /*02e0*/  MOV R10, R8 ;  /* 0x00000008000a7202 */ /* 0x000fe40000000f00 */
[----:B------:R-:W-:Y:S02]  /*02f0*/  MOV R9, R7 ;  /* 0x0000000700097202 */ /* 0x000fe40000000f00 */
[----:B------:R-:W-:Y:S01]  /*0300*/  IADD3 R11, PT, PT, -R5, RZ, RZ ;  /* 0x000000ff050b7210 */ /* 0x000fe20007ffe1ff */
[----:B-1----:R-:W-:-:S04]  /*0310*/  UIADD3 UR4, UP0, UPT, UR4, 0x20, URZ ;  /* 0x0000002004047890 */ /* 0x002fc8000ff1e0ff */
[----:B------:R-:W-:-:S12]  /*0320*/  UIADD3.X UR5, UPT, UPT, URZ, UR5, URZ, UP0, !UPT ;  /* 0x00000005ff057290 */ /* 0x000fd800087fe4ff */
.L_x_80:
[----:B-1----:R-:W-:Y:S01]  /*0330*/  MOV R16, UR4 ;  /* 0x0000000400107c02 */ /* 0x002fe20008000f00 */
[----:B------:R-:W-:Y:S01]  /*0340*/  IMAD.U32 R17, RZ, RZ, UR5 ;  /* 0x00000005ff117e24 */ /* 0x000fe2000f8e00ff */
[----:B------:R-:W1:Y:S03]  /*0350*/  LDC.64 R28, c[0x0][0x398] ;  /* 0x0000e600ff1c7b82 */ /* 0x000e660000000a00 */
[----:B------:R-:W-:-:S05]  /*0360*/  IMAD.WIDE R16, R10, 0x4, R16 ;  /* 0x000000040a107825 */ /* 0x000fca00078e0210 */
[----:B0-----:R-:W2:Y:S04]  /*0370*/  LDG.E.CONSTANT R19, desc[UR6][R16.64+-0x20] ;  /* 0xffffe00610137981 */ /* 0x001ea8000c1e9900 */
[----:B------:R-:W3:Y:S04]  /*0380*/  LDG.E.CONSTANT R12, desc[UR6][R16.64+-0x1c] ;  /* 0xffffe406100c7981 */ /* 0x000ee8000c1e9900 */
[----:B------:R-:W4:Y:S04]  /*0390*/  LDG.E.CONSTANT R24, desc[UR6][R16.64+-0x18] ;  /* 0xffffe80610187981 */ /* 0x000f28000c1e9900 */
[----:B------:R-:W5:Y:S04]  /*03a0*/  LDG.E.CONSTANT R27, desc[UR6][R16.64+-0x14] ;  /* 0xffffec06101b7981 */ /* 0x000f68000c1e9900 */
[----:B------:R-:W5:Y:S04]  /*03b0*/  LDG.E.CONSTANT R14, desc[UR6][R16.64+-0x10] ;  /* 0xfffff006100e7981 */ /* 0x000f68000c1e9900 */
[----:B------:R-:W5:Y:S04]  /*03c0*/  LDG.E.CONSTANT R15, desc[UR6][R16.64+-0xc] ;  /* 0xfffff406100f7981 */ /* 0x000f68000c1e9900 */
[----:B------:R-:W5:Y:S04]  /*03d0*/  LDG.E.CONSTANT R23, desc[UR6][R16.64+-0x8] ;  /* 0xfffff80610177981 */ /* 0x000f68000c1e9900 */
[----:B------:R-:W5:Y:S04]  /*03e0*/  LDG.E.CONSTANT R25, desc[UR6][R16.64+-0x4] ;  /* 0xfffffc0610197981 */ /* 0x000f68000c1e9900 */
[----:B------:R-:W5:Y:S01]  /*03f0*/  LDG.E.CONSTANT R13, desc[UR6][R16.64] ;  /* 0x00000006100d7981 */ /* 0x000f62000c1e9900 */
[----:B-1----:R-:W-:-:S03]  /*0400*/  IMAD.WIDE R28, R9, 0x4, R28 ;  /* 0x00000004091c7825 */ /* 0x002fc600078e021c */
[----:B------:R-:W5:Y:S01]  /*0410*/  LDG.E.CONSTANT R22, desc[UR6][R16.64+0x4] ;  /* 0x0000040610167981 */ /* 0x000f62000c1e9900 */
[----:B------:R-:W-:-:S03]  /*0420*/  IMAD.WIDE R20, R0, 0x4, R28 ;  /* 0x0000000400147825 */ /* 0x000fc600078e021c */
[----:B------:R-:W5:Y:S04]  /*0430*/  LDG.E.CONSTANT R26, desc[UR6][R16.64+0x10] ;  /* 0x00001006101a7981 */ /* 0x000f68000c1e9900 */
[----:B--2---:R0:W-:Y:S04]  /*0440*/  STG.E desc[UR6][R28.64], R19 ;  /* 0x000000131c007986 */ /* 0x0041e8000c101906 */
[----:B---3--:R1:W-:Y:S04]  /*0450*/  STG.E desc[UR6][R20.64], R12 ;  /* 0x0000000c14007986 */ /* 0x0083e8000c101906 */
[----:B0-----:R-:W2:Y:S01]  /*0460*/  LDG.E.CONSTANT R28, desc[UR6][R16.64+0x18] ;  /* 0x00001806101c7981 */ /* 0x001ea2000c1e9900 */
[----:B-1----:R-:W-:-:S03]  /*0470*/  IMAD.WIDE R20, R0, 0x4, R20 ;  /* 0x0000000400147825 */ /* 0x002fc600078e0214 */
[----:B------:R-:W3:Y:S04]  /*0480*/  LDG.E.CONSTANT R12, desc[UR6][R16.64+0x8] ;  /* 0x00000806100c7981 */ /* 0x000ee8000c1e9900 */
[----:B----4-:R0:W-:Y:S01]  /*0490*/  STG.E desc[UR6][R20.64], R24 ;  /* 0x0000001814007986 */ /* 0x0101e2000c101906 */
[----:B------:R-:W-:-:S03]  /*04a0*/  IMAD.WIDE R18, R0, 0x4, R20 ;  /* 0x0000000400127825 */ /* 0x000fc600078e0214 */
[----:B------:R-:W4:Y:S04]  /*04b0*/  LDG.E.CONSTANT R29, desc[UR6][R16.64+0x1c] ;  /* 0x00001c06101d7981 */ /* 0x000f28000c1e9900 */
[----:B-----5:R1:W-:Y:S04]  /*04c0*/  STG.E desc[UR6][R18.64], R27 ;  /* 0x0000001b12007986 */ /* 0x0203e8000c101906 */
[----:B0-----:R-:W5:Y:S04]  /*04d0*/  LDG.E.CONSTANT R24, desc[UR6][R16.64+0xc] ;  /* 0x00000c0610187981 */ /* 0x001f68000c1e9900 */
[----:B-1----:R0:W2:Y:S01]  /*04e0*/  LDG.E.CONSTANT R27, desc[UR6][R16.64+0x14] ;  /* 0x00001406101b7981 */ /* 0x0020a2000c1e9900 */
[----:B------:R-:W-:-:S04]  /*04f0*/  IMAD.WIDE R18, R0, 0x4, R18 ;  /* 0x0000000400127825 */ /* 0x000fc800078e0212 */
[C---:B------:R-:W-:Y:S01]  /*0500*/  IMAD.WIDE R20, R0.reuse, 0x4, R18 ;  /* 0x0000000400147825 */ /* 0x040fe200078e0212 */
[----:B------:R-:W-:Y:S04]  /*0510*/  STG.E desc[UR6][R18.64], R14 ;  /* 0x0000000e12007986 */ /* 0x000fe8000c101906 */
[----:B------:R1:W-:Y:S02]  /*0520*/  STG.E desc[UR6][R20.64], R15 ;  /* 0x0000000f14007986 */ /* 0x0003e4000c101906 */
[----:B-1----:R-:W-:-:S04]  /*0530*/  IMAD.WIDE R14, R0, 0x4, R20 ;  /* 0x00000004000e7825 */ /* 0x002fc800078e0214 */
[----:B0-----:R-:W-:-:S04]  /*0540*/  IMAD.WIDE R16, R0, 0x4, R14 ;  /* 0x0000000400107825 */ /* 0x001fc800078e020e */
[C---:B------:R-:W-:Y:S01]  /*0550*/  IMAD.WIDE R18, R0.reuse, 0x4, R16 ;  /* 0x0000000400127825 */ /* 0x040fe200078e0210 */
[----:B------:R-:W-:Y:S03]  /*0560*/  STG.E desc[UR6][R14.64], R23 ;  /* 0x000000170e007986 */ /* 0x000fe6000c101906 */
[C---:B------:R-:W-:Y:S01]  /*0570*/  IMAD.WIDE R20, R0.reuse, 0x4, R18 ;  /* 0x0000000400147825 */ /* 0x040fe200078e0212 */
[----:B------:R0:W-:Y:S04]  /*0580*/  STG.E desc[UR6][R16.64], R25 ;  /* 0x0000001910007986 */ /* 0x0001e8000c101906 */
[----:B------:R1:W-:Y:S01]  /*0590*/  STG.E desc[UR6][R18.64], R13 ;  /* 0x0000000d12007986 */ /* 0x0003e2000c101906 */
[----:B0-----:R-:W-:-:S03]  /*05a0*/  IMAD.WIDE R16, R0, 0x4, R20 ;  /* 0x0000000400107825 */ /* 0x001fc600078e0214 */
[----:B------:R0:W-:Y:S01]  /*05b0*/  STG.E desc[UR6][R20.64], R22 ;  /* 0x0000001614007986 */ /* 0x0001e2000c101906 */
[----:B-1----:R-:W-:-:S04]  /*05c0*/  IMAD.WIDE R18, R0, 0x4, R16 ;  /* 0x0000000400127825 */ /* 0x002fc800078e0210 */
[----:B0-----:R-:W-:Y:S01]  /*05d0*/  IMAD.WIDE R20, R0, 0x4, R18 ;  /* 0x0000000400147825 */ /* 0x001fe200078e0212 */
[----:B------:R-:W-:-:S03]  /*05e0*/  IADD3 R11, PT, PT, R11, 0x10, RZ ;  /* 0x000000100b0b7810 */ /* 0x000fc60007ffe0ff */
[----:B------:R-:W-:Y:S01]  /*05f0*/  IMAD.WIDE R14, R0, 0x4, R20 ;  /* 0x00000004000e7825 */ /* 0x000fe200078e0214 */
[----:B------:R-:W-:-:S03]  /*0600*/  ISETP.NE.AND P0, PT, R11, RZ, PT ;  /* 0x000000ff0b00720c */ /* 0x000fc60003f05270 */
[C---:B------:R-:W-:Y:S01]  /*0610*/  IMAD.WIDE R22, R0.reuse, 0x4, R14 ;  /* 0x0000000400167825 */ /* 0x040fe200078e020e */
[----:B------:R-:W-:Y:S02]  /*0620*/  LEA R9, R0, R9, 0x4 ;  /* 0x0000000900097211 */ /* 0x000fe400078e20ff */
[----:B------:R-:W-:Y:S01]  /*0630*/  IADD3 R10, PT, PT, R10, 0x10, RZ ;  /* 0x000000100a0a7810 */ /* 0x000fe20007ffe0ff */
[----:B---3--:R0:W-:Y:S02]  /*0640*/  STG.E desc[UR6][R16.64], R12 ;  /* 0x0000000c10007986 */ /* 0x0081e4000c101906 */
[----:B0-----:R-:W-:Y:S02]  /*0650*/  IMAD.WIDE R16, R0, 0x4, R22 ;  /* 0x0000000400107825 */ /* 0x001fe400078e0216 */
[----:B-----5:R1:W-:Y:S04]  /*0660*/  STG.E desc[UR6][R18.64], R24 ;  /* 0x0000001812007986 */ /* 0x0203e8000c101906 */
[----:B------:R1:W-:Y:S04]  /*0670*/  STG.E desc[UR6][R20.64], R26 ;  /* 0x0000001a14007986 */ /* 0x0003e8000c101906 */
[----:B--2---:R1:W-:Y:S04]  /*0680*/  STG.E desc[UR6][R14.64], R27 ;  /* 0x0000001b0e007986 */ /* 0x0043e8000c101906 */
[----:B------:R1:W-:Y:S04]  /*0690*/  STG.E desc[UR6][R22.64], R28 ;  /* 0x0000001c16007986 */ /* 0x0003e8000c101906 */
[----:B----4-:R1:W-:Y:S01]  /*06a0*/  STG.E desc[UR6][R16.64], R29 ;  /* 0x0000001d10007986 */ /* 0x0103e2000c101906 */
[----:B------:R-:W-:Y:S05]  /*06b0*/  @P0 BRA `(.L_x_80) ;  /* 0xfffffffc001c0947 */ /* 0x000fea000383ffff */
.L_x_79:
[----:B0-----:R-:W-:Y:S05]  /*06c0*/  @!P1 EXIT ;  /* 0x000000000000994d */ /* 0x001fea0003800000 */
[----:B------:R-:W-:Y:S02]  /*06d0*/  ISETP.GE.U32.AND P0, PT, R4, 0x8, PT ;  /* 0x000000080400780c */ /* 0x000fe40003f06070 */
[----:B------:R-:W-:-:S04]  /*06e0*/  LOP3.LUT R9, R2, 0x7, RZ, 0xc0, !PT ;  /* 0x0000000702097812 */ /* 0x000fc800078ec0ff */
[----:B------:R-:W-:-:S07]  /*06f0*/  ISETP.NE.AND P1, PT, R9, RZ, PT ;  /* 0x000000ff0900720c */ /* 0x000fce0003f25270 */
[----:B------:R-:W-:Y:S06]  /*0700*/  @!P0 BRA `(.L_x_81) ;  /* 0x0000000000788947 */ /* 0x000fec0003800000 */
[----:B-1----:R-:W0:Y:S01]  /*0710*/  LDC.64 R16, c[0x0][0x390] ;  /* 0x0000e400ff107b82 */ /* 0x002e220000000a00 */
        /* <DEDUP_REMOVED lines=10> */
[----:B------:R0:W5:Y:S01]  /*07c0*/  LDG.E.CONSTANT R28, desc[UR6][R16.64+0x1c] ;  /* 0x00001c06101c7981 */ /* 0x000162000c1e9900 */
[C---:B------:R-:W-:Y:S01]  /*07d0*/  IMAD R11, R5.reuse, R0, R7 ;  /* 0x00000000050b7224 */ /* 0x040fe200078e0207 */
[----:B------:R-:W-:-:S03]  /*07e0*/  IADD3 R5, PT, PT, R5, 0x8, RZ ;  /* 0x0000000805057810 */ /* 0x000fc60007ffe0ff */
[----:B-1----:R-:W-:-:S04]  /*07f0*/  IMAD.WIDE R26, R11, 0x4, R26 ;  /* 0x000000040b1a7825 */ /* 0x002fc800078e021a */
[----:B------:R-:W-:-:S04]  /*0800*/  IMAD.WIDE R20, R0, 0x4, R26 ;  /* 0x0000000400147825 */ /* 0x000fc800078e021a */
[----:B------:R-:W-:-:S04]  /*0810*/  IMAD.WIDE R10, R0, 0x4, R20 ;  /* 0x00000004000a7825 */ /* 0x000fc800078e0214 */
[C---:B------:R-:W-:Y:S01]  /*0820*/  IMAD.WIDE R12, R0.reuse, 0x4, R10 ;  /* 0x00000004000c7825 */ /* 0x040fe200078e020a */
[----:B--2---:R1:W-:Y:S04]  /*0830*/  STG.E desc[UR6][R26.64], R15 ;  /* 0x0000000f1a007986 */ /* 0x0043e8000c101906 */
[----:B---3--:R2:W-:Y:S04]  /*0840*/  STG.E desc[UR6][R20.64], R19 ;  /* 0x0000001314007986 */ /* 0x0085e8000c101906 */
[----:B----4-:R3:W-:Y:S01]  /*0850*/  STG.E desc[UR6][R10.64], R23 ;  /* 0x000000170a007986 */ /* 0x0107e2000c101906 */
[----:B-1----:R-:W-:-:S03]  /*0860*/  IMAD.WIDE R14, R0, 0x4, R12 ;  /* 0x00000004000e7825 */ /* 0x002fc600078e020c */
[----:B-----5:R4:W-:Y:S04]  /*0870*/  STG.E desc[UR6][R12.64], R4 ;  /* 0x000000040c007986 */ /* 0x0209e8000c101906 */
[----:B------:R4:W-:Y:S01]  /*0880*/  STG.E desc[UR6][R14.64], R25 ;  /* 0x000000190e007986 */ /* 0x0009e2000c101906 */
[----:B0-----:R-:W-:-:S05]  /*0890*/  IMAD.WIDE R16, R0, 0x4, R14 ;  /* 0x0000000400107825 */ /* 0x001fca00078e020e */
[----:B------:R4:W-:Y:S01]  /*08a0*/  STG.E desc[UR6][R16.64], R29 ;  /* 0x0000001d10007986 */ /* 0x0009e2000c101906 */
[----:B--2---:R-:W-:-:S05]  /*08b0*/  IMAD.WIDE R18, R0, 0x4, R16 ;  /* 0x0000000400127825 */ /* 0x004fca00078e0210 */
[----:B------:R4:W-:Y:S01]  /*08c0*/  STG.E desc[UR6][R18.64], R24 ;  /* 0x0000001812007986 */ /* 0x0009e2000c101906 */
[----:B---3--:R-:W-:-:S05]  /*08d0*/  IMAD.WIDE R22, R0, 0x4, R18 ;  /* 0x0000000400167825 */ /* 0x008fca00078e0212 */
[----:B------:R4:W-:Y:S02]  /*08e0*/  STG.E desc[UR6][R22.64], R28 ;  /* 0x0000001c16007986 */ /* 0x0009e4000c101906 */
.L_x_81:
[----:B------:R-:W-:Y:S05]  /*08f0*/  @!P1 EXIT ;  /* 0x000000000000994d */ /* 0x000fea0003800000 */
[----:B------:R-:W-:Y:S02]  /*0900*/  ISETP.GE.U32.AND P0, PT, R9, 0x4, PT ;  /* 0x000000040900780c */ /* 0x000fe40003f06070 */
[----:B------:R-:W-:-:S04]  /*0910*/  LOP3.LUT R2, R2, 0x3, RZ, 0xc0, !PT ;  /* 0x0000000302027812 */ /* 0x000fc800078ec0ff */
[----:B------:R-:W-:-:S07]  /*0920*/  ISETP.NE.AND P1, PT, R2, RZ, PT ;  /* 0x000000ff0200720c */ /* 0x000fce0003f25270 */
[----:B------:R-:W-:Y:S06]  /*0930*/  @!P0 BRA `(.L_x_82) ;  /* 0x0000000000488947 */ /* 0x000fec0003800000 */
[----:B------:R-:W0:Y:S01]  /*0940*/  LDC.64 R10, c[0x0][0x390] ;  /* 0x0000e400ff0a7b82 */ /* 0x000e220000000a00 */
[----:B------:R-:W-:-:S07]  /*0950*/  IADD3 R9, PT, PT, R8, R5, RZ ;  /* 0x0000000508097210 */ /* 0x000fce0007ffe0ff */
[----:B----4-:R-:W2:Y:S01]  /*0960*/  LDC.64 R12, c[0x0][0x398] ;  /* 0x0000e600ff0c7b82 */ /* 0x010ea20000000a00 */
[----:B0-----:R-:W-:-:S05]  /*0970*/  IMAD.WIDE R10, R9, 0x4, R10 ;  /* 0x00000004090a7825 */ /* 0x001fca00078e020a */
[----:B------:R-:W3:Y:S04]  /*0980*/  LDG.E.CONSTANT R9, desc[UR6][R10.64] ;  /* 0x000000060a097981 */ /* 0x000ee8000c1e9900 */
[----:B-1----:R-:W4:Y:S04]  /*0990*/  LDG.E.CONSTANT R21, desc[UR6][R10.64+0x4] ;  /* 0x000004060a157981 */ /* 0x002f28000c1e9900 */
[----:B------:R-:W5:Y:S04]  /*09a0*/  LDG.E.CONSTANT R23, desc[UR6][R10.64+0x8] ;  /* 0x000008060a177981 */ /* 0x000f68000c1e9900 */
[----:B------:R-:W5:Y:S01]  /*09b0*/  LDG.E.CONSTANT R25, desc[UR6][R10.64+0xc] ;  /* 0x00000c060a197981 */ /* 0x000f62000c1e9900 */
[----:B------:R-:W-:-:S02]  /*09c0*/  IMAD R7, R5, R0, R7 ;  /* 0x0000000005077224 */ /* 0x000fc400078e0207 */
[----:B------:R-:W-:Y:S02]  /*09d0*/  VIADD R5, R5, 0x4 ;  /* 0x0000000405057836 */ /* 0x000fe40000000000 */
[----:B--2---:R-:W-:-:S04]  /*09e0*/  IMAD.WIDE R12, R7, 0x4, R12 ;  /* 0x00000004070c7825 */ /* 0x004fc800078e020c */
[----:B------:R-:W-:-:S04]  /*09f0*/  IMAD.WIDE R14, R0, 0x4, R12 ;  /* 0x00000004000e7825 */ /* 0x000fc800078e020c */
[----:B------:R-:W-:-:S04]  /*0a00*/  IMAD.WIDE R16, R0, 0x4, R14 ;  /* 0x0000000400107825 */ /* 0x000fc800078e020e */
[----:B------:R-:W-:Y:S01]  /*0a10*/  IMAD.WIDE R18, R0, 0x4, R16 ;  /* 0x0000000400127825 */ /* 0x000fe200078e0210 */
[----:B---3--:R0:W-:Y:S04]  /*0a20*/  STG.E desc[UR6][R12.64], R9 ;  /* 0x000000090c007986 */ /* 0x0081e8000c101906 */
[----:B----4-:R0:W-:Y:S04]  /*0a30*/  STG.E desc[UR6][R14.64], R21 ;  /* 0x000000150e007986 */ /* 0x0101e8000c101906 */
[----:B-----5:R0:W-:Y:S04]  /*0a40*/  STG.E desc[UR6][R16.64], R23 ;  /* 0x0000001710007986 */ /* 0x0201e8000c101906 */
[----:B------:R0:W-:Y:S02]  /*0a50*/  STG.E desc[UR6][R18.64], R25 ;  /* 0x0000001912007986 */ /* 0x0001e4000c101906 */
.L_x_82:
[----:B------:R-:W-:Y:S05]  /*0a60*/  @!P1 EXIT ;  /* 0x000000000000994d */ /* 0x000fea0003800000 */
[----:B------:R-:W2:Y:S01]  /*0a70*/  LDC.64 R10, c[0x0][0x390] ;  /* 0x0000e400ff0a7b82 */ /* 0x000ea20000000a00 */
[----:B------:R-:W-:Y:S01]  /*0a80*/  IMAD R3, R5, R0, R3 ;  /* 0x0000000005037224 */ /* 0x000fe200078e0203 */
[----:B0-----:R-:W-:-:S04]  /*0a90*/  IADD3 R9, PT, PT, R8, R5, RZ ;  /* 0x0000000508097210 */ /* 0x001fc80007ffe0ff */
[----:B------:R-:W-:Y:S02]  /*0aa0*/  IADD3 R7, PT, PT, R6, R3, RZ ;  /* 0x0000000306077210 */ /* 0x000fe40007ffe0ff */
[----:B----4-:R-:W0:Y:S01]  /*0ab0*/  LDC.64 R12, c[0x0][0x398] ;  /* 0x0000e600ff0c7b82 */ /* 0x010e220000000a00 */
[----:B------:R-:W-:-:S07]  /*0ac0*/  IADD3 R6, PT, PT, -R2, RZ, RZ ;  /* 0x000000ff02067210 */ /* 0x000fce0007ffe1ff */
.L_x_83:
[----:B--23--:R-:W-:-:S06]  /*0ad0*/  IMAD.WIDE R2, R9, 0x4, R10 ;  /* 0x0000000409027825 */ /* 0x00cfcc00078e020a */
[----:B------:R-:W2:Y:S01]  /*0ae0*/  LDG.E.CONSTANT R3, desc[UR6][R2.64] ;  /* 0x0000000602037981 */ /* 0x000ea2000c1e9900 */
[----:B------:R-:W-:Y:S01]  /*0af0*/  IADD3 R6, PT, PT, R6, 0x1, RZ ;  /* 0x0000000106067810 */ /* 0x000fe20007ffe0ff */
[C---:B0-----:R-:W-:Y:S01]  /*0b00*/  IMAD.WIDE R4, R7.reuse, 0x4, R12 ;  /* 0x0000000407047825 */ /* 0x041fe200078e020c */
[----:B------:R-:W-:Y:S02]  /*0b10*/  IADD3 R7, PT, PT, R7, R0, RZ ;  /* 0x0000000007077210 */ /* 0x000fe40007ffe0ff */
[----:B------:R-:W-:Y:S02]  /*0b20*/  ISETP.NE.AND P0, PT, R6, RZ, PT ;  /* 0x000000ff0600720c */ /* 0x000fe40003f05270 */
[----:B------:R-:W-:Y:S01]  /*0b30*/  IADD3 R9, PT, PT, R9, 0x1, RZ ;  /* 0x0000000109097810 */ /* 0x000fe20007ffe0ff */
[----:B--2---:R3:W-:Y:S10]  /*0b40*/  STG.E desc[UR6][R4.64], R3 ;  /* 0x0000000304007986 */ /* 0x0047f4000c101906 */
[----:B------:R-:W-:Y:S05]  /*0b50*/  @P0 BRA `(.L_x_83) ;  /* 0xfffffffc00dc0947 */ /* 0x000fea000383ffff */
[----:B------:R-:W-:Y:S05]  /*0b60*/  EXIT ;  /* 0x000000000000794d */ /* 0x000fea0003800000 */
.L_x_84:
        /* <DEDUP_REMOVED lines=9> */
.L_x_853:


//--------------------- .text.Switch_First_2_axis --------------------------
	.section	.text.Switch_First_2_axis,"ax",@progbits
	.align	128
        .global         Switch_First_2_axis
        .type           Switch_First_2_axis,@function
        .size           Switch_First_2_axis,(.L_x_854 - Switch_First_2_axis)
        .other          Switch_First_2_axis,@"STO_CUDA_ENTRY STV_DEFAULT"
Switch_First_2_axis:
.text.Switch_First_2_axis:
        /* <DEDUP_REMOVED lines=11> */
[----:B------:R-:W3:Y:S01]  /*00b0*/  LDC.64 R2, c[0x0][0x388] ;  /* 0x0000e200ff027b82 */ /* 0x000ee20000000a00 */
[----:B0-----:R-:W-:-:S05]  /*00c0*/  IMAD.WIDE R6, R4, 0x4, R6 ;  /* 0x0000000404067825 */ /* 0x001fca00078e0206 */
[----:B-1----:R0:W4:Y:S01]  /*00d0*/  LDG.E.CONSTANT R0, desc[UR4][R6.64] ;  /* 0x0000000406007981 */ /* 0x002122000c1e9900 */
[----:B---3--:R-:W-:-:S05]  /*00e0*/  IMAD R5, R3, R2, RZ ;  /* 0x0000000203057224 */ /* 0x008fca00078e02ff */
[----:B------:R-:W-:Y:S02]  /*00f0*/  IABS R11, R5 ;  /* 0x00000005000b7213 */ /* 0x000fe40000000000 */
[----:B0-----:R-:W-:Y:S02]  /*0100*/  IABS R6, R4 ;  /* 0x0000000400067213 */ /* 0x001fe40000000000 */
[----:B------:R-:W0:Y:S08]  /*0110*/  I2F.RP R2, R11 ;  /* 0x0000000b00027306 */ /* 0x000e300000209400 */
[----:B0-----:R-:W0:Y:S02]  /*0120*/  MUFU.RCP R2, R2 ;  /* 0x0000000200027308 */ /* 0x001e240000001000 */
[----:B0-----:R-:W-:Y:S01]  /*0130*/  VIADD R8, R2, 0xffffffe ;  /* 0x0ffffffe02087836 */ /* 0x001fe20000000000 */
[----:B------:R-:W-:-:S05]  /*0140*/  IABS R2, R3 ;  /* 0x0000000300027213 */ /* 0x000fca0000000000 */
[----:B------:R0:W1:Y:S02]  /*0150*/  F2I.FTZ.U32.TRUNC.NTZ R9, R8 ;  /* 0x0000000800097305 */ /* 0x000064000021f000 */
[----:B0-----:R-:W-:Y:S01]  /*0160*/  IMAD.MOV.U32 R8, RZ, RZ, RZ ;  /* 0x000000ffff087224 */ /* 0x001fe200078e00ff */
[----:B-1----:R-:W-:-:S05]  /*0170*/  IADD3 R10, PT, PT, RZ, -R9, RZ ;  /* 0x80000009ff0a7210 */ /* 0x002fca0007ffe0ff */
[----:B------:R-:W-:Y:S01]  /*0180*/  IMAD R7, R10, R11, RZ ;  /* 0x0000000b0a077224 */ /* 0x000fe200078e02ff */
[----:B------:R-:W-:-:S03]  /*0190*/  IABS R10, R5 ;  /* 0x00000005000a7213 */ /* 0x000fc60000000000 */
[----:B------:R-:W-:Y:S01]  /*01a0*/  IMAD.HI.U32 R9, R9, R7, R8 ;  /* 0x0000000709097227 */ /* 0x000fe200078e0008 */
[----:B------:R-:W-:Y:S01]  /*01b0*/  IADD3 R7, PT, PT, RZ, -R10, RZ ;  /* 0x8000000aff077210 */ /* 0x000fe20007ffe0ff */
[----:B------:R-:W0:Y:S04]  /*01c0*/  I2F.RP R8, R2 ;  /* 0x0000000200087306 */ /* 0x000e280000209400 */
[----:B------:R-:W-:-:S04]  /*01d0*/  IMAD.HI.U32 R9, R9, R6, RZ ;  /* 0x0000000609097227 */ /* 0x000fc800078e00ff */
[----:B------:R-:W-:-:S05]  /*01e0*/  IMAD R6, R9, R7, R6 ;  /* 0x0000000709067224 */ /* 0x000fca00078e0206 */
[----:B------:R-:W-:Y:S01]  /*01f0*/  ISETP.GT.U32.AND P2, PT, R11, R6, PT ;  /* 0x000000060b00720c */ /* 0x000fe20003f44070 */
[----:B0-----:R-:W0:-:S12]  /*0200*/  MUFU.RCP R8, R8 ;  /* 0x0000000800087308 */ /* 0x001e180000001000 */
[----:B------:R-:W-:Y:S02]  /*0210*/  @!P2 IMAD.IADD R6, R6, 0x1, -R11 ;  /* 0x000000010606a824 */ /* 0x000fe400078e0a0b */
[----:B------:R-:W-:Y:S01]  /*0220*/  @!P2 VIADD R9, R9, 0x1 ;  /* 0x000000010909a836 */ /* 0x000fe20000000000 */
[----:B------:R-:W-:Y:S02]  /*0230*/  ISETP.NE.AND P2, PT, R5, RZ, PT ;  /* 0x000000ff0500720c */ /* 0x000fe40003f45270 */
[----:B------:R-:W-:Y:S02]  /*0240*/  ISETP.GE.U32.AND P0, PT, R6, R11, PT ;  /* 0x0000000b0600720c */ /* 0x000fe40003f06070 */
[----:B------:R-:W-:-:S04]  /*0250*/  LOP3.LUT R6, R4, R5, RZ, 0x3c, !PT ;  /* 0x0000000504067212 */ /* 0x000fc800078e3cff */
[----:B------:R-:W-:Y:S02]  /*0260*/  ISETP.GE.AND P1, PT, R6, RZ, PT ;  /* 0x000000ff0600720c */ /* 0x000fe40003f26270 */
[----:B0-----:R-:W-:-:S04]  /*0270*/  IADD3 R6, PT, PT, R8, 0xffffffe, RZ ;  /* 0x0ffffffe08067810 */ /* 0x001fc80007ffe0ff */
[----:B------:R0:W1:Y:S01]  /*0280*/  F2I.FTZ.U32.TRUNC.NTZ R7, R6 ;  /* 0x0000000600077305 */ /* 0x000062000021f000 */
[----:B------:R-:W-:-:S06]  /*0290*/  @P0 IADD3 R9, PT, PT, R9, 0x1, RZ ;  /* 0x0000000109090810 */ /* 0x000fcc0007ffe0ff */
[----:B------:R-:W-:Y:S01]  /*02a0*/  @!P1 IMAD.MOV R9, RZ, RZ, -R9 ;  /* 0x000000ffff099224 */ /* 0x000fe200078e0a09 */
[----:B------:R-:W-:Y:S01]  /*02b0*/  @!P2 LOP3.LUT R9, RZ, R5, RZ, 0x33, !PT ;  /* 0x00000005ff09a212 */ /* 0x000fe200078e33ff */
[----:B0-----:R-:W-:-:S04]  /*02c0*/  HFMA2 R6, -RZ, RZ, 0, 0 ;  /* 0x00000000ff067431 */ /* 0x001fc800000001ff */
[----:B------:R-:W-:Y:S01]  /*02d0*/  IMAD.MOV R8, RZ, RZ, -R9 ;  /* 0x000000ffff087224 */ /* 0x000fe200078e0a09 */
[----:B-1----:R-:W-:-:S03]  /*02e0*/  IADD3 R11, PT, PT, RZ, -R7, RZ ;  /* 0x80000007ff0b7210 */ /* 0x002fc60007ffe0ff */
[----:B------:R-:W-:Y:S02]  /*02f0*/  IMAD R8, R5, R8, R4 ;  /* 0x0000000805087224 */ /* 0x000fe400078e0204 */
[----:B------:R-:W-:-:S03]  /*0300*/  IMAD R5, R11, R2, RZ ;  /* 0x000000020b057224 */ /* 0x000fc600078e02ff */
[----:B------:R-:W-:Y:S01]  /*0310*/  IABS R4, R8 ;  /* 0x0000000800047213 */ /* 0x000fe20000000000 */
[----:B------:R-:W-:-:S04]  /*0320*/  IMAD.HI.U32 R6, R7, R5, R6 ;  /* 0x0000000507067227 */ /* 0x000fc800078e0006 */
[----:B------:R-:W-:-:S04]  /*0330*/  IMAD.MOV.U32 R5, RZ, RZ, R4 ;  /* 0x000000ffff057224 */ /* 0x000fc800078e0004 */
[----:B------:R-:W-:-:S05]  /*0340*/  IMAD.HI.U32 R6, R6, R5, RZ ;  /* 0x0000000506067227 */ /* 0x000fca00078e00ff */
[----:B------:R-:W-:-:S05]  /*0350*/  IADD3 R4, PT, PT, -R6, RZ, RZ ;  /* 0x000000ff06047210 */ /* 0x000fca0007ffe1ff */
[----:B------:R-:W-:-:S05]  /*0360*/  IMAD R5, R2, R4, R5 ;  /* 0x0000000402057224 */ /* 0x000fca00078e0205 */
[----:B------:R-:W-:-:S13]  /*0370*/  ISETP.GT.U32.AND P2, PT, R2, R5, PT ;  /* 0x000000050200720c */ /* 0x000fda0003f44070 */
[----:B------:R-:W-:Y:S01]  /*0380*/  @!P2 IMAD.IADD R5, R5, 0x1, -R2 ;  /* 0x000000010505a824 */ /* 0x000fe200078e0a02 */
[----:B------:R-:W-:Y:S02]  /*0390*/  @!P2 IADD3 R6, PT, PT, R6, 0x1, RZ ;  /* 0x000000010606a810 */ /* 0x000fe40007ffe0ff */
[----:B------:R-:W-:Y:S02]  /*03a0*/  ISETP.NE.AND P2, PT, R3, RZ, PT ;  /* 0x000000ff0300720c */ /* 0x000fe40003f45270 */
[----:B------:R-:W-:Y:S02]  /*03b0*/  ISETP.GE.U32.AND P0, PT, R5, R2, PT ;  /* 0x000000020500720c */ /* 0x000fe40003f06070 */
[----:B------:R-:W-:Y:S01]  /*03c0*/  LOP3.LUT R2, R8, R3, RZ, 0x3c, !PT ;  /* 0x0000000308027212 */ /* 0x000fe200078e3cff */
[----:B------:R-:W0:Y:S03]  /*03d0*/  LDC.64 R4, c[0x0][0x398] ;  /* 0x0000e600ff047b82 */ /* 0x000e260000000a00 */
[----:B------:R-:W-:-:S07]  /*03e0*/  ISETP.GE.AND P1, PT, R2, RZ, PT ;  /* 0x000000ff0200720c */ /* 0x000fce0003f26270 */
[----:B------:R-:W-:-:S06]  /*03f0*/  @P0 VIADD R6, R6, 0x1 ;  /* 0x0000000106060836 */ /* 0x000fcc0000000000 */
[----:B------:R-:W-:Y:S02]  /*0400*/  @!P1 IADD3 R6, PT, PT, -R6, RZ, RZ ;  /* 0x000000ff06069210 */ /* 0x000fe40007ffe1ff */
[----:B------:R-:W-:-:S05]  /*0410*/  @!P2 LOP3.LUT R6, RZ, R3, RZ, 0x33, !PT ;  /* 0x00000003ff06a212 */ /* 0x000fca00078e33ff */
[----:B------:R-:W-:Y:S02]  /*0420*/  IMAD.MOV R2, RZ, RZ, -R6 ;  /* 0x000000ffff027224 */ /* 0x000fe400078e0a06 */
[----:B--2---:R-:W-:Y:S02]  /*0430*/  IMAD R6, R6, UR6, R9 ;  /* 0x0000000606067c24 */ /* 0x004fe4000f8e0209 */
[----:B------:R-:W-:-:S04]  /*0440*/  IMAD R2, R3, R2, R8 ;  /* 0x0000000203027224 */ /* 0x000fc800078e0208 */
[----:B------:R-:W-:-:S04]  /*0450*/  IMAD R3, R6, R3, R2 ;  /* 0x0000000306037224 */ /* 0x000fc800078e0202 */
[----:B0-----:R-:W-:-:S05]  /*0460*/  IMAD.WIDE R2, R3, 0x4, R4 ;  /* 0x0000000403027825 */ /* 0x001fca00078e0204 */
[----:B----4-:R-:W-:Y:S01]  /*0470*/  STG.E desc[UR4][R2.64], R0 ;  /* 0x0000000002007986 */ /* 0x010fe2000c101904 */
[----:B------:R-:W-:Y:S05]  /*0480*/  EXIT ;  /* 0x000000000000794d */ /* 0x000fea0003800000 */
.L_x_85:
        /* <DEDUP_REMOVED lines=15> */
.L_x_854:


//--------------------- .text.Split3              --------------------------
	.section	.text.Split3,"ax",@progbits
	.align	128
        .global         Split3
        .type           Split3,@function
        .size           Split3,(.L_x_855 - Split3)
        .other          Split3,@"STO_CUDA_ENTRY STV_DEFAULT"
Split3:
.text.Split3:
        /* <DEDUP_REMOVED lines=9> */
[----:B------:R-:W-:Y:S01]  /*0090*/  IABS R8, R2 ;  /* 0x0000000200087213 */ /* 0x000fe20000000000 */
[----:B------:R-:W1:Y:S01]  /*00a0*/  LDCU UR6, c[0x0][0x3a0] ;  /* 0x00007400ff0677ac */ /* 0x000e620008000800 */
[----:B------:R-:W2:Y:S01]  /*00b0*/  LDCU.64 UR4, c[0x0][0x358] ;  /* 0x00006b00ff0477ac */ /* 0x000ea20008000a00 */
[----:B0-----:R-:W-:-:S04]  /*00c0*/  IABS R6, R7 ;  /* 0x0000000700067213 */ /* 0x001fc80000000000 */
[----:B------:R-:W0:Y:S08]  /*00d0*/  I2F.RP R0, R6 ;  /* 0x0000000600007306 */ /* 0x000e300000209400 */
[----:B0-----:R-:W0:Y:S02]  /*00e0*/  MUFU.RCP R0, R0 ;  /* 0x0000000000007308 */ /* 0x001e240000001000 */
[----:B0-----:R-:W-:-:S06]  /*00f0*/  IADD3 R4, PT, PT, R0, 0xffffffe, RZ ;  /* 0x0ffffffe00047810 */ /* 0x001fcc0007ffe0ff */
[----:B------:R0:W3:Y:S02]  /*0100*/  F2I.FTZ.U32.TRUNC.NTZ R5, R4 ;  /* 0x0000000400057305 */ /* 0x0000e4000021f000 */
[----:B0-----:R-:W-:Y:S01]  /*0110*/  IMAD.MOV.U32 R4, RZ, RZ, RZ ;  /* 0x000000ffff047224 */ /* 0x001fe200078e00ff */
[----:B---3--:R-:W-:-:S05]  /*0120*/  IADD3 R3, PT, PT, RZ, -R5, RZ ;  /* 0x80000005ff037210 */ /* 0x008fca0007ffe0ff */
[----:B------:R-:W-:-:S04]  /*0130*/  IMAD R3, R3, R6, RZ ;  /* 0x0000000603037224 */ /* 0x000fc800078e02ff */
[----:B------:R-:W-:Y:S01]  /*0140*/  IMAD.HI.U32 R5, R5, R3, R4 ;  /* 0x0000000305057227 */ /* 0x000fe200078e0004 */
[----:B------:R-:W-:-:S05]  /*0150*/  MOV R3, R8 ;  /* 0x0000000800037202 */ /* 0x000fca0000000f00 */
[----:B------:R-:W-:-:S04]  /*0160*/  IMAD.HI.U32 R0, R5, R3, RZ ;  /* 0x0000000305007227 */ /* 0x000fc800078e00ff */
[----:B------:R-:W-:-:S04]  /*0170*/  IMAD.MOV R5, RZ, RZ, -R0 ;  /* 0x000000ffff057224 */ /* 0x000fc800078e0a00 */
[----:B------:R-:W-:-:S05]  /*0180*/  IMAD R3, R6, R5, R3 ;  /* 0x0000000506037224 */ /* 0x000fca00078e0203 */
[----:B------:R-:W-:-:S13]  /*0190*/  ISETP.GT.U32.AND P2, PT, R6, R3, PT ;  /* 0x000000030600720c */ /* 0x000fda0003f44070 */
[-C--:B------:R-:W-:Y:S02]  /*01a0*/  @!P2 IADD3 R3, PT, PT, R3, -R6.reuse, RZ ;  /* 0x800000060303a210 */ /* 0x080fe40007ffe0ff */
[----:B------:R-:W-:Y:S02]  /*01b0*/  @!P2 IADD3 R0, PT, PT, R0, 0x1, RZ ;  /* 0x000000010000a810 */ /* 0x000fe40007ffe0ff */
[----:B------:R-:W-:Y:S02]  /*01c0*/  ISETP.GE.U32.AND P0, PT, R3, R6, PT ;  /* 0x000000060300720c */ /* 0x000fe40003f06070 */
[----:B------:R-:W-:Y:S02]  /*01d0*/  LOP3.LUT R3, R2, R7, RZ, 0x3c, !PT ;  /* 0x0000000702037212 */ /* 0x000fe400078e3cff */
[----:B------:R-:W-:Y:S02]  /*01e0*/  ISETP.NE.AND P2, PT, R7, RZ, PT ;  /* 0x000000ff0700720c */ /* 0x000fe40003f45270 */
[----:B------:R-:W-:-:S07]  /*01f0*/  ISETP.GE.AND P1, PT, R3, RZ, PT ;  /* 0x000000ff0300720c */ /* 0x000fce0003f26270 */
[----:B------:R-:W-:-:S06]  /*0200*/  @P0 VIADD R0, R0, 0x1 ;  /* 0x0000000100000836 */ /* 0x000fcc0000000000 */
[----:B------:R-:W-:Y:S02]  /*0210*/  @!P1 IADD3 R0, PT, PT, -R0, RZ, RZ ;  /* 0x000000ff00009210 */ /* 0x000fe40007ffe1ff */
[----:B------:R-:W-:-:S04]  /*0220*/  @!P2 LOP3.LUT R0, RZ, R7, RZ, 0x33, !PT ;  /* 0x00000007ff00a212 */ /* 0x000fc800078e33ff */
[----:B------:R-:W-:-:S05]  /*0230*/  IADD3 R3, PT, PT, -R0, RZ, RZ ;  /* 0x000000ff00037210 */ /* 0x000fca0007ffe1ff */
[----:B------:R-:W-:-:S05]  /*0240*/  IMAD R7, R7, R3, R2 ;  /* 0x0000000307077224 */ /* 0x000fca00078e0202 */
[----:B-1----:R-:W-:-:S13]  /*0250*/  ISETP.GE.AND P0, PT, R7, UR6, PT ;  /* 0x0000000607007c0c */ /* 0x002fda000bf06270 */
[----:B--2---:R-:W-:Y:S05]  /*0260*/  @P0 BRA `(.L_x_86) ;  /* 0x0000000000200947 */ /* 0x004fea0003800000 */
[----:B------:R-:W0:Y:S02]  /*0270*/  LDC.64 R4, c[0x0][0x388] ;  /* 0x0000e200ff047b82 */ /* 0x000e240000000a00 */
[----:B0-----:R-:W-:-:S06]  /*0280*/  IMAD.WIDE R2, R2, 0x4, R4 ;  /* 0x0000000402027825 */ /* 0x001fcc00078e0204 */
[----:B------:R-:W0:Y:S01]  /*0290*/  LDC.64 R4, c[0x0][0x398] ;  /* 0x0000e600ff047b82 */ /* 0x000e220000000a00 */
[----:B------:R-:W2:Y:S01]  /*02a0*/  LDG.E.CONSTANT R3, desc[UR4][R2.64] ;  /* 0x0000000402037981 */ /* 0x000ea2000c1e9900 */
[----:B------:R-:W-:-:S04]  /*02b0*/  IMAD R7, R0, UR6, R7 ;  /* 0x0000000600077c24 */ /* 0x000fc8000f8e0207 */
[----:B0-----:R-:W-:-:S05]  /*02c0*/  IMAD.WIDE R4, R7, 0x4, R4 ;  /* 0x0000000407047825 */ /* 0x001fca00078e0204 */
[----:B--2---:R-:W-:Y:S01]  /*02d0*/  STG.E desc[UR4][R4.64], R3 ;  /* 0x0000000304007986 */ /* 0x004fe2000c101904 */
[----:B------:R-:W-:Y:S05]  /*02e0*/  EXIT ;  /* 0x000000000000794d */ /* 0x000fea0003800000 */
.L_x_86:
[----:B------:R-:W0:Y:S02]  /*02f0*/  LDC R8, c[0x0][0x3b0] ;  /* 0x0000ec00ff087b82 */ /* 0x000e240000000800 */
[----:B0-----:R-:W-:-:S05]  /*0300*/  VIADD R6, R8, UR6 ;  /* 0x0000000608067c36 */ /* 0x001fca0008000000 */
[----:B------:R-:W-:-:S13]  /*0310*/  ISETP.GE.AND P0, PT, R7, R6, PT ;  /* 0x000000060700720c */ /* 0x000fda0003f06270 */
[----:B------:R-:W-:Y:S05]  /*0320*/  @P0 BRA `(.L_x_87) ;  /* 0x0000000000240947 */ /* 0x000fea0003800000 */
[----:B------:R-:W0:Y:S02]  /*0330*/  LDC.64 R4, c[0x0][0x388] ;  /* 0x0000e200ff047b82 */ /* 0x000e240000000a00 */
[----:B0-----:R-:W-:-:S06]  /*0340*/  IMAD.WIDE R4, R2, 0x4, R4 ;  /* 0x0000000402047825 */ /* 0x001fcc00078e0204 */
[----:B------:R-:W0:Y:S01]  /*0350*/  LDC.64 R2, c[0x0][0x3a8] ;  /* 0x0000ea00ff027b82 */ /* 0x000e220000000a00 */
[----:B------:R-:W2:Y:S01]  /*0360*/  LDG.E.CONSTANT R5, desc[UR4][R4.64] ;  /* 0x0000000404057981 */ /* 0x000ea2000c1e9900 */
[----:B------:R-:W-:-:S05]  /*0370*/  IADD3 R7, PT, PT, R7, -UR6, RZ ;  /* 0x8000000607077c10 */ /* 0x000fca000fffe0ff */
[----:B------:R-:W-:-:S04]  /*0380*/  IMAD R7, R0, R8, R7 ;  /* 0x0000000800077224 */ /* 0x000fc800078e0207 */
[----:B0-----:R-:W-:-:S05]  /*0390*/  IMAD.WIDE R2, R7, 0x4, R2 ;  /* 0x0000000407027825 */ /* 0x001fca00078e0202 */
[----:B--2---:R-:W-:Y:S01]  /*03a0*/  STG.E desc[UR4][R2.64], R5 ;  /* 0x0000000502007986 */ /* 0x004fe2000c101904 */
[----:B------:R-:W-:Y:S05]  /*03b0*/  EXIT ;  /* 0x000000000000794d */ /* 0x000fea0003800000 */
.L_x_87:
[----:B------:R-:W0:Y:S01]  /*03c0*/  LDC.64 R4, c[0x0][0x388] ;  /* 0x0000e200ff047b82 */ /* 0x000e220000000a00 */
[----:B------:R-:W1:Y:S01]  /*03d0*/  LDCU UR7, c[0x0][0x3c0] ;  /* 0x00007800ff0777ac */ /* 0x000e620008000800 */
[----:B0-----:R-:W-:-:S06]  /*03e0*/  IMAD.WIDE R4, R2, 0x4, R4 ;  /* 0x0000000402047825 */ /* 0x001fcc00078e0204 */
[----:B------:R-:W0:Y:S01]  /*03f0*/  LDC.64 R2, c[0x0][0x3b8] ;  /* 0x0000ee00ff027b82 */ /* 0x000e220000000a00 */
[----:B------:R-:W2:Y:S01]  /*0400*/  LDG.E.CONSTANT R5, desc[UR4][R4.64] ;  /* 0x0000000404057981 */ /* 0x000ea2000c1e9900 */
[----:B------:R-:W-:-:S05]  /*0410*/  IADD3 R7, PT, PT, R7, -R6, RZ ;  /* 0x8000000607077210 */ /* 0x000fca0007ffe0ff */
[----:B-1----:R-:W-:-:S04]  /*0420*/  IMAD R7, R0, UR7, R7 ;  /* 0x0000000700077c24 */ /* 0x002fc8000f8e0207 */
[----:B0-----:R-:W-:-:S05]  /*0430*/  IMAD.WIDE R2, R7, 0x4, R2 ;  /* 0x0000000407027825 */ /* 0x001fca00078e0202 */
[----:B--2---:R-:W-:Y:S01]  /*0440*/  STG.E desc[UR4][R2.64], R5 ;  /* 0x0000000502007986 */ /* 0x004fe2000c101904 */
[----:B------:R-:W-:Y:S05]  /*0450*/  EXIT ;  /* 0x000000000000794d */ /* 0x000fea0003800000 */
.L_x_88:
        /* <DEDUP_REMOVED lines=10> */
.L_x_855:


//--------------------- .text.Split               --------------------------
	.section	.text.Split,"ax",@progbits
	.align	128
        .global         Split
        .type           Split,@function
        .size           Split,(.L_x_856 - Split)
        .other          Split,@"STO_CUDA_ENTRY STV_DEFAULT"
Split:
.text.Split:
        /* <DEDUP_REMOVED lines=9> */
[----:B------:R-:W1:Y:S01]  /*0090*/  LDCU UR6, c[0x0][0x3a0] ;  /* 0x00007400ff0677ac */ /* 0x000e620008000800 */
[----:B------:R-:W2:Y:S01]  /*00a0*/  LDCU.64 UR4, c[0x0][0x358] ;  /* 0x00006b00ff0477ac */ /* 0x000ea20008000a00 */
[----:B0-----:R-:W-:-:S04]  /*00b0*/  IABS R7, R4 ;  /* 0x0000000400077213 */ /* 0x001fc80000000000 */
[----:B------:R-:W0:Y:S08]  /*00c0*/  I2F.RP R0, R7 ;  /* 0x0000000700007306 */ /* 0x000e300000209400 */
[----:B0-----:R-:W0:Y:S02]  /*00d0*/  MUFU.RCP R0, R0 ;  /* 0x0000000000007308 */ /* 0x001e240000001000 */
[----:B0-----:R-:W-:-:S06]  /*00e0*/  IADD3 R2, PT, PT, R0, 0xffffffe, RZ ;  /* 0x0ffffffe00027810 */ /* 0x001fcc0007ffe0ff */
[----:B------:R0:W3:Y:S02]  /*00f0*/  F2I.FTZ.U32.TRUNC.NTZ R3, R2 ;  /* 0x0000000200037305 */ /* 0x0000e4000021f000 */
[----:B0-----:R-:W-:Y:S02]  /*0100*/  HFMA2 R2, -RZ, RZ, 0, 0 ;  /* 0x00000000ff027431 */ /* 0x001fe400000001ff */
[----:B---3--:R-:W-:-:S04]  /*0110*/  IMAD.MOV R6, RZ, RZ, -R3 ;  /* 0x000000ffff067224 */ /* 0x008fc800078e0a03 */
[----:B------:R-:W-:Y:S01]  /*0120*/  IMAD R9, R6, R7, RZ ;  /* 0x0000000706097224 */ /* 0x000fe200078e02ff */
[----:B------:R-:W-:-:S03]  /*0130*/  IABS R6, R5 ;  /* 0x0000000500067213 */ /* 0x000fc60000000000 */
[----:B------:R-:W-:-:S06]  /*0140*/  IMAD.HI.U32 R3, R3, R9, R2 ;  /* 0x0000000903037227 */ /* 0x000fcc00078e0002 */
[----:B------:R-:W-:-:S04]  /*0150*/  IMAD.HI.U32 R3, R3, R6, RZ ;  /* 0x0000000603037227 */ /* 0x000fc800078e00ff */
[----:B------:R-:W-:-:S04]  /*0160*/  IMAD.MOV R0, RZ, RZ, -R3 ;  /* 0x000000ffff007224 */ /* 0x000fc800078e0a03 */
[----:B------:R-:W-:-:S05]  /*0170*/  IMAD R0, R7, R0, R6 ;  /* 0x0000000007007224 */ /* 0x000fca00078e0206 */
[----:B------:R-:W-:-:S13]  /*0180*/  ISETP.GT.U32.AND P2, PT, R7, R0, PT ;  /* 0x000000000700720c */ /* 0x000fda0003f44070 */
[-C--:B------:R-:W-:Y:S01]  /*0190*/  @!P2 IADD3 R0, PT, PT, R0, -R7.reuse, RZ ;  /* 0x800000070000a210 */ /* 0x080fe20007ffe0ff */
[----:B------:R-:W-:Y:S01]  /*01a0*/  @!P2 VIADD R3, R3, 0x1 ;  /* 0x000000010303a836 */ /* 0x000fe20000000000 */
[----:B------:R-:W-:Y:S02]  /*01b0*/  ISETP.NE.AND P2, PT, R4, RZ, PT ;  /* 0x000000ff0400720c */ /* 0x000fe40003f45270 */
[----:B------:R-:W-:Y:S02]  /*01c0*/  ISETP.GE.U32.AND P0, PT, R0, R7, PT ;  /* 0x000000070000720c */ /* 0x000fe40003f06070 */
[----:B------:R-:W-:-:S04]  /*01d0*/  LOP3.LUT R0, R5, R4, RZ, 0x3c, !PT ;  /* 0x0000000405007212 */ /* 0x000fc800078e3cff */
[----:B------:R-:W-:-:S07]  /*01e0*/  ISETP.GE.AND P1, PT, R0, RZ, PT ;  /* 0x000000ff0000720c */ /* 0x000fce0003f26270 */
[----:B------:R-:W-:-:S04]  /*01f0*/  @P0 IADD3 R3, PT, PT, R3, 0x1, RZ ;  /* 0x0000000103030810 */ /* 0x000fc80007ffe0ff */
[----:B------:R-:W-:-:S05]  /*0200*/  MOV R7, R3 ;  /* 0x0000000300077202 */ /* 0x000fca0000000f00 */
[----:B------:R-:W-:Y:S01]  /*0210*/  @!P1 IMAD.MOV R7, RZ, RZ, -R7 ;  /* 0x000000ffff079224 */ /* 0x000fe200078e0a07 */
        /* <DEDUP_REMOVED lines=13> */
.L_x_89:
[----:B------:R-:W0:Y:S01]  /*02f0*/  LDC.64 R2, c[0x0][0x388] ;  /* 0x0000e200ff027b82 */ /* 0x000e220000000a00 */
[----:B------:R-:W1:Y:S01]  /*0300*/  LDCU UR7, c[0x0][0x3b0] ;  /* 0x00007600ff0777ac */ /* 0x000e620008000800 */
[----:B0-----:R-:W-:-:S06]  /*0310*/  IMAD.WIDE R4, R5, 0x4, R2 ;  /* 0x0000000405047825 */ /* 0x001fcc00078e0202 */
[----:B------:R-:W0:Y:S01]  /*0320*/  LDC.64 R2, c[0x0][0x3a8] ;  /* 0x0000ea00ff027b82 */ /* 0x000e220000000a00 */
[----:B------:R-:W2:Y:S01]  /*0330*/  LDG.E.CONSTANT R5, desc[UR4][R4.64] ;  /* 0x0000000404057981 */ /* 0x000ea2000c1e9900 */
[----:B------:R-:W-:-:S05]  /*0340*/  IADD3 R0, PT, PT, R0, -UR6, RZ ;  /* 0x8000000600007c10 */ /* 0x000fca000fffe0ff */
[----:B-1----:R-:W-:-:S04]  /*0350*/  IMAD R7, R7, UR7, R0 ;  /* 0x0000000707077c24 */ /* 0x002fc8000f8e0200 */
[----:B0-----:R-:W-:-:S05]  /*0360*/  IMAD.WIDE R2, R7, 0x4, R2 ;  /* 0x0000000407027825 */ /* 0x001fca00078e0202 */
[----:B--2---:R-:W-:Y:S01]  /*0370*/  STG.E desc[UR4][R2.64], R5 ;  /* 0x0000000502007986 */ /* 0x004fe2000c101904 */
[----:B------:R-:W-:Y:S05]  /*0380*/  EXIT ;  /* 0x000000000000794d */ /* 0x000fea0003800000 */
.L_x_90:
        /* <DEDUP_REMOVED lines=15> */
.L_x_856:


//--------------------- .text.Concatenate3        --------------------------
	.section	.text.Concatenate3,"ax",@progbits
	.align	128
        .global         Concatenate3
        .type           Concatenate3,@function
        .size           Concatenate3,(.L_x_857 - Concatenate3)
        .other          Concatenate3,@"STO_CUDA_ENTRY STV_DEFAULT"
Concatenate3:
.text.Concatenate3:
        /* <DEDUP_REMOVED lines=18> */
[----:B------:R-:W-:Y:S01]  /*0120*/  IMAD R9, R6, R5, RZ ;  /* 0x0000000506097224 */ /* 0x000fe200078e02ff */
[----:B------:R-:W-:-:S03]  /*0130*/  IABS R6, R0 ;  /* 0x0000000000067213 */ /* 0x000fc60000000000 */
[----:B------:R-:W-:Y:S01]  /*0140*/  IMAD.HI.U32 R3, R3, R9, R2 ;  /* 0x0000000903037227 */ /* 0x000fe200078e0002 */
[----:B------:R-:W-:-:S04]  /*0150*/  LOP3.LUT R2, R0, R7, RZ, 0x3c, !PT ;  /* 0x0000000700027212 */ /* 0x000fc800078e3cff */
[----:B------:R-:W-:Y:S01]  /*0160*/  ISETP.GE.AND P1, PT, R2, RZ, PT ;  /* 0x000000ff0200720c */ /* 0x000fe20003f26270 */
[----:B------:R-:W-:-:S05]  /*0170*/  IMAD.HI.U32 R3, R3, R6, RZ ;  /* 0x0000000603037227 */ /* 0x000fca00078e00ff */
[----:B------:R-:W-:-:S05]  /*0180*/  IADD3 R4, PT, PT, -R3, RZ, RZ ;  /* 0x000000ff03047210 */ /* 0x000fca0007ffe1ff */
[----:B------:R-:W-:-:S05]  /*0190*/  IMAD R4, R5, R4, R6 ;  /* 0x0000000405047224 */ /* 0x000fca00078e0206 */
[----:B------:R-:W-:-:S13]  /*01a0*/  ISETP.GT.U32.AND P2, PT, R5, R4, PT ;  /* 0x000000040500720c */ /* 0x000fda0003f44070 */
[----:B------:R-:W-:Y:S01]  /*01b0*/  @!P2 IMAD.IADD R4, R4, 0x1, -R5 ;  /* 0x000000010404a824 */ /* 0x000fe200078e0a05 */
[----:B------:R-:W-:Y:S02]  /*01c0*/  @!P2 IADD3 R3, PT, PT, R3, 0x1, RZ ;  /* 0x000000010303a810 */ /* 0x000fe40007ffe0ff */
[----:B------:R-:W-:Y:S02]  /*01d0*/  ISETP.NE.AND P2, PT, R7, RZ, PT ;  /* 0x000000ff0700720c */ /* 0x000fe40003f45270 */
[----:B------:R-:W-:-:S13]  /*01e0*/  ISETP.GE.U32.AND P0, PT, R4, R5, PT ;  /* 0x000000050400720c */ /* 0x000fda0003f06070 */
[----:B------:R-:W-:-:S05]  /*01f0*/  @P0 VIADD R3, R3, 0x1 ;  /* 0x0000000103030836 */ /* 0x000fca0000000000 */
[----:B------:R-:W-:-:S04]  /*0200*/  MOV R11, R3 ;  /* 0x00000003000b7202 */ /* 0x000fc80000000f00 */
[----:B------:R-:W-:Y:S02]  /*0210*/  @!P1 IADD3 R11, PT, PT, -R11, RZ, RZ ;  /* 0x000000ff0b0b9210 */ /* 0x000fe40007ffe1ff */
[----:B------:R-:W-:-:S05]  /*0220*/  @!P2 LOP3.LUT R11, RZ, R7, RZ, 0x33, !PT ;  /* 0x00000007ff0ba212 */ /* 0x000fca00078e33ff */
[----:B------:R-:W-:-:S04]  /*0230*/  IMAD.MOV R2, RZ, RZ, -R11 ;  /* 0x000000ffff027224 */ /* 0x000fc800078e0a0b */
[----:B------:R-:W-:-:S05]  /*0240*/  IMAD R6, R7, R2, R0 ;  /* 0x0000000207067224 */ /* 0x000fca00078e0200 */
[----:B-1----:R-:W-:-:S13]  /*0250*/  ISETP.GE.AND P0, PT, R6, UR5, PT ;  /* 0x0000000506007c0c */ /* 0x002fda000bf06270 */
[----:B--2---:R-:W-:Y:S05]  /*0260*/  @P0 BRA `(.L_x_91) ;  /* 0x0000000000200947 */ /* 0x004fea0003800000 */
[----:B------:R-:W0:Y:S01]  /*0270*/  LDC.64 R2, c[0x0][0x398] ;  /* 0x0000e600ff027b82 */ /* 0x000e220000000a00 */
[----:B------:R-:W-:-:S04]  /*0280*/  IMAD R5, R11, UR5, R6 ;  /* 0x000000050b057c24 */ /* 0x000fc8000f8e0206 */
[----:B0-----:R-:W-:-:S03]  /*0290*/  IMAD.WIDE R2, R5, 0x4, R2 ;  /* 0x0000000405027825 */ /* 0x001fc600078e0202 */
[----:B------:R-:W0:Y:S03]  /*02a0*/  LDC.64 R4, c[0x0][0x388] ;  /* 0x0000e200ff047b82 */ /* 0x000e260000000a00 */
[----:B------:R-:W2:Y:S01]  /*02b0*/  LDG.E.CONSTANT R3, desc[UR6][R2.64] ;  /* 0x0000000602037981 */ /* 0x000ea2000c1e9900 */
[----:B0-----:R-:W-:-:S05]  /*02c0*/  IMAD.WIDE R4, R0, 0x4, R4 ;  /* 0x0000000400047825 */ /* 0x001fca00078e0204 */
[----:B--2---:R-:W-:Y:S01]  /*02d0*/  STG.E desc[UR6][R4.64], R3 ;  /* 0x0000000304007986 */ /* 0x004fe2000c101906 */
[----:B------:R-:W-:Y:S05]  /*02e0*/  EXIT ;  /* 0x000000000000794d */ /* 0x000fea0003800000 */
.L_x_91:
[----:B------:R-:W0:Y:S02]  /*02f0*/  LDCU UR8, c[0x0][0x3b0] ;  /* 0x00007600ff0877ac */ /* 0x000e240008000800 */
[----:B0-----:R-:W-:-:S06]  /*0300*/  UIADD3 UR4, UPT, UPT, UR5, UR8, URZ ;  /* 0x0000000805047290 */ /* 0x001fcc000fffe0ff */
[----:B------:R-:W-:-:S13]  /*0310*/  ISETP.GE.AND P0, PT, R6, UR4, PT ;  /* 0x0000000406007c0c */ /* 0x000fda000bf06270 */
[----:B------:R-:W0:Y:S01]  /*0320*/  @!P0 LDC.64 R2, c[0x0][0x3a8] ;  /* 0x0000ea00ff028b82 */ /* 0x000e220000000a00 */
[----:B------:R-:W-:-:S05]  /*0330*/  @!P0 IADD3 R4, PT, PT, R6, -UR5, RZ ;  /* 0x8000000506048c10 */ /* 0x000fca000fffe0ff */
[----:B------:R-:W-:Y:S02]  /*0340*/  @!P0 IMAD R5, R11, UR8, R4 ;  /* 0x000000080b058c24 */ /* 0x000fe4000f8e0204 */
[----:B------:R-:W1:Y:S02]  /*0350*/  @P0 LDC R7, c[0x0][0x3c0] ;  /* 0x0000f000ff070b82 */ /* 0x000e640000000800 */
[----:B0-----:R-:W-:-:S06]  /*0360*/  @!P0 IMAD.WIDE R2, R5, 0x4, R2 ;  /* 0x0000000405028825 */ /* 0x001fcc00078e0202 */
[----:B------:R-:W0:Y:S01]  /*0370*/  @P0 LDC.64 R4, c[0x0][0x3b8] ;  /* 0x0000ee00ff040b82 */ /* 0x000e220000000a00 */
[----:B------:R-:W2:Y:S01]  /*0380*/  @!P0 LDG.E.CONSTANT R9, desc[UR6][R2.64] ;  /* 0x0000000602098981 */ /* 0x000ea2000c1e9900 */
[----:B------:R-:W-:-:S05]  /*0390*/  @P0 IADD3 R6, PT, PT, R6, -UR4, RZ ;  /* 0x8000000406060c10 */ /* 0x000fca000fffe0ff */
[----:B-1----:R-:W-:-:S04]  /*03a0*/  @P0 IMAD R7, R11, R7, R6 ;  /* 0x000000070b070224 */ /* 0x002fc800078e0206 */
[----:B0-----:R-:W-:Y:S02]  /*03b0*/  @P0 IMAD.WIDE R4, R7, 0x4, R4 ;  /* 0x0000000407040825 */ /* 0x001fe400078e0204 */
[----:B------:R-:W0:Y:S03]  /*03c0*/  LDC.64 R6, c[0x0][0x388] ;  /* 0x0000e200ff067b82 */ /* 0x000e260000000a00 */
[----:B------:R-:W2:Y:S01]  /*03d0*/  @P0 LDG.E.CONSTANT R9, desc[UR6][R4.64] ;  /* 0x0000000604090981 */ /* 0x000ea2000c1e9900 */
[----:B0-----:R-:W-:-:S05]  /*03e0*/  IMAD.WIDE R6, R0, 0x4, R6 ;  /* 0x0000000400067825 */ /* 0x001fca00078e0206 */
[----:B--2---:R-:W-:Y:S01]  /*03f0*/  STG.E desc[UR6][R6.64], R9 ;  /* 0x0000000906007986 */ /* 0x004fe2000c101906 */
[----:B------:R-:W-:Y:S05]  /*0400*/  EXIT ;  /* 0x000000000000794d */ /* 0x000fea0003800000 */
.L_x_92:
        /* <DEDUP_REMOVED lines=15> */
.L_x_857:


//--------------------- .text.Concatenate         --------------------------
	.section	.text.Concatenate,"ax",@progbits
	.align	128
        .global         Concatenate
        .type           Concatenate,@function
        .size           Concatenate,(.L_x_858 - Concatenate)
        .other          Concatenate,@"STO_CUDA_ENTRY STV_DEFAULT"
Concatenate:
.text.Concatenate:
        /* <DEDUP_REMOVED lines=20> */
[----:B------:R-:W-:Y:S01]  /*0140*/  IMAD.HI.U32 R3, R3, R9, R2 ;  /* 0x0000000903037227 */ /* 0x000fe200078e0002 */
[----:B------:R-:W-:-:S04]  /*0150*/  LOP3.LUT R2, R0, R7, RZ, 0x3c, !PT ;  /* 0x0000000700027212 */ /* 0x000fc800078e3cff */
[----:B------:R-:W-:Y:S01]  /*0160*/  ISETP.GE.AND P1, PT, R2, RZ, PT ;  /* 0x000000ff0200720c */ /* 0x000fe20003f26270 */
[----:B------:R-:W-:-:S04]  /*0170*/  IMAD.HI.U32 R3, R3, R6, RZ ;  /* 0x0000000603037227 */ /* 0x000fc800078e00ff */
[----:B------:R-:W-:-:S04]  /*0180*/  IMAD.MOV R4, RZ, RZ, -R3 ;  /* 0x000000ffff047224 */ /* 0x000fc800078e0a03 */
[----:B------:R-:W-:-:S05]  /*0190*/  IMAD R4, R5, R4, R6 ;  /* 0x0000000405047224 */ /* 0x000fca00078e0206 */
[----:B------:R-:W-:-:S13]  /*01a0*/  ISETP.GT.U32.AND P2, PT, R5, R4, PT ;  /* 0x000000040500720c */ /* 0x000fda0003f44070 */
[-C--:B------:R-:W-:Y:S01]  /*01b0*/  @!P2 IADD3 R4, PT, PT, R4, -R5.reuse, RZ ;  /* 0x800000050404a210 */ /* 0x080fe20007ffe0ff */
[----:B------:R-:W-:Y:S01]  /*01c0*/  @!P2 VIADD R3, R3, 0x1 ;  /* 0x000000010303a836 */ /* 0x000fe20000000000 */
[----:B------:R-:W-:Y:S02]  /*01d0*/  ISETP.NE.AND P2, PT, R7, RZ, PT ;  /* 0x000000ff0700720c */ /* 0x000fe40003f45270 */
[----:B------:R-:W-:-:S13]  /*01e0*/  ISETP.GE.U32.AND P0, PT, R4, R5, PT ;  /* 0x000000050400720c */ /* 0x000fda0003f06070 */
        /* <DEDUP_REMOVED lines=16> */
.L_x_93:
[----:B------:R-:W0:Y:S01]  /*02f0*/  LDC.64 R2, c[0x0][0x3a8] ;  /* 0x0000ea00ff027b82 */ /* 0x000e220000000a00 */
[----:B------:R-:W1:Y:S01]  /*0300*/  LDCU UR7, c[0x0][0x3b0] ;  /* 0x00007600ff0777ac */ /* 0x000e620008000800 */
[----:B------:R-:W-:-:S05]  /*0310*/  IADD3 R4, PT, PT, R4, -UR6, RZ ;  /* 0x8000000604047c10 */ /* 0x000fca000fffe0ff */
[----:B-1----:R-:W-:-:S04]  /*0320*/  IMAD R5, R5, UR7, R4 ;  /* 0x0000000705057c24 */ /* 0x002fc8000f8e0204 */
[----:B0-----:R-:W-:Y:S02]  /*0330*/  IMAD.WIDE R2, R5, 0x4, R2 ;  /* 0x0000000405027825 */ /* 0x001fe400078e0202 */
[----:B------:R-:W0:Y:S04]  /*0340*/  LDC.64 R4, c[0x0][0x388] ;  /* 0x0000e200ff047b82 */ /* 0x000e280000000a00 */
[----:B------:R-:W2:Y:S01]  /*0350*/  LDG.E.CONSTANT R3, desc[UR4][R2.64] ;  /* 0x0000000402037981 */ /* 0x000ea2000c1e9900 */
[----:B0-----:R-:W-:-:S05]  /*0360*/  IMAD.WIDE R4, R0, 0x4, R4 ;  /* 0x0000000400047825 */ /* 0x001fca00078e0204 */
[----:B--2---:R-:W-:Y:S01]  /*0370*/  STG.E desc[UR4][R4.64], R3 ;  /* 0x0000000304007986 */ /* 0x004fe2000c101904 */
[----:B------:R-:W-:Y:S05]  /*0380*/  EXIT ;  /* 0x000000000000794d */ /* 0x000fea0003800000 */
.L_x_94:
        /* <DEDUP_REMOVED lines=15> */
.L_x_858:


//--------------------- .text.LinearFunction      --------------------------
	.section	.text.LinearFunction,"ax",@progbits
	.align	128
        .global         LinearFunction
        .type           LinearFunction,@function
        .size           LinearFunction,(.L_x_859 - LinearFunction)
        .other          LinearFunction,@"STO_CUDA_ENTRY STV_DEFAULT"
LinearFunction:
.text.LinearFunction:
        /* <DEDUP_REMOVED lines=11> */
[----:B------:R-:W3:Y:S08]  /*00b0*/  LDC.64 R4, c[0x0][0x388] ;  /* 0x0000e200ff047b82 */ /* 0x000ef00000000a00 */
[----:B------:R-:W2:Y:S01]  /*00c0*/  LDC R9, c[0x0][0x3a0] ;  /* 0x0000e800ff097b82 */ /* 0x000ea20000000800 */
[----:B0-----:R-:W-:-:S06]  /*00d0*/  IMAD.WIDE R2, R7, 0x4, R2 ;  /* 0x0000000407027825 */ /* 0x001fcc00078e0202 */
[----:B-1----:R-:W2:Y:S01]  /*00e0*/  LDG.E R2, desc[UR4][R2.64] ;  /* 0x0000000402027981 */ /* 0x002ea2000c1e1900 */
[----:B---3--:R-:W-:-:S04]  /*00f0*/  IMAD.WIDE R4, R7, 0x4, R4 ;  /* 0x0000000407047825 */ /* 0x008fc800078e0204 */
[----:B--2---:R-:W-:-:S05]  /*0100*/  FFMA R7, R2, UR6, R9 ;  /* 0x0000000602077c23 */ /* 0x004fca0008000009 */
[----:B------:R-:W-:Y:S01]  /*0110*/  STG.E desc[UR4][R4.64], R7 ;  /* 0x0000000704007986 */ /* 0x000fe2000c101904 */
[----:B------:R-:W-:Y:S05]  /*0120*/  EXIT ;  /* 0x000000000000794d */ /* 0x000fea0003800000 */
.L_x_95:
        /* <DEDUP_REMOVED lines=13> */
.L_x_859:


//--------------------- .text.MaeGradient         --------------------------
	.section	.text.MaeGradient,"ax",@progbits
	.align	128
        .global         MaeGradient
        .type           MaeGradient,@function
        .size           MaeGradient,(.L_x_816 - MaeGradient)
        .other          MaeGradient,@"STO_CUDA_ENTRY STV_DEFAULT"
MaeGradient:
.text.MaeGradient:
        /* <DEDUP_REMOVED lines=8> */
[----:B------:R-:W0:Y:S02]  /*0080*/  LDC R3, c[0x0][0x384] ;  /* 0x0000e100ff037b82 */ /* 0x000e240000000800 */
[----:B0-----:R-:W-:-:S13]  /*0090*/  ISETP.GE.AND P0, PT, R3, 0x1, PT ;  /* 0x000000010300780c */ /* 0x001fda0003f06270 */
[----:B------:R-:W-:Y:S05]  /*00a0*/  @!P0 EXIT ;  /* 0x000000000000894d */ /* 0x000fea0003800000 */
[-C--:B------:R-:W-:Y:S01]  /*00b0*/  IMAD R22, R22, R3.reuse, RZ ;  /* 0x0000000316167224 */ /* 0x080fe200078e02ff */
[----:B------:R-:W0:Y:S01]  /*00c0*/  LDCU.64 UR12, c[0x0][0x358] ;  /* 0x00006b00ff0c77ac */ /* 0x000e220008000a00 */
[----:B------:R-:W-:Y:S02]  /*00d0*/  BSSY.RECONVERGENT B0, `(.L_x_96) ;  /* 0x0000028000007945 */ /* 0x000fe40003800200 */
[----:B------:R-:W-:Y:S01]  /*00e0*/  IMAD.IADD R2, R22, 0x1, R3 ;  /* 0x0000000116027824 */ /* 0x000fe200078e0203 */
[----:B------:R-:W-:Y:S01]  /*00f0*/  I2FP.F32.U32 R3, R3 ;  /* 0x0000000300037245 */ /* 0x000fe20000201000 */
[----:B------:R-:W-:-:S03]  /*0100*/  IMAD.MOV.U32 R13, RZ, RZ, R22 ;  /* 0x000000ffff0d7224 */ /* 0x000fc600078e0016 */
[----:B------:R-:W-:-:S05]  /*0110*/  VIADDMNMX R21, R22, 0x1, R2, !PT ;  /* 0x0000000116157846 */ /* 0x000fca0007800102 */
[----:B------:R-:W-:-:S05]  /*0120*/  IMAD.IADD R0, R21, 0x1, -R22 ;  /* 0x0000000115007824 */ /* 0x000fca00078e0a16 */
[----:B------:R-:W-:-:S13]  /*0130*/  LOP3.LUT P0, R0, R0, 0x3, RZ, 0xc0, !PT ;  /* 0x0000000300007812 */ /* 0x000fda000780c0ff */
[----:B0-----:R-:W-:Y:S05]  /*0140*/  @!P0 BRA `(.L_x_97) ;  /* 0x0000000000808947 */ /* 0x001fea0003800000 */
[----:B------:R-:W0:Y:S01]  /*0150*/  LDC.64 R10, c[0x0][0x388] ;  /* 0x0000e200ff0a7b82 */ /* 0x000e220000000a00 */
[----:B------:R-:W-:Y:S01]  /*0160*/  IADD3 R20, PT, PT, -R0, RZ, RZ ;  /* 0x000000ff00147210 */ /* 0x000fe20007ffe1ff */
[----:B------:R-:W-:-:S06]  /*0170*/  IMAD.MOV.U32 R13, RZ, RZ, R22 ;  /* 0x000000ffff0d7224 */ /* 0x000fcc00078e0016 */
[----:B------:R-:W1:Y:S08]  /*0180*/  LDC.64 R8, c[0x0][0x390] ;  /* 0x0000e400ff087b82 */ /* 0x000e700000000a00 */
[----:B------:R-:W2:Y:S02]  /*0190*/  LDC.64 R6, c[0x0][0x398] ;  /* 0x0000e600ff067b82 */ /* 0x000ea40000000a00 */
.L_x_100:
[----:B--2---:R-:W-:-:S04]  /*01a0*/  IMAD.WIDE R14, R13, 0x4, R6 ;  /* 0x000000040d0e7825 */ /* 0x004fc800078e0206 */
[----:B-1-3--:R-:W-:Y:S02]  /*01b0*/  IMAD.WIDE R4, R13, 0x4, R8 ;  /* 0x000000040d047825 */ /* 0x00afe400078e0208 */
[----:B------:R-:W2:Y:S04]  /*01c0*/  LDG.E.CONSTANT R14, desc[UR12][R14.64] ;  /* 0x0000000c0e0e7981 */ /* 0x000ea8000c1e9900 */
[----:B------:R-:W2:Y:S01]  /*01d0*/  LDG.E.CONSTANT R5, desc[UR12][R4.64] ;  /* 0x0000000c04057981 */ /* 0x000ea2000c1e9900 */
[----:B------:R-:W1:Y:S01]  /*01e0*/  MUFU.RCP R12, R3 ;  /* 0x00000003000c7308 */ /* 0x000e620000001000 */
[----:B------:R-:W-:Y:S01]  /*01f0*/  IMAD.MOV.U32 R16, RZ, RZ, 0x3f800000 ;  /* 0x3f800000ff107424 */ /* 0x000fe200078e00ff */
[----:B------:R-:W-:Y:S01]  /*0200*/  IADD3 R20, PT, PT, R20, 0x1, RZ ;  /* 0x0000000114147810 */ /* 0x000fe20007ffe0ff */
[----:B------:R-:W-:Y:S03]  /*0210*/  BSSY.RECONVERGENT B1, `(.L_x_98) ;  /* 0x0000010000017945 */ /* 0x000fe60003800200 */
[----:B------:R-:W-:Y:S01]  /*0220*/  ISETP.NE.AND P2, PT, R20, RZ, PT ;  /* 0x000000ff1400720c */ /* 0x000fe20003f45270 */
[----:B-1----:R-:W-:-:S04]  /*0230*/  FFMA R17, -R3, R12, 1 ;  /* 0x3f80000003117423 */ /* 0x002fc8000000010c */
[----:B------:R-:W-:Y:S01]  /*0240*/  FFMA R17, R12, R17, R12 ;  /* 0x000000110c117223 */ /* 0x000fe2000000000c */
[----:B--2---:R-:W-:-:S05]  /*0250*/  FADD R0, R14, -R5 ;  /* 0x800000050e007221 */ /* 0x004fca0000000000 */
[----:B------:R-:W-:-:S04]  /*0260*/  FSETP.GE.AND P0, PT, R0, RZ, PT ;  /* 0x000000ff0000720b */ /* 0x000fc80003f06000 */
[----:B------:R-:W-:-:S05]  /*0270*/  FSEL R0, R16, -1, P0 ;  /* 0xbf80000010007808 */ /* 0x000fca0000000000 */
[----:B------:R-:W-:-:S03]  /*0280*/  FFMA R12, R0, R17, RZ ;  /* 0x00000011000c7223 */ /* 0x000fc600000000ff */
[----:B------:R-:W1:Y:S01]  /*0290*/  FCHK P0, R0, R3 ;  /* 0x0000000300007302 */ /* 0x000e620000000000 */
[----:B------:R-:W-:-:S04]  /*02a0*/  FFMA R4, -R3, R12, R0 ;  /* 0x0000000c03047223 */ /* 0x000fc80000000100 */
[----:B------:R-:W-:Y:S01]  /*02b0*/  FFMA R17, R17, R4, R12 ;  /* 0x0000000411117223 */ /* 0x000fe2000000000c */
[----:B0-----:R-:W-:Y:S01]  /*02c0*/  IMAD.WIDE R4, R13, 0x4, R10 ;  /* 0x000000040d047825 */ /* 0x001fe200078e020a */
[----:B-1----:R-:W-:Y:S06]  /*02d0*/  @!P0 BRA `(.L_x_99) ;  /* 0x00000000000c8947 */ /* 0x002fec0003800000 */
[----:B------:R-:W-:-:S07]  /*02e0*/  MOV R12, 0x300 ;  /* 0x00000300000c7802 */ /* 0x000fce0000000f00 */
[----:B------:R-:W-:Y:S05]  /*02f0*/  CALL.REL.NOINC `($__internal_2_$__cuda_sm3x_div_rn_noftz_f32_slowpath) ;  /* 0x0000000400c87944 */ /* 0x000fea0003c00000 */
[----:B------:R-:W-:-:S07]  /*0300*/  IMAD.MOV.U32 R17, RZ, RZ, R0 ;  /* 0x000000ffff117224 */ /* 0x000fce00078e0000 */
.L_x_99:
[----:B------:R-:W-:Y:S05]  /*0310*/  BSYNC.RECONVERGENT B1 ;  /* 0x0000000000017941 */ /* 0x000fea0003800200 */
.L_x_98:
[----:B------:R3:W-:Y:S01]  /*0320*/  STG.E desc[UR12][R4.64], R17 ;  /* 0x0000001104007986 */ /* 0x0007e2000c10190c */
[----:B------:R-:W-:Y:S01]  /*0330*/  VIADD R13, R13, 0x1 ;  /* 0x000000010d0d7836 */ /* 0x000fe20000000000 */
[----:B------:R-:W-:Y:S06]  /*0340*/  @P2 BRA `(.L_x_100) ;  /* 0xfffffffc00942947 */ /* 0x000fec000383ffff */
.L_x_97:
[----:B------:R-:W-:Y:S05]  /*0350*/  BSYNC.RECONVERGENT B0 ;  /* 0x0000000000007941 */ /* 0x000fea0003800200 */
.L_x_96:
[----:B------:R-:W-:-:S04]  /*0360*/  IADD3 R21, PT, PT, R22, -R21, RZ ;  /* 0x8000001516157210 */ /* 0x000fc80007ffe0ff */
[----:B------:R-:W-:-:S13]  /*0370*/  ISETP.GT.U32.AND P0, PT, R21, -0x4, PT ;  /* 0xfffffffc1500780c */ /* 0x000fda0003f04070 */
[----:B------:R-:W-:Y:S05]  /*0380*/  @P0 EXIT ;  /* 0x000000000000094d */ /* 0x000fea0003800000 */
[----:B------:R-:W0:Y:S01]  /*0390*/  LDCU.128 UR4, c[0x0][0x390] ;  /* 0x00007200ff0477ac */ /* 0x000e220008000c00 */
[----:B------:R-:W1:Y:S01]  /*03a0*/  LDCU.64 UR10, c[0x0][0x388] ;  /* 0x00007100ff0a77ac */ /* 0x000e620008000a00 */
[----:B0-----:R-:W-:Y:S02]  /*03b0*/  UIADD3 UR8, UP0, UPT, UR6, 0x8, URZ ;  /* 0x0000000806087890 */ /* 0x001fe4000ff1e0ff */
[----:B------:R-:W-:Y:S02]  /*03c0*/  UIADD3 UR6, UP1, UPT, UR4, 0x8, URZ ;  /* 0x0000000804067890 */ /* 0x000fe4000ff3e0ff */
[----:B-1----:R-:W-:Y:S02]  /*03d0*/  UIADD3 UR4, UP2, UPT, UR10, 0x8, URZ ;  /* 0x000000080a047890 */ /* 0x002fe4000ff5e0ff */
[----:B------:R-:W-:Y:S02]  /*03e0*/  UIADD3.X UR9, UPT, UPT, URZ, UR7, URZ, UP0, !UPT ;  /* 0x00000007ff097290 */ /* 0x000fe400087fe4ff */
[----:B------:R-:W-:-:S02]  /*03f0*/  UIADD3.X UR7, UPT, UPT, URZ, UR5, URZ, UP1, !UPT ;  /* 0x00000005ff077290 */ /* 0x000fc40008ffe4ff */
[----:B------:R-:W-:-:S12]  /*0400*/  UIADD3.X UR5, UPT, UPT, URZ, UR11, URZ, UP2, !UPT ;  /* 0x0000000bff057290 */ /* 0x000fd800097fe4ff */
.L_x_109:
[----:B------:R-:W-:Y:S01]  /*0410*/  MOV R6, UR6 ;  /* 0x0000000600067c02 */ /* 0x000fe20008000f00 */
[----:B------:R-:W-:Y:S02]  /*0420*/  IMAD.U32 R8, RZ, RZ, UR8 ;  /* 0x00000008ff087e24 */ /* 0x000fe4000f8e00ff */
[----:B------:R-:W-:Y:S02]  /*0430*/  IMAD.U32 R9, RZ, RZ, UR9 ;  /* 0x00000009ff097e24 */ /* 0x000fe4000f8e00ff */
[----:B0-----:R-:W-:Y:S02]  /*0440*/  IMAD.U32 R7, RZ, RZ, UR7 ;  /* 0x00000007ff077e24 */ /* 0x001fe4000f8e00ff */
[----:B------:R-:W-:-:S04]  /*0450*/  IMAD.WIDE R8, R13, 0x4, R8 ;  /* 0x000000040d087825 */ /* 0x000fc800078e0208 */
[----:B------:R-:W-:Y:S01]  /*0460*/  IMAD.WIDE R6, R13, 0x4, R6 ;  /* 0x000000040d067825 */ /* 0x000fe200078e0206 */
[----:B------:R-:W2:Y:S04]  /*0470*/  LDG.E.CONSTANT R0, desc[UR12][R8.64+-0x8] ;  /* 0xfffff80c08007981 */ /* 0x000ea8000c1e9900 */
[----:B---3--:R-:W2:Y:S01]  /*0480*/  LDG.E.CONSTANT R5, desc[UR12][R6.64+-0x8] ;  /* 0xfffff80c06057981 */ /* 0x008ea2000c1e9900 */
[----:B------:R-:W0:Y:S01]  /*0490*/  MUFU.RCP R10, R3 ;  /* 0x00000003000a7308 */ /* 0x000e220000001000 */
[----:B------:R-:W-:Y:S01]  /*04a0*/  IMAD.MOV.U32 R12, RZ, RZ, 0x3f800000 ;  /* 0x3f800000ff0c7424 */ /* 0x000fe200078e00ff */
[----:B------:R-:W-:Y:S01]  /*04b0*/  BSSY.RECONVERGENT B0, `(.L_x_101) ;  /* 0x0000014000007945 */ /* 0x000fe20003800200 */
[----:B------:R-:W-:Y:S02]  /*04c0*/  IMAD.U32 R4, RZ, RZ, UR4 ;  /* 0x00000004ff047e24 */ /* 0x000fe4000f8e00ff */
[----:B0-----:R-:W-:Y:S01]  /*04d0*/  FFMA R11, -R3, R10, 1 ;  /* 0x3f800000030b7423 */ /* 0x001fe2000000010a */
[----:B--2---:R-:W-:Y:S01]  /*04e0*/  FADD R0, R0, -R5 ;  /* 0x8000000500007221 */ /* 0x004fe20000000000 */
[----:B------:R-:W-:-:S04]  /*04f0*/  MOV R5, UR5 ;  /* 0x0000000500057c02 */ /* 0x000fc80008000f00 */
[----:B------:R-:W-:Y:S01]  /*0500*/  FSETP.GE.AND P0, PT, R0, RZ, PT ;  /* 0x000000ff0000720b */ /* 0x000fe20003f06000 */
[----:B------:R-:W-:Y:S01]  /*0510*/  FFMA R0, R10, R11, R10 ;  /* 0x0000000b0a007223 */ /* 0x000fe2000000000a */
[C---:B------:R-:W-:Y:S02]  /*0520*/  IMAD.WIDE R4, R13.reuse, 0x4, R4 ;  /* 0x000000040d047825 */ /* 0x040fe400078e0204 */
[----:B------:R-:W-:Y:S02]  /*0530*/  FSEL R12, R12, -1, P0 ;  /* 0xbf8000000c0c7808 */ /* 0x000fe40000000000 */
[----:B------:R-:W-:-:S03]  /*0540*/  VIADD R13, R13, 0x4 ;  /* 0x000000040d0d7836 */ /* 0x000fc60000000000 */
[----:B------:R-:W-:Y:S02]  /*0550*/  FFMA R10, R0, R12, RZ ;  /* 0x0000000c000a7223 */ /* 0x000fe400000000ff */
[----:B------:R-:W-:Y:S01]  /*0560*/  ISETP.GE.AND P2, PT, R13, R2, PT ;  /* 0x000000020d00720c */ /* 0x000fe20003f46270 */
[----:B------:R-:W0:Y:S01]  /*0570*/  FCHK P0, R12, R3 ;  /* 0x000000030c007302 */ /* 0x000e220000000000 */
[----:B------:R-:W-:-:S04]  /*0580*/  FFMA R11, -R3, R10, R12 ;  /* 0x0000000a030b7223 */ /* 0x000fc8000000010c */
[----:B------:R-:W-:Y:S01]  /*0590*/  FFMA R11, R0, R11, R10 ;  /* 0x0000000b000b7223 */ /* 0x000fe2000000000a */
[----:B0-----:R-:W-:Y:S06]  /*05a0*/  @!P0 BRA `(.L_x_102) ;  /* 0x0000000000108947 */ /* 0x001fec0003800000 */
[----:B------:R-:W-:Y:S02]  /*05b0*/  MOV R0, R12 ;  /* 0x0000000c00007202 */ /* 0x000fe40000000f00 */
[----:B------:R-:W-:-:S07]  /*05c0*/  MOV R12, 0x5e0 ;  /* 0x000005e0000c7802 */ /* 0x000fce0000000f00 */
[----:B------:R-:W-:Y:S05]  /*05d0*/  CALL.REL.NOINC `($__internal_2_$__cuda_sm3x_div_rn_noftz_f32_slowpath) ;  /* 0x0000000400107944 */ /* 0x000fea0003c00000 */
[----:B------:R-:W-:-:S07]  /*05e0*/  IMAD.MOV.U32 R11, RZ, RZ, R0 ;  /* 0x000000ffff0b7224 */ /* 0x000fce00078e0000 */
.L_x_102:
[----:B------:R-:W-:Y:S05]  /*05f0*/  BSYNC.RECONVERGENT B0 ;  /* 0x0000000000007941 */ /* 0x000fea0003800200 */
.L_x_101:
[----:B------:R-:W2:Y:S04]  /*0600*/  LDG.E.CONSTANT R0, desc[UR12][R8.64+-0x4] ;  /* 0xfffffc0c08007981 */ /* 0x000ea8000c1e9900 */
[----:B------:R-:W2:Y:S01]  /*0610*/  LDG.E.CONSTANT R15, desc[UR12][R6.64+-0x4] ;  /* 0xfffffc0c060f7981 */ /* 0x000ea2000c1e9900 */
[----:B------:R-:W0:Y:S01]  /*0620*/  MUFU.RCP R10, R3 ;  /* 0x00000003000a7308 */ /* 0x000e220000001000 */
[----:B------:R-:W-:Y:S01]  /*0630*/  IMAD.MOV.U32 R12, RZ, RZ, 0x3f800000 ;  /* 0x3f800000ff0c7424 */ /* 0x000fe200078e00ff */
[----:B------:R-:W-:Y:S01]  /*0640*/  BSSY.RECONVERGENT B0, `(.L_x_103) ;  /* 0x0000010000007945 */ /* 0x000fe20003800200 */
[----:B------:R1:W-:Y:S01]  /*0650*/  STG.E desc[UR12][R4.64+-0x8], R11 ;  /* 0xfffff80b04007986 */ /* 0x0003e2000c10190c */
[----:B--2---:R-:W-:Y:S01]  /*0660*/  FADD R0, R0, -R15 ;  /* 0x8000000f00007221 */ /* 0x004fe20000000000 */
[----:B0-----:R-:W-:-:S04]  /*0670*/  FFMA R15, -R3, R10, 1 ;  /* 0x3f800000030f7423 */ /* 0x001fc8000000010a */
[----:B------:R-:W-:Y:S01]  /*0680*/  FSETP.GE.AND P0, PT, R0, RZ, PT ;  /* 0x000000ff0000720b */ /* 0x000fe20003f06000 */
[----:B------:R-:W-:-:S03]  /*0690*/  FFMA R0, R10, R15, R10 ;  /* 0x0000000f0a007223 */ /* 0x000fc6000000000a */
[----:B------:R-:W-:-:S05]  /*06a0*/  FSEL R12, R12, -1, P0 ;  /* 0xbf8000000c0c7808 */ /* 0x000fca0000000000 */
[----:B------:R-:W-:-:S03]  /*06b0*/  FFMA R10, R0, R12, RZ ;  /* 0x0000000c000a7223 */ /* 0x000fc600000000ff */
[----:B------:R-:W0:Y:S01]  /*06c0*/  FCHK P0, R12, R3 ;  /* 0x000000030c007302 */ /* 0x000e220000000000 */
[----:B------:R-:W-:-:S04]  /*06d0*/  FFMA R15, -R3, R10, R12 ;  /* 0x0000000a030f7223 */ /* 0x000fc8000000010c */
[----:B------:R-:W-:Y:S01]  /*06e0*/  FFMA R15, R0, R15, R10 ;  /* 0x0000000f000f7223 */ /* 0x000fe2000000000a */
[----:B01----:R-:W-:Y:S06]  /*06f0*/  @!P0 BRA `(.L_x_104) ;  /* 0x0000000000108947 */ /* 0x003fec0003800000 */
[----:B------:R-:W-:Y:S02]  /*0700*/  MOV R0, R12 ;  /* 0x0000000c00007202 */ /* 0x000fe40000000f00 */
[----:B------:R-:W-:-:S07]  /*0710*/  MOV R12, 0x730 ;  /* 0x00000730000c7802 */ /* 0x000fce0000000f00 */
[----:B------:R-:W-:Y:S05]  /*0720*/  CALL.REL.NOINC `($__internal_2_$__cuda_sm3x_div_rn_noftz_f32_slowpath) ;  /* 0x0000000000bc7944 */ /* 0x000fea0003c00000 */
[----:B------:R-:W-:-:S07]  /*0730*/  IMAD.MOV.U32 R15, RZ, RZ, R0 ;  /* 0x000000ffff0f7224 */ /* 0x000fce00078e0000 */
.L_x_104:
[----:B------:R-:W-:Y:S05]  /*0740*/  BSYNC.RECONVERGENT B0 ;  /* 0x0000000000007941 */ /* 0x000fea0003800200 */
.L_x_103:
        /* <DEDUP_REMOVED lines=20> */
.L_x_106:
[----:B------:R-:W-:Y:S05]  /*0890*/  BSYNC.RECONVERGENT B0 ;  /* 0x0000000000007941 */ /* 0x000fea0003800200 */
.L_x_105:
[----:B------:R-:W2:Y:S04]  /*08a0*/  LDG.E.CONSTANT R8, desc[UR12][R8.64+0x4] ;  /* 0x0000040c08087981 */ /* 0x000ea8000c1e9900 */
[----:B------:R-:W2:Y:S01]  /*08b0*/  LDG.E.CONSTANT R7, desc[UR12][R6.64+0x4] ;  /* 0x0000040c06077981 */ /* 0x000ea2000c1e9900 */
[----:B------:R-:W0:Y:S01]  /*08c0*/  MUFU.RCP R12, R3 ;  /* 0x00000003000c7308 */ /* 0x000e220000001000 */
[----:B------:R-:W-:Y:S01]  /*08d0*/  IMAD.MOV.U32 R10, RZ, RZ, 0x3f800000 ;  /* 0x3f800000ff0a7424 */ /* 0x000fe200078e00ff */
[----:B------:R-:W-:Y:S01]  /*08e0*/  BSSY.RECONVERGENT B0, `(.L_x_107) ;  /* 0x0000010000007945 */ /* 0x000fe20003800200 */
[----:B------:R1:W-:Y:S01]  /*08f0*/  STG.E desc[UR12][R4.64], R11 ;  /* 0x0000000b04007986 */ /* 0x0003e2000c10190c */
[----:B0-----:R-:W-:Y:S01]  /*0900*/  FFMA R15, -R3, R12, 1 ;  /* 0x3f800000030f7423 */ /* 0x001fe2000000010c */
[----:B--2---:R-:W-:-:S05]  /*0910*/  FADD R0, R8, -R7 ;  /* 0x8000000708007221 */ /* 0x004fca0000000000 */
        /* <DEDUP_REMOVED lines=12> */
.L_x_108:
[----:B------:R-:W-:Y:S05]  /*09e0*/  BSYNC.RECONVERGENT B0 ;  /* 0x0000000000007941 */ /* 0x000fea0003800200 */
.L_x_107:
[----:B------:R0:W-:Y:S01]  /*09f0*/  STG.E desc[UR12][R4.64+0x4], R7 ;  /* 0x0000040704007986 */ /* 0x0001e2000c10190c */
[----:B------:R-:W-:Y:S05]  /*0a00*/  @!P2 BRA `(.L_x_109) ;  /* 0xfffffff80080a947 */ /* 0x000fea000383ffff */
[----:B------:R-:W-:Y:S05]  /*0a10*/  EXIT ;  /* 0x000000000000794d */ /* 0x000fea0003800000 */
        .weak           $__internal_2_$__cuda_sm3x_div_rn_noftz_f32_slowpath
        .type           $__internal_2_$__cuda_sm3x_div_rn_noftz_f32_slowpath,@function
        .size           $__internal_2_$__cuda_sm3x_div_rn_noftz_f32_slowpath,(.L_x_816 - $__internal_2_$__cuda_sm3x_div_rn_noftz_f32_slowpath)
$__internal_2_$__cuda_sm3x_div_rn_noftz_f32_slowpath:
[--C-:B------:R-:W-:Y:S01]  /*0a20*/  SHF.R.U32.HI R14, RZ, 0x17, R3.reuse ;  /* 0x00000017ff0e7819 */ /* 0x100fe20000011603 */
[----:B------:R-:W-:Y:S01]  /*0a30*/  BSSY.RECONVERGENT B2, `(.L_x_110) ;  /* 0x0000064000027945 */ /* 0x000fe20003800200 */
[----:B------:R-:W-:Y:S01]  /*0a40*/  SHF.R.U32.HI R19, RZ, 0x17, R0 ;  /* 0x00000017ff137819 */ /* 0x000fe20000011600 */
[----:B------:R-:W-:Y:S01]  /*0a50*/  IMAD.MOV.U32 R17, RZ, RZ, R3 ;  /* 0x000000ffff117224 */ /* 0x000fe200078e0003 */
        /* <DEDUP_REMOVED lines=24> */
[----:B------:R-:W-:Y:S02]  /*0be0*/  IADD3 R15, PT, PT, R19, -0x1, RZ ;  /* 0xffffffff130f7810 */ /* 0x000fe40007ffe0ff */
[----:B------:R-:W-:Y:S02]  /*0bf0*/  ISETP.GE.AND P1, PT, R16, RZ, PT ;  /* 0x000000ff1000720c */ /* 0x000fe40003f26270 */
[----:B------:R-:W-:-:S11]  /*0c00*/  ISETP.GE.AND P0, PT, R15, RZ, PT ;  /* 0x000000ff0f00720c */ /* 0x000fd60003f06270 */
[----:B------:R-:W-:Y:S02]  /*0c10*/  @!P1 FFMA R17, R3, 1.84467440737095516160e+19, RZ ;  /* 0x5f80000003119823 */ /* 0x000fe400000000ff */
[----:B------:R-:W-:Y:S02]  /*0c20*/  @P0 IMAD.MOV.U32 R15, RZ, RZ, RZ ;  /* 0x000000ffff0f0224 */ /* 0x000fe400078e00ff */
[----:B------:R-:W-:Y:S01]  /*0c30*/  @!P0 FFMA R0, R0, 1.84467440737095516160e+19, RZ ;  /* 0x5f80000000008823 */ /* 0x000fe200000000ff */
[----:B------:R-:W-:-:S05]  /*0c40*/  @!P0 IMAD.MOV.U32 R15, RZ, RZ, -0x40 ;  /* 0xffffffc0ff0f8424 */ /* 0x000fca00078e00ff */
[----:B------:R-:W-:-:S07]  /*0c50*/  @!P1 IADD3 R15, PT, PT, R15, 0x40, RZ ;  /* 0x000000400f0f9810 */ /* 0x000fce0007ffe0ff */
.L_x_111:
[----:B------:R-:W-:Y:S01]  /*0c60*/  LEA R16, R14, 0xc0800000, 0x17 ;  /* 0xc08000000e107811 */ /* 0x000fe200078eb8ff */
[----:B------:R-:W-:Y:S01]  /*0c70*/  VIADD R19, R19, 0xffffff81 ;  /* 0xffffff8113137836 */ /* 0x000fe20000000000 */
[----:B------:R-:W-:Y:S03]  /*0c80*/  BSSY.RECONVERGENT B3, `(.L_x_116) ;  /* 0x0000035000037945 */ /* 0x000fe60003800200 */
[----:B------:R-:W-:Y:S02]  /*0c90*/  IMAD.IADD R24, R17, 0x1, -R16 ;  /* 0x0000000111187824 */ /* 0x000fe400078e0a10 */
[C---:B------:R-:W-:Y:S02]  /*0ca0*/  IMAD R0, R19.reuse, -0x800000, R0 ;  /* 0xff80000013007824 */ /* 0x040fe400078e0200 */
[----:B------:R0:W1:Y:S01]  /*0cb0*/  MUFU.RCP R16, R24 ;  /* 0x0000001800107308 */ /* 0x0000620000001000 */
[----:B------:R-:W-:Y:S01]  /*0cc0*/  FADD.FTZ R23, -R24, -RZ ;  /* 0x800000ff18177221 */ /* 0x000fe20000010100 */
[----:B0-----:R-:W-:-:S04]  /*0cd0*/  IADD3 R24, PT, PT, R19, 0x7f, -R14 ;  /* 0x0000007f13187810 */ /* 0x001fc80007ffe80e */
[----:B------:R-:W-:Y:S01]  /*0ce0*/  IADD3 R15, PT, PT, R24, R15, RZ ;  /* 0x0000000f180f7210 */ /* 0x000fe20007ffe0ff */
[----:B-1----:R-:W-:-:S04]  /*0cf0*/  FFMA R17, R16, R23, 1 ;  /* 0x3f80000010117423 */ /* 0x002fc80000000017 */
[----:B------:R-:W-:-:S04]  /*0d00*/  FFMA R16, R16, R17, R16 ;  /* 0x0000001110107223 */ /* 0x000fc80000000010 */
[----:B------:R-:W-:-:S04]  /*0d10*/  FFMA R17, R0, R16, RZ ;  /* 0x0000001000117223 */ /* 0x000fc800000000ff */
[----:B------:R-:W-:-:S04]  /*0d20*/  FFMA R18, R23, R17, R0 ;  /* 0x0000001117127223 */ /* 0x000fc80000000000 */
[----:B------:R-:W-:-:S04]  /*0d30*/  FFMA R17, R16, R18, R17 ;  /* 0x0000001210117223 */ /* 0x000fc80000000011 */
[----:B------:R-:W-:-:S04]  /*0d40*/  FFMA R18, R23, R17, R0 ;  /* 0x0000001117127223 */ /* 0x000fc80000000000 */
[----:B------:R-:W-:-:S05]  /*0d50*/  FFMA R0, R16, R18, R17 ;  /* 0x0000001210007223 */ /* 0x000fca0000000011 */
[----:B------:R-:W-:-:S04]  /*0d60*/  SHF.R.U32.HI R14, RZ, 0x17, R0 ;  /* 0x00000017ff0e7819 */ /* 0x000fc80000011600 */
[----:B------:R-:W-:-:S05]  /*0d70*/  LOP3.LUT R14, R14, 0xff, RZ, 0xc0, !PT ;  /* 0x000000ff0e0e7812 */ /* 0x000fca00078ec0ff */
[----:B------:R-:W-:-:S04]  /*0d80*/  IMAD.IADD R14, R14, 0x1, R15 ;  /* 0x000000010e0e7824 */ /* 0x000fc800078e020f */
        /* <DEDUP_REMOVED lines=11> */
[CCC-:B------:R-:W-:Y:S01]  /*0e40*/  FFMA.RP R15, R16.reuse, R18.reuse, R17.reuse ;  /* 0x00000012100f7223 */ /* 0x1c0fe20000008011 */
[----:B------:R-:W-:Y:S01]  /*0e50*/  FFMA.RM R16, R16, R18, R17 ;  /* 0x0000001210107223 */ /* 0x000fe20000004011 */
[C---:B------:R-:W-:Y:S02]  /*0e60*/  IADD3 R18, PT, PT, R14.reuse, 0x20, RZ ;  /* 0x000000200e127810 */ /* 0x040fe40007ffe0ff */
[----:B------:R-:W-:Y:S02]  /*0e70*/  LOP3.LUT R19, R19, 0x7fffff, RZ, 0xc0, !PT ;  /* 0x007fffff13137812 */ /* 0x000fe400078ec0ff */
[C---:B------:R-:W-:Y:S02]  /*0e80*/  ISETP.NE.AND P3, PT, R14.reuse, RZ, PT ;  /* 0x000000ff0e00720c */ /* 0x040fe40003f65270 */
[----:B------:R-:W-:Y:S02]  /*0e90*/  LOP3.LUT R19, R19, 0x800000, RZ, 0xfc, !PT ;  /* 0x0080000013137812 */ /* 0x000fe400078efcff */
[----:B------:R-:W-:Y:S01]  /*0ea0*/  ISETP.NE.AND P1, PT, R14, RZ, PT ;  /* 0x000000ff0e00720c */ /* 0x000fe20003f25270 */
[----:B------:R-:W-:Y:S01]  /*0eb0*/  IMAD.MOV R14, RZ, RZ, -R14 ;  /* 0x000000ffff0e7224 */ /* 0x000fe200078e0a0e */
[----:B------:R-:W-:-:S02]  /*0ec0*/  SHF.L.U32 R18, R19, R18, RZ ;  /* 0x0000001213127219 */ /* 0x000fc400000006ff */
[----:B------:R-:W-:Y:S02]  /*0ed0*/  FSETP.NEU.FTZ.AND P0, PT, R15, R16, PT ;  /* 0x000000100f00720b */ /* 0x000fe40003f1d000 */
[----:B------:R-:W-:Y:S02]  /*0ee0*/  SEL R14, R14, RZ, P3 ;  /* 0x000000ff0e0e7207 */ /* 0x000fe40001800000 */
[----:B------:R-:W-:Y:S02]  /*0ef0*/  ISETP.NE.AND P1, PT, R18, RZ, P1 ;  /* 0x000000ff1200720c */ /* 0x000fe40000f25270 */
[----:B------:R-:W-:Y:S02]  /*0f00*/  SHF.R.U32.HI R14, RZ, R14, R19 ;  /* 0x0000000eff0e7219 */ /* 0x000fe40000011613 */
[----:B------:R-:W-:Y:S02]  /*0f10*/  PLOP3.LUT P0, PT, P0, P1, PT, 0xf8, 0x8f ;  /* 0x00000000008f781c */ /* 0x000fe40000703f70 */
[----:B------:R-:W-:-:S02]  /*0f20*/  SHF.R.U32.HI R16, RZ, 0x1, R14 ;  /* 0x00000001ff107819 */ /* 0x000fc4000001160e */
[----:B------:R-:W-:-:S04]  /*0f30*/  SEL R15, RZ, 0x1, !P0 ;  /* 0x00000001ff0f7807 */ /* 0x000fc80004000000 */
[----:B------:R-:W-:-:S04]  /*0f40*/  LOP3.LUT R15, R15, 0x1, R16, 0xf8, !PT ;  /* 0x000000010f0f7812 */ /* 0x000fc800078ef810 */
[----:B------:R-:W-:-:S05]  /*0f50*/  LOP3.LUT R15, R15, R14, RZ, 0xc0, !PT ;  /* 0x0000000e0f0f7212 */ /* 0x000fca00078ec0ff */
[----:B------:R-:W-:-:S05]  /*0f60*/  IMAD.IADD R15, R16, 0x1, R15 ;  /* 0x00000001100f7824 */ /* 0x000fca00078e020f */
[----:B------:R-:W-:Y:S01]  /*0f70*/  LOP3.LUT R0, R15, R0, RZ, 0xfc, !PT ;  /* 0x000000000f007212 */ /* 0x000fe200078efcff */
[----:B------:R-:W-:Y:S06]  /*0f80*/  BRA `(.L_x_119) ;  /* 0x0000000000107947 */ /* 0x000fec0003800000 */
.L_x_118:
[----:B------:R-:W-:-:S04]  /*0f90*/  LOP3.LUT R0, R0, 0x80000000, RZ, 0xc0, !PT ;  /* 0x8000000000007812 */ /* 0x000fc800078ec0ff */
[----:B------:R-:W-:Y:S01]  /*0fa0*/  LOP3.LUT R0, R0, 0x7f800000, RZ, 0xfc, !PT ;  /* 0x7f80000000007812 */ /* 0x000fe200078efcff */
[----:B------:R-:W-:Y:S06]  /*0fb0*/  BRA `(.L_x_119) ;  /* 0x0000000000047947 */ /* 0x000fec0003800000 */
.L_x_117:
[----:B------:R-:W-:-:S07]  /*0fc0*/  LEA R0, R15, R0, 0x17 ;  /* 0x000000000f007211 */ /* 0x000fce00078eb8ff */
.L_x_119:
[----:B------:R-:W-:Y:S05]  /*0fd0*/  BSYNC.RECONVERGENT B3 ;  /* 0x0000000000037941 */ /* 0x000fea0003800200 */
.L_x_116:
[----:B------:R-:W-:Y:S05]  /*0fe0*/  BRA `(.L_x_120) ;  /* 0x0000000000207947 */ /* 0x000fea0003800000 */
.L_x_115:
[----:B------:R-:W-:-:S04]  /*0ff0*/  LOP3.LUT R0, R17, 0x80000000, R0, 0x48, !PT ;  /* 0x8000000011007812 */ /* 0x000fc800078e4800 */
[----:B------:R-:W-:Y:S01]  /*1000*/  LOP3.LUT R0, R0, 0x7f800000, RZ, 0xfc, !PT ;  /* 0x7f80000000007812 */ /* 0x000fe200078efcff */
[----:B------:R-:W-:Y:S06]  /*1010*/  BRA `(.L_x_120) ;  /* 0x0000000000147947 */ /* 0x000fec0003800000 */
.L_x_114:
[----:B------:R-:W-:Y:S01]  /*1020*/  LOP3.LUT R0, R17, 0x80000000, R0, 0x48, !PT ;  /* 0x8000000011007812 */ /* 0x000fe200078e4800 */
[----:B------:R-:W-:Y:S06]  /*1030*/  BRA `(.L_x_120) ;  /* 0x00000000000c7947 */ /* 0x000fec0003800000 */
.L_x_113:
[----:B------:R-:W0:Y:S01]  /*1040*/  MUFU.RSQ R0, -QNAN ;  /* 0xffc0000000007908 */ /* 0x000e220000001400 */
[----:B------:R-:W-:Y:S05]  /*1050*/  BRA `(.L_x_120) ;  /* 0x0000000000047947 */ /* 0x000fea0003800000 */
.L_x_112:
[----:B------:R-:W-:-:S07]  /*1060*/  FADD.FTZ R0, R0, R3 ;  /* 0x0000000300007221 */ /* 0x000fce0000010000 */
.L_x_120:
[----:B------:R-:W-:Y:S05]  /*1070*/  BSYNC.RECONVERGENT B2 ;  /* 0x0000000000027941 */ /* 0x000fea0003800200 */
.L_x_110:
[----:B------:R-:W-:Y:S02]  /*1080*/  HFMA2 R15, -RZ, RZ, 0, 0 ;  /* 0x00000000ff0f7431 */ /* 0x000fe400000001ff */
[----:B------:R-:W-:-:S04]  /*1090*/  IMAD.MOV.U32 R14, RZ, RZ, R12 ;  /* 0x000000ffff0e7224 */ /* 0x000fc800078e000c */
[----:B0-----:R-:W-:Y:S05]  /*10a0*/  RET.REL.NODEC R14 `(MaeGradient) ;  /* 0xffffffec0ed47950 */ /* 0x001fea0003c3ffff */
.L_x_121:
        /* <DEDUP_REMOVED lines=13> */
.L_x_816:


//--------------------- .text.MaeLossBuffer       --------------------------
	.section	.text.MaeLossBuffer,"ax",@progbits
	.align	128
        .global         MaeLossBuffer
        .type           MaeLossBuffer,@function
        .size           MaeLossBuffer,(.L_x_817 - MaeLossBuffer)
        .other          MaeLossBuffer,@"STO_CUDA_ENTRY STV_DEFAULT"
MaeLossBuffer:
.text.MaeLossBuffer:
        /* <DEDUP_REMOVED lines=8> */
[----:B------:R-:W0:Y:S01]  /*0080*/  LDCU UR6, c[0x0][0x384] ;  /* 0x00007080ff0677ac */ /* 0x000e220008000800 */
[----:B------:R-:W-:Y:S01]  /*0090*/  HFMA2 R13, -RZ, RZ, 0, 0 ;  /* 0x00000000ff0d7431 */ /* 0x000fe200000001ff */
[----:B------:R-:W1:Y:S01]  /*00a0*/  LDCU.64 UR4, c[0x0][0x358] ;  /* 0x00006b00ff0477ac */ /* 0x000e620008000a00 */
[----:B0-----:R-:W-:-:S09]  /*00b0*/  UISETP.GE.AND UP0, UPT, UR6, 0x1, UPT ;  /* 0x000000010600788c */ /* 0x001fd2000bf06270 */
[----:B-1----:R-:W-:Y:S05]  /*00c0*/  BRA.U !UP0, `(.L_x_122) ;  /* 0x0000000908cc7547 */ /* 0x002fea000b800000 */
[----:B------:R-:W-:Y:S01]  /*00d0*/  IMAD R11, R10, UR6, RZ ;  /* 0x000000060a0b7c24 */ /* 0x000fe2000f8e02ff */
[----:B------:R-:W-:Y:S01]  /*00e0*/  BSSY.RECONVERGENT B0, `(.L_x_123) ;  /* 0x0000059000007945 */ /* 0x000fe20003800200 */
[----:B------:R-:W-:-:S03]  /*00f0*/  IMAD.MOV.U32 R13, RZ, RZ, RZ ;  /* 0x000000ffff0d7224 */ /* 0x000fc600078e00ff */
[----:B------:R-:W-:-:S04]  /*0100*/  IADD3 R0, PT, PT, R11, 0x1, RZ ;  /* 0x000000010b007810 */ /* 0x000fc80007ffe0ff */
[----:B------:R-:W-:-:S04]  /*0110*/  VIADDMNMX R2, R11, UR6, R0, !PT ;  /* 0x000000060b027c46 */ /* 0x000fc8000f800100 */
[CC--:B------:R-:W-:Y:S02]  /*0120*/  IADD3 R0, PT, PT, -R11.reuse, R2.reuse, RZ ;  /* 0x000000020b007210 */ /* 0x0c0fe40007ffe1ff */
[----:B------:R-:W-:Y:S02]  /*0130*/  IADD3 R2, PT, PT, R11, -R2, RZ ;  /* 0x800000020b027210 */ /* 0x000fe40007ffe0ff */
[----:B------:R-:W-:Y:S02]  /*0140*/  LOP3.LUT R23, R0, 0xf, RZ, 0xc0, !PT ;  /* 0x0000000f00177812 */ /* 0x000fe400078ec0ff */
[----:B------:R-:W-:Y:S02]  /*0150*/  ISETP.GT.U32.AND P1, PT, R2, -0x10, PT ;  /* 0xfffffff00200780c */ /* 0x000fe40003f24070 */
[----:B------:R-:W-:-:S11]  /*0160*/  ISETP.NE.AND P0, PT, R23, RZ, PT ;  /* 0x000000ff1700720c */ /* 0x000fd60003f05270 */
[----:B------:R-:W-:Y:S05]  /*0170*/  @P1 BRA `(.L_x_124) ;  /* 0x00000004003c1947 */ /* 0x000fea0003800000 */
[----:B------:R-:W0:Y:S01]  /*0180*/  LDC.64 R2, c[0x0][0x390] ;  /* 0x0000e400ff027b82 */ /* 0x000e220000000a00 */
[----:B------:R-:W-:Y:S02]  /*0190*/  LOP3.LUT R12, R0, 0xfffffff0, RZ, 0xc0, !PT ;  /* 0xfffffff0000c7812 */ /* 0x000fe400078ec0ff */
[----:B------:R-:W-:Y:S02]  /*01a0*/  MOV R13, RZ ;  /* 0x000000ff000d7202 */ /* 0x000fe40000000f00 */
[----:B------:R-:W-:-:S03]  /*01b0*/  IADD3 R12, PT, PT, -R12, RZ, RZ ;  /* 0x000000ff0c0c7210 */ /* 0x000fc60007ffe1ff */
[----:B------:R-:W1:Y:S01]  /*01c0*/  LDC.64 R4, c[0x0][0x398] ;  /* 0x0000e600ff047b82 */ /* 0x000e620000000a00 */
[----:B0-----:R-:W-:-:S04]  /*01d0*/  IADD3 R2, P1, PT, R2, 0x20, RZ ;  /* 0x0000002002027810 */ /* 0x001fc80007f3e0ff */
[----:B------:R-:W-:Y:S02]  /*01e0*/  IADD3.X R3, PT, PT, RZ, R3, RZ, P1, !PT ;  /* 0x00000003ff037210 */ /* 0x000fe40000ffe4ff */
[----:B-1----:R-:W-:-:S04]  /*01f0*/  IADD3 R4, P2, PT, R4, 0x20, RZ ;  /* 0x0000002004047810 */ /* 0x002fc80007f5e0ff */
[----:B------:R-:W-:-:S09]  /*0200*/  IADD3.X R5, PT, PT, RZ, R5, RZ, P2, !PT ;  /* 0x00000005ff057210 */ /* 0x000fd200017fe4ff */
.L_x_125:
[----:B------:R-:W-:-:S04]  /*0210*/  IMAD.WIDE R8, R11, 0x4, R2 ;  /* 0x000000040b087825 */ /* 0x000fc800078e0202 */
[----:B------:R-:W-:Y:S01]  /*0220*/  IMAD.WIDE R6, R11, 0x4, R4 ;  /* 0x000000040b067825 */ /* 0x000fe200078e0204 */
[----:B------:R-:W2:Y:S04]  /*0230*/  LDG.E.CONSTANT R16, desc[UR4][R8.64+-0x20] ;  /* 0xffffe00408107981 */ /* 0x000ea8000c1e9900 */
[----:B------:R-:W2:Y:S04]  /*0240*/  LDG.E.CONSTANT R17, desc[UR4][R6.64+-0x20] ;  /* 0xffffe00406117981 */ /* 0x000ea8000c1e9900 */
[----:B------:R-:W3:Y:S04]  /*0250*/  LDG.E.CONSTANT R18, desc[UR4][R8.64+-0x1c] ;  /* 0xffffe40408127981 */ /* 0x000ee8000c1e9900 */
[----:B------:R-:W3:Y:S04]  /*0260*/  LDG.E.CONSTANT R27, desc[UR4][R6.64+-0x1c] ;  /* 0xffffe404061b7981 */ /* 0x000ee8000c1e9900 */
[----:B------:R-:W4:Y:S04]  /*0270*/  LDG.E.CONSTANT R14, desc[UR4][R8.64+-0x18] ;  /* 0xffffe804080e7981 */ /* 0x000f28000c1e9900 */
[----:B------:R-:W4:Y:S04]  /*0280*/  LDG.E.CONSTANT R15, desc[UR4][R6.64+-0x18] ;  /* 0xffffe804060f7981 */ /* 0x000f28000c1e9900 */
[----:B------:R-:W5:Y:S04]  /*0290*/  LDG.E.CONSTANT R21, desc[UR4][R8.64+-0x14] ;  /* 0xffffec0408157981 */ /* 0x000f68000c1e9900 */
[----:B------:R-:W5:Y:S04]  /*02a0*/  LDG.E.CONSTANT R22, desc[UR4][R6.64+-0x14] ;  /* 0xffffec0406167981 */ /* 0x000f68000c1e9900 */
[----:B------:R-:W5:Y:S04]  /*02b0*/  LDG.E.CONSTANT R24, desc[UR4][R8.64+-0x10] ;  /* 0xfffff00408187981 */ /* 0x000f68000c1e9900 */
[----:B------:R-:W5:Y:S04]  /*02c0*/  LDG.E.CONSTANT R25, desc[UR4][R6.64+-0x10] ;  /* 0xfffff00406197981 */ /* 0x000f68000c1e9900 */
[----:B------:R-:W5:Y:S04]  /*02d0*/  LDG.E.CONSTANT R19, desc[UR4][R8.64+-0xc] ;  /* 0xfffff40408137981 */ /* 0x000f68000c1e9900 */
[----:B------:R-:W5:Y:S01]  /*02e0*/  LDG.E.CONSTANT R20, desc[UR4][R6.64+-0xc] ;  /* 0xfffff40406147981 */ /* 0x000f62000c1e9900 */
[----:B--2---:R-:W-:-:S03]  /*02f0*/  FADD R16, R16, -R17 ;  /* 0x8000001110107221 */ /* 0x004fc60000000000 */
[----:B------:R-:W2:Y:S01]  /*0300*/  LDG.E.CONSTANT R17, desc[UR4][R8.64+-0x8] ;  /* 0xfffff80408117981 */ /* 0x000ea2000c1e9900 */
[----:B------:R-:W-:-:S03]  /*0310*/  FADD R16, |R16|, R13 ;  /* 0x0000000d10107221 */ /* 0x000fc60000000200 */
[----:B------:R-:W2:Y:S01]  /*0320*/  LDG.E.CONSTANT R13, desc[UR4][R8.64+-0x4] ;  /* 0xfffffc04080d7981 */ /* 0x000ea2000c1e9900 */
[----:B---3--:R-:W-:-:S03]  /*0330*/  FADD R27, R18, -R27 ;  /* 0x8000001b121b7221 */ /* 0x008fc60000000000 */
[----:B------:R-:W2:Y:S01]  /*0340*/  LDG.E.CONSTANT R18, desc[UR4][R6.64+-0x8] ;  /* 0xfffff80406127981 */ /* 0x000ea2000c1e9900 */
[----:B------:R-:W-:-:S03]  /*0350*/  FADD R16, R16, |R27| ;  /* 0x4000001b10107221 */ /* 0x000fc60000000000 */
[----:B------:R-:W3:Y:S01]  /*0360*/  LDG.E.CONSTANT R27, desc[UR4][R6.64+0x1c] ;  /* 0x00001c04061b7981 */ /* 0x000ee2000c1e9900 */
[----:B----4-:R-:W-:-:S03]  /*0370*/  FADD R15, R14, -R15 ;  /* 0x8000000f0e0f7221 */ /* 0x010fc60000000000 */
[----:B------:R-:W4:Y:S01]  /*0380*/  LDG.E.CONSTANT R14, desc[UR4][R6.64+-0x4] ;  /* 0xfffffc04060e7981 */ /* 0x000f22000c1e9900 */
[----:B------:R-:W-:-:S03]  /*0390*/  FADD R26, R16, |R15| ;  /* 0x4000000f101a7221 */ /* 0x000fc60000000000 */
[----:B------:R-:W3:Y:S04]  /*03a0*/  LDG.E.CONSTANT R15, desc[UR4][R8.64] ;  /* 0x00000004080f7981 */ /* 0x000ee8000c1e9900 */
[----:B------:R-:W3:Y:S01]  /*03b0*/  LDG.E.CONSTANT R16, desc[UR4][R6.64] ;  /* 0x0000000406107981 */ /* 0x000ee2000c1e9900 */
[----:B-----5:R-:W-:-:S03]  /*03c0*/  FADD R21, R21, -R22 ;  /* 0x8000001615157221 */ /* 0x020fc60000000000 */
[----:B------:R-:W5:Y:S01]  /*03d0*/  LDG.E.CONSTANT R22, desc[UR4][R8.64+0x4] ;  /* 0x0000040408167981 */ /* 0x000f62000c1e9900 */
[----:B------:R-:W-:Y:S01]  /*03e0*/  FADD R26, R26, |R21| ;  /* 0x400000151a1a7221 */ /* 0x000fe20000000000 */
[----:B------:R-:W-:Y:S02]  /*03f0*/  FADD R25, R24, -R25 ;  /* 0x8000001918197221 */ /* 0x000fe40000000000 */
[----:B------:R-:W5:Y:S02]  /*0400*/  LDG.E.CONSTANT R21, desc[UR4][R6.64+0x4] ;  /* 0x0000040406157981 */ /* 0x000f64000c1e9900 */
[----:B------:R-:W-:Y:S02]  /*0410*/  FADD R25, R26, |R25| ;  /* 0x400000191a197221 */ /* 0x000fe40000000000 */
[----:B------:R-:W5:Y:S01]  /*0420*/  LDG.E.CONSTANT R26, desc[UR4][R8.64+0x1c] ;  /* 0x00001c04081a7981 */ /* 0x000f62000c1e9900 */
[----:B------:R-:W-:-:S03]  /*0430*/  FADD R24, R19, -R20 ;  /* 0x8000001413187221 */ /* 0x000fc60000000000 */
[----:B------:R-:W5:Y:S01]  /*0440*/  LDG.E.CONSTANT R20, desc[UR4][R8.64+0x8] ;  /* 0x0000080408147981 */ /* 0x000f62000c1e9900 */
[----:B------:R-:W-:-:S03]  /*0450*/  FADD R24, R25, |R24| ;  /* 0x4000001819187221 */ /* 0x000fc60000000000 */
[----:B------:R-:W5:Y:S01]  /*0460*/  LDG.E.CONSTANT R19, desc[UR4][R6.64+0x8] ;  /* 0x0000080406137981 */ /* 0x000f62000c1e9900 */
[----:B--2---:R-:W-:-:S03]  /*0470*/  FADD R25, R17, -R18 ;  /* 0x8000001211197221 */ /* 0x004fc60000000000 */
[----:B------:R-:W2:Y:S01]  /*0480*/  LDG.E.CONSTANT R18, desc[UR4][R8.64+0xc] ;  /* 0x00000c0408127981 */ /* 0x000ea2000c1e9900 */
[----:B------:R-:W-:-:S03]  /*0490*/  FADD R24, R24, |R25| ;  /* 0x4000001918187221 */ /* 0x000fc60000000000 */
[----:B------:R-:W2:Y:S01]  /*04a0*/  LDG.E.CONSTANT R17, desc[UR4][R6.64+0xc] ;  /* 0x00000c0406117981 */ /* 0x000ea2000c1e9900 */
[----:B----4-:R-:W-:-:S03]  /*04b0*/  FADD R25, R13, -R14 ;  /* 0x8000000e0d197221 */ /* 0x010fc60000000000 */
[----:B------:R-:W4:Y:S01]  /*04c0*/  LDG.E.CONSTANT R13, desc[UR4][R8.64+0x10] ;  /* 0x00001004080d7981 */ /* 0x000f22000c1e9900 */
[----:B------:R-:W-:-:S03]  /*04d0*/  FADD R24, R24, |R25| ;  /* 0x4000001918187221 */ /* 0x000fc60000000000 */
[----:B------:R-:W4:Y:S01]  /*04e0*/  LDG.E.CONSTANT R14, desc[UR4][R6.64+0x10] ;  /* 0x00001004060e7981 */ /* 0x000f22000c1e9900 */
[----:B---3--:R-:W-:-:S03]  /*04f0*/  FADD R25, R15, -R16 ;  /* 0x800000100f197221 */ /* 0x008fc60000000000 */
[----:B------:R-:W3:Y:S04]  /*0500*/  LDG.E.CONSTANT R16, desc[UR4][R8.64+0x14] ;  /* 0x0000140408107981 */ /* 0x000ee8000c1e9900 */
[----:B------:R-:W3:Y:S01]  /*0510*/  LDG.E.CONSTANT R15, desc[UR4][R6.64+0x14] ;  /* 0x00001404060f7981 */ /* 0x000ee2000c1e9900 */
[----:B------:R-:W-:-:S03]  /*0520*/  FADD R28, R24, |R25| ;  /* 0x40000019181c7221 */ /* 0x000fc60000000000 */
[----:B------:R-:W3:Y:S04]  /*0530*/  LDG.E.CONSTANT R24, desc[UR4][R8.64+0x18] ;  /* 0x0000180408187981 */ /* 0x000ee8000c1e9900 */
[----:B------:R-:W3:Y:S01]  /*0540*/  LDG.E.CONSTANT R25, desc[UR4][R6.64+0x18] ;  /* 0x0000180406197981 */ /* 0x000ee2000c1e9900 */
[----:B-----5:R-:W-:-:S04]  /*0550*/  FADD R21, R22, -R21 ;  /* 0x8000001516157221 */ /* 0x020fc80000000000 */
[----:B------:R-:W-:Y:S01]  /*0560*/  FADD R21, R28, |R21| ;  /* 0x400000151c157221 */ /* 0x000fe20000000000 */
[----:B------:R-:W-:Y:S01]  /*0570*/  FADD R20, R20, -R19 ;  /* 0x8000001314147221 */ /* 0x000fe20000000000 */
[----:B------:R-:W-:-:S03]  /*0580*/  VIADD R12, R12, 0x10 ;  /* 0x000000100c0c7836 */ /* 0x000fc60000000000 */
[----:B------:R-:W-:Y:S02]  /*0590*/  FADD R20, R21, |R20| ;  /* 0x4000001415147221 */ /* 0x000fe40000000000 */
[----:B------:R-:W-:Y:S01]  /*05a0*/  ISETP.NE.AND P1, PT, R12, RZ, PT ;  /* 0x000000ff0c00720c */ /* 0x000fe20003f25270 */
[----:B------:R-:W-:Y:S01]  /*05b0*/  FADD R27, R26, -R27 ;  /* 0x8000001b1a1b7221 */ /* 0x000fe20000000000 */
[----:B------:R-:W-:Y:S01]  /*05c0*/  IADD3 R11, PT, PT, R11, 0x10, RZ ;  /* 0x000000100b0b7810 */ /* 0x000fe20007ffe0ff */
[----:B--2---:R-:W-:-:S04]  /*05d0*/  FADD R17, R18, -R17 ;  /* 0x8000001112117221 */ /* 0x004fc80000000000 */
[----:B------:R-:W-:Y:S01]  /*05e0*/  FADD R17, R20, |R17| ;  /* 0x4000001114117221 */ /* 0x000fe20000000000 */
[----:B----4-:R-:W-:-:S04]  /*05f0*/  FADD R14, R13, -R14 ;  /* 0x8000000e0d0e7221 */ /* 0x010fc80000000000 */
[----:B------:R-:W-:Y:S01]  /*0600*/  FADD R14, R17, |R14| ;  /* 0x4000000e110e7221 */ /* 0x000fe20000000000 */
[----:B---3--:R-:W-:-:S04]  /*0610*/  FADD R15, R16, -R15 ;  /* 0x8000000f100f7221 */ /* 0x008fc80000000000 */
[----:B------:R-:W-:Y:S01]  /*0620*/  FADD R14, R14, |R15| ;  /* 0x4000000f0e0e7221 */ /* 0x000fe20000000000 */
[----:B------:R-:W-:-:S04]  /*0630*/  FADD R25, R24, -R25 ;  /* 0x8000001918197221 */ /* 0x000fc80000000000 */
[----:B------:R-:W-:-:S04]  /*0640*/  FADD R14, R14, |R25| ;  /* 0x400000190e0e7221 */ /* 0x000fc80000000000 */
[----:B------:R-:W-:Y:S01]  /*0650*/  FADD R13, R14, |R27| ;  /* 0x4000001b0e0d7221 */ /* 0x000fe20000000000 */
[----:B------:R-:W-:Y:S06]  /*0660*/  @P1 BRA `(.L_x_125) ;  /* 0xfffffff800e81947 */ /* 0x000fec000383ffff */
.L_x_124:
[----:B------:R-:W-:Y:S05]  /*0670*/  BSYNC.RECONVERGENT B0 ;  /* 0x0000000000007941 */ /* 0x000fea0003800200 */
.L_x_123:
[----:B------:R-:W-:Y:S04]  /*0680*/  BSSY.RECONVERGENT B0, `(.L_x_122) ;  /* 0x0000057000007945 */ /* 0x000fe80003800200 */
[----:B------:R-:W-:Y:S05]  /*0690*/  @!P0 BRA `(.L_x_126) ;  /* 0x0000000400548947 */ /* 0x000fea0003800000 */
[----:B------:R-:W-:Y:S01]  /*06a0*/  ISETP.GE.U32.AND P0, PT, R23, 0x8, PT ;  /* 0x000000081700780c */ /* 0x000fe20003f06070 */
[----:B------:R-:W-:Y:S01]  /*06b0*/  BSSY.RECONVERGENT B1, `(.L_x_127) ;  /* 0x0000029000017945 */ /* 0x000fe20003800200 */
[----:B------:R-:W-:-:S04]  /*06c0*/  LOP3.LUT R20, R0, 0x7, RZ, 0xc0, !PT ;  /* 0x0000000700147812 */ /* 0x000fc800078ec0ff */
[----:B------:R-:W-:-:S07]  /*06d0*/  ISETP.NE.AND P1, PT, R20, RZ, PT ;  /* 0x000000ff1400720c */ /* 0x000fce0003f25270 */
[----:B------:R-:W-:Y:S06]  /*06e0*/  @!P0 BRA `(.L_x_128) ;  /* 0x0000000000948947 */ /* 0x000fec0003800000 */
[----:B------:R-:W0:Y:S08]  /*06f0*/  LDC.64 R4, c[0x0][0x390] ;  /* 0x0000e400ff047b82 */ /* 0x000e300000000a00 */
[----:B------:R-:W1:Y:S01]  /*0700*/  LDC.64 R2, c[0x0][0x398] ;  /* 0x0000e600ff027b82 */ /* 0x000e620000000a00 */
[----:B0-----:R-:W-:-:S05]  /*0710*/  IMAD.WIDE R4, R11, 0x4, R4 ;  /* 0x000000040b047825 */ /* 0x001fca00078e0204 */
[----:B------:R-:W2:Y:S01]  /*0720*/  LDG.E.CONSTANT R18, desc[UR4][R4.64] ;  /* 0x0000000404127981 */ /* 0x000ea2000c1e9900 */
[----:B-1----:R-:W-:-:S03]  /*0730*/  IMAD.WIDE R2, R11, 0x4, R2 ;  /* 0x000000040b027825 */ /* 0x002fc600078e0202 */
[----:B------:R-:W3:Y:S04]  /*0740*/  LDG.E.CONSTANT R22, desc[UR4][R4.64+0x4] ;  /* 0x0000040404167981 */ /* 0x000ee8000c1e9900 */
[----:B------:R-:W2:Y:S04]  /*0750*/  LDG.E.CONSTANT R21, desc[UR4][R2.64] ;  /* 0x0000000402157981 */ /* 0x000ea8000c1e9900 */
        /* <DEDUP_REMOVED lines=12> */
[----:B------:R-:W5:Y:S01]  /*0820*/  LDG.E.CONSTANT R19, desc[UR4][R2.64+0x1c] ;  /* 0x00001c0402137981 */ /* 0x000f62000c1e9900 */
[----:B------:R-:W-:Y:S01]  /*0830*/  IADD3 R11, PT, PT, R11, 0x8, RZ ;  /* 0x000000080b0b7810 */ /* 0x000fe20007ffe0ff */
[----:B--2---:R-:W-:-:S04]  /*0840*/  FADD R18, R18, -R21 ;  /* 0x8000001512127221 */ /* 0x004fc80000000000 */
[----:B------:R-:W-:Y:S01]  /*0850*/  FADD R18, R13, |R18| ;  /* 0x400000120d127221 */ /* 0x000fe20000000000 */
[----:B---3--:R-:W-:-:S04]  /*0860*/  FADD R23, R22, -R23 ;  /* 0x8000001716177221 */ /* 0x008fc80000000000 */
[----:B------:R-:W-:Y:S01]  /*0870*/  FADD R18, R18, |R23| ;  /* 0x4000001712127221 */ /* 0x000fe20000000000 */
[----:B----4-:R-:W-:-:S04]  /*0880*/  FADD R25, R24, -R25 ;  /* 0x8000001918197221 */ /* 0x010fc80000000000 */
[----:B------:R-:W-:Y:S01]  /*0890*/  FADD R18, R18, |R25| ;  /* 0x4000001912127221 */ /* 0x000fe20000000000 */
[----:B-----5:R-:W-:-:S04]  /*08a0*/  FADD R17, R17, -R14 ;  /* 0x8000000e11117221 */ /* 0x020fc80000000000 */
[----:B------:R-:W-:Y:S01]  /*08b0*/  FADD R17, R18, |R17| ;  /* 0x4000001112117221 */ /* 0x000fe20000000000 */
[----:B------:R-:W-:-:S04]  /*08c0*/  FADD R12, R15, -R12 ;  /* 0x8000000c0f0c7221 */ /* 0x000fc80000000000 */
[----:B------:R-:W-:Y:S01]  /*08d0*/  FADD R12, R17, |R12| ;  /* 0x4000000c110c7221 */ /* 0x000fe20000000000 */
[----:B------:R-:W-:-:S04]  /*08e0*/  FADD R9, R9, -R8 ;  /* 0x8000000809097221 */ /* 0x000fc80000000000 */
[----:B------:R-:W-:Y:S01]  /*08f0*/  FADD R9, R12, |R9| ;  /* 0x400000090c097221 */ /* 0x000fe20000000000 */
[----:B------:R-:W-:-:S04]  /*0900*/  FADD R6, R7, -R6 ;  /* 0x8000000607067221 */ /* 0x000fc80000000000 */
[----:B------:R-:W-:Y:S01]  /*0910*/  FADD R6, R9, |R6| ;  /* 0x4000000609067221 */ /* 0x000fe20000000000 */
[----:B------:R-:W-:-:S04]  /*0920*/  FADD R19, R16, -R19 ;  /* 0x8000001310137221 */ /* 0x000fc80000000000 */
[----:B------:R-:W-:-:S07]  /*0930*/  FADD R13, R6, |R19| ;  /* 0x40000013060d7221 */ /* 0x000fce0000000000 */
.L_x_128:
[----:B------:R-:W-:Y:S05]  /*0940*/  BSYNC.RECONVERGENT B1 ;  /* 0x0000000000017941 */ /* 0x000fea0003800200 */
.L_x_127:
        /* <DEDUP_REMOVED lines=26> */
[----:B------:R-:W-:-:S07]  /*0af0*/  FADD R13, R6, |R17| ;  /* 0x40000011060d7221 */ /* 0x000fce0000000000 */
.L_x_130:
[----:B------:R-:W-:Y:S05]  /*0b00*/  BSYNC.RECONVERGENT B1 ;  /* 0x0000000000017941 */ /* 0x000fea0003800200 */
.L_x_129:
[----:B------:R-:W-:Y:S05]  /*0b10*/  @!P1 BRA `(.L_x_126) ;  /* 0x0000000000349947 */ /* 0x000fea0003800000 */
[----:B------:R-:W0:Y:S01]  /*0b20*/  LDC.64 R8, c[0x0][0x390] ;  /* 0x0000e400ff087b82 */ /* 0x000e220000000a00 */
[----:B------:R-:W-:-:S07]  /*0b30*/  IADD3 R0, PT, PT, -R0, RZ, RZ ;  /* 0x000000ff00007210 */ /* 0x000fce0007ffe1ff */
[----:B------:R-:W1:Y:S02]  /*0b40*/  LDC.64 R6, c[0x0][0x398] ;  /* 0x0000e600ff067b82 */ /* 0x000e640000000a00 */
.L_x_131:
[----:B-1----:R-:W-:-:S04]  /*0b50*/  IMAD.WIDE R2, R11, 0x4, R6 ;  /* 0x000000040b027825 */ /* 0x002fc800078e0206 */
[C---:B0-----:R-:W-:Y:S02]  /*0b60*/  IMAD.WIDE R4, R11.reuse, 0x4, R8 ;  /* 0x000000040b047825 */ /* 0x041fe400078e0208 */
[----:B------:R-:W2:Y:S04]  /*0b70*/  LDG.E.CONSTANT R3, desc[UR4][R2.64] ;  /* 0x0000000402037981 */ /* 0x000ea8000c1e9900 */
[----:B------:R-:W2:Y:S01]  /*0b80*/  LDG.E.CONSTANT R4, desc[UR4][R4.64] ;  /* 0x0000000404047981 */ /* 0x000ea2000c1e9900 */
[----:B------:R-:W-:Y:S01]  /*0b90*/  VIADD R0, R0, 0x1 ;  /* 0x0000000100007836 */ /* 0x000fe20000000000 */
[----:B------:R-:W-:-:S04]  /*0ba0*/  IADD3 R11, PT, PT, R11, 0x1, RZ ;  /* 0x000000010b0b7810 */ /* 0x000fc80007ffe0ff */
[----:B------:R-:W-:Y:S01]  /*0bb0*/  ISETP.NE.AND P0, PT, R0, RZ, PT ;  /* 0x000000ff0000720c */ /* 0x000fe20003f05270 */
[----:B--2---:R-:W-:-:S04]  /*0bc0*/  FADD R12, R4, -R3 ;  /* 0x80000003040c7221 */ /* 0x004fc80000000000 */
[----:B------:R-:W-:-:S08]  /*0bd0*/  FADD R13, |R12|, R13 ;  /* 0x0000000d0c0d7221 */ /* 0x000fd00000000200 */
[----:B------:R-:W-:Y:S05]  /*0be0*/  @P0 BRA `(.L_x_131) ;  /* 0xfffffffc00d80947 */ /* 0x000fea000383ffff */
.L_x_126:
[----:B------:R-:W-:Y:S05]  /*0bf0*/  BSYNC.RECONVERGENT B0 ;  /* 0x0000000000007941 */ /* 0x000fea0003800200 */
.L_x_122:
[----:B------:R-:W-:Y:S01]  /*0c00*/  I2FP.F32.S32 R4, UR6 ;  /* 0x0000000600047c45 */ /* 0x000fe20008201400 */
[----:B------:R-:W-:Y:S03]  /*0c10*/  BSSY.RECONVERGENT B0, `(.L_x_132) ;  /* 0x000000d000007945 */ /* 0x000fe60003800200 */
[----:B------:R-:W0:Y:S08]  /*0c20*/  MUFU.RCP R3, R4 ;  /* 0x0000000400037308 */ /* 0x000e300000001000 */
[----:B------:R-:W1:Y:S01]  /*0c30*/  FCHK P0, R13, R4 ;  /* 0x000000040d007302 */ /* 0x000e620000000000 */
[----:B0-----:R-:W-:-:S04]  /*0c40*/  FFMA R0, -R4, R3, 1 ;  /* 0x3f80000004007423 */ /* 0x001fc80000000103 */
[----:B------:R-:W-:-:S04]  /*0c50*/  FFMA R0, R3, R0, R3 ;  /* 0x0000000003007223 */ /* 0x000fc80000000003 */
[----:B------:R-:W-:-:S04]  /*0c60*/  FFMA R3, R0, R13, RZ ;  /* 0x0000000d00037223 */ /* 0x000fc800000000ff */
[----:B------:R-:W-:-:S04]  /*0c70*/  FFMA R2, -R4, R3, R13 ;  /* 0x0000000304027223 */ /* 0x000fc8000000010d */
[----:B------:R-:W-:Y:S01]  /*0c80*/  FFMA R5, R0, R2, R3 ;  /* 0x0000000200057223 */ /* 0x000fe20000000003 */
[----:B-1----:R-:W-:Y:S06]  /*0c90*/  @!P0 BRA `(.L_x_133) ;  /* 0x0000000000108947 */ /* 0x002fec0003800000 */
[----:B------:R-:W-:Y:S02]  /*0ca0*/  MOV R3, R13 ;  /* 0x0000000d00037202 */ /* 0x000fe40000000f00 */
[----:B------:R-:W-:-:S07]  /*0cb0*/  MOV R2, 0xcd0 ;  /* 0x00000cd000027802 */ /* 0x000fce0000000f00 */
[----:B------:R-:W-:Y:S05]  /*0cc0*/  CALL.REL.NOINC `($__internal_3_$__cuda_sm3x_div_rn_noftz_f32_slowpath) ;  /* 0x0000000000187944 */ /* 0x000fea0003c00000 */
[----:B------:R-:W-:-:S07]  /*0cd0*/  MOV R5, R0 ;  /* 0x0000000000057202 */ /* 0x000fce0000000f00 */
.L_x_133:
[----:B------:R-:W-:Y:S05]  /*0ce0*/  BSYNC.RECONVERGENT B0 ;  /* 0x0000000000007941 */ /* 0x000fea0003800200 */
.L_x_132:
[----:B------:R-:W0:Y:S02]  /*0cf0*/  LDC.64 R2, c[0x0][0x388] ;  /* 0x0000e200ff027b82 */ /* 0x000e240000000a00 */
[----:B0-----:R-:W-:-:S05]  /*0d00*/  IMAD.WIDE R10, R10, 0x4, R2 ;  /* 0x000000040a0a7825 */ /* 0x001fca00078e0202 */
[----:B------:R-:W-:Y:S01]  /*0d10*/  STG.E desc[UR4][R10.64], R5 ;  /* 0x000000050a007986 */ /* 0x000fe2000c101904 */
[----:B------:R-:W-:Y:S05]  /*0d20*/  EXIT ;  /* 0x000000000000794d */ /* 0x000fea0003800000 */
        .weak           $__internal_3_$__cuda_sm3x_div_rn_noftz_f32_slowpath
        .type           $__internal_3_$__cuda_sm3x_div_rn_noftz_f32_slowpath,@function
        .size           $__internal_3_$__cuda_sm3x_div_rn_noftz_f32_slowpath,(.L_x_817 - $__internal_3_$__cuda_sm3x_div_rn_noftz_f32_slowpath)
$__internal_3_$__cuda_sm3x_div_rn_noftz_f32_slowpath:
[----:B------:R-:W-:Y:S01]  /*0d30*/  SHF.R.U32.HI R5, RZ, 0x17, R4 ;  /* 0x00000017ff057819 */ /* 0x000fe20000011604 */
[----:B------:R-:W-:Y:S01]  /*0d40*/  BSSY.RECONVERGENT B1, `(.L_x_134) ;  /* 0x0000063000017945 */ /* 0x000fe20003800200 */
[----:B------:R-:W-:Y:S02]  /*0d50*/  SHF.R.U32.HI R0, RZ, 0x17, R3 ;  /* 0x00000017ff007819 */ /* 0x000fe40000011603 */
[----:B------:R-:W-:Y:S02]  /*0d60*/  LOP3.LUT R5, R5, 0xff, RZ, 0xc0, !PT ;  /* 0x000000ff05057812 */ /* 0x000fe400078ec0ff */
[----:B------:R-:W-:Y:S02]  /*0d70*/  LOP3.LUT R11, R0, 0xff, RZ, 0xc0, !PT ;  /* 0x000000ff000b7812 */ /* 0x000fe400078ec0ff */
[----:B------:R-:W-:-:S03]  /*0d80*/  IADD3 R7, PT, PT, R5, -0x1, RZ ;  /* 0xffffffff05077810 */ /* 0x000fc60007ffe0ff */
[----:B------:R-:W-:Y:S01]  /*0d90*/  VIADD R8, R11, 0xffffffff ;  /* 0xffffffff0b087836 */ /* 0x000fe20000000000 */
[----:B------:R-:W-:-:S04]  /*0da0*/  ISETP.GT.U32.AND P0, PT, R7, 0xfd, PT ;  /* 0x000000fd0700780c */ /* 0x000fc80003f04070 */
[----:B------:R-:W-:-:S13]  /*0db0*/  ISETP.GT.U32.OR P0, PT, R8, 0xfd, P0 ;  /* 0x000000fd0800780c */ /* 0x000fda0000704470 */
[----:B------:R-:W-:Y:S01]  /*0dc0*/  @!P0 MOV R6, RZ ;  /* 0x000000ff00068202 */ /* 0x000fe20000000f00 */
[----:B------:R-:W-:Y:S06]  /*0dd0*/  @!P0 BRA `(.L_x_135) ;  /* 0x0000000000608947 */ /* 0x000fec0003800000 */
[----:B------:R-:W-:Y:S02]  /*0de0*/  FSETP.GTU.FTZ.AND P0, PT, |R3|, +INF , PT ;  /* 0x7f8000000300780b */ /* 0x000fe40003f1c200 */
[----:B------:R-:W-:Y:S02]  /*0df0*/  FSETP.GTU.FTZ.AND P1, PT, |R4|, +INF , PT ;  /* 0x7f8000000400780b */ /* 0x000fe40003f3c200 */
[----:B------:R-:W-:Y:S02]  /*0e00*/  MOV R0, R4 ;  /* 0x0000000400007202 */ /* 0x000fe40000000f00 */
        /* <DEDUP_REMOVED lines=16> */
[----:B------:R-:W-:Y:S01]  /*0f10*/  @P0 MOV R6, RZ ;  /* 0x000000ff00060202 */ /* 0x000fe20000000f00 */
[----:B------:R-:W-:Y:S01]  /*0f20*/  @!P0 FFMA R3, R3, 1.84467440737095516160e+19, RZ ;  /* 0x5f80000003038823 */ /* 0x000fe200000000ff */
[----:B------:R-:W-:Y:S01]  /*0f30*/  @!P0 MOV R6, 0xffffffc0 ;  /* 0xffffffc000068802 */ /* 0x000fe20000000f00 */
[----:B------:R-:W-:-:S04]  /*0f40*/  @!P1 FFMA R4, R0, 1.84467440737095516160e+19, RZ ;  /* 0x5f80000000049823 */ /* 0x000fc800000000ff */
[----:B------:R-:W-:-:S07]  /*0f50*/  @!P1 VIADD R6, R6, 0x40 ;  /* 0x0000004006069836 */ /* 0x000fce0000000000 */
.L_x_135:
[----:B------:R-:W-:Y:S01]  /*0f60*/  LEA R7, R5, 0xc0800000, 0x17 ;  /* 0xc080000005077811 */ /* 0x000fe200078eb8ff */
[----:B------:R-:W-:Y:S03]  /*0f70*/  BSSY.RECONVERGENT B2, `(.L_x_140) ;  /* 0x0000036000027945 */ /* 0x000fe60003800200 */
[----:B------:R-:W-:Y:S02]  /*0f80*/  IADD3 R7, PT, PT, -R7, R4, RZ ;  /* 0x0000000407077210 */ /* 0x000fe40007ffe1ff */
[----:B------:R-:W-:Y:S02]  /*0f90*/  IADD3 R4, PT, PT, R11, -0x7f, RZ ;  /* 0xffffff810b047810 */ /* 0x000fe40007ffe0ff */
[----:B------:R-:W0:Y:S01]  /*0fa0*/  MUFU.RCP R8, R7 ;  /* 0x0000000700087308 */ /* 0x000e220000001000 */
[----:B------:R-:W-:Y:S01]  /*0fb0*/  FADD.FTZ R9, -R7, -RZ ;  /* 0x800000ff07097221 */ /* 0x000fe20000010100 */
[C---:B------:R-:W-:Y:S01]  /*0fc0*/  IADD3 R5, PT, PT, R4.reuse, 0x7f, -R5 ;  /* 0x0000007f04057810 */ /* 0x040fe20007ffe805 */
[----:B------:R-:W-:-:S03]  /*0fd0*/  IMAD R0, R4, -0x800000, R3 ;  /* 0xff80000004007824 */ /* 0x000fc600078e0203 */
[----:B------:R-:W-:Y:S01]  /*0fe0*/  IADD3 R5, PT, PT, R5, R6, RZ ;  /* 0x0000000605057210 */ /* 0x000fe20007ffe0ff */
        /* <DEDUP_REMOVED lines=26> */
[----:B------:R-:W-:Y:S02]  /*1190*/  ISETP.NE.AND P1, PT, R7, RZ, PT ;  /* 0x000000ff0700720c */ /* 0x000fe40003f25270 */
[----:B------:R-:W-:Y:S02]  /*11a0*/  LOP3.LUT R5, R5, 0x800000, RZ, 0xfc, !PT ;  /* 0x0080000005057812 */ /* 0x000fe400078efcff */
[----:B------:R-:W-:-:S02]  /*11b0*/  IADD3 R7, PT, PT, -R7, RZ, RZ ;  /* 0x000000ff07077210 */ /* 0x000fc40007ffe1ff */
[----:B------:R-:W-:Y:S02]  /*11c0*/  SHF.L.U32 R6, R5, R6, RZ ;  /* 0x0000000605067219 */ /* 0x000fe400000006ff */
[----:B------:R-:W-:Y:S02]  /*11d0*/  FSETP.NEU.FTZ.AND P0, PT, R3, R4, PT ;  /* 0x000000040300720b */ /* 0x000fe40003f1d000 */
        /* <DEDUP_REMOVED lines=11> */
.L_x_142:
[----:B------:R-:W-:-:S04]  /*1290*/  LOP3.LUT R0, R0, 0x80000000, RZ, 0xc0, !PT ;  /* 0x8000000000007812 */ /* 0x000fc800078ec0ff */
[----:B------:R-:W-:Y:S01]  /*12a0*/  LOP3.LUT R0, R0, 0x7f800000, RZ, 0xfc, !PT ;  /* 0x7f80000000007812 */ /* 0x000fe200078efcff */
[----:B------:R-:W-:Y:S06]  /*12b0*/  BRA `(.L_x_143) ;  /* 0x0000000000047947 */ /* 0x000fec0003800000 */
.L_x_141:
[----:B------:R-:W-:-:S07]  /*12c0*/  LEA R0, R5, R0, 0x17 ;  /* 0x0000000005007211 */ /* 0x000fce00078eb8ff */
.L_x_143:
[----:B------:R-:W-:Y:S05]  /*12d0*/  BSYNC.RECONVERGENT B2 ;  /* 0x0000000000027941 */ /* 0x000fea0003800200 */
.L_x_140:
[----:B------:R-:W-:Y:S05]  /*12e0*/  BRA `(.L_x_144) ;  /* 0x0000000000207947 */ /* 0x000fea0003800000 */
.L_x_139:
[----:B------:R-:W-:-:S04]  /*12f0*/  LOP3.LUT R0, R4, 0x80000000, R3, 0x48, !PT ;  /* 0x8000000004007812 */ /* 0x000fc800078e4803 */
[----:B------:R-:W-:Y:S01]  /*1300*/  LOP3.LUT R0, R0, 0x7f800000, RZ, 0xfc, !PT ;  /* 0x7f80000000007812 */ /* 0x000fe200078efcff */
[----:B------:R-:W-:Y:S06]  /*1310*/  BRA `(.L_x_144) ;  /* 0x0000000000147947 */ /* 0x000fec0003800000 */
.L_x_138:
[----:B------:R-:W-:Y:S01]  /*1320*/  LOP3.LUT R0, R4, 0x80000000, R3, 0x48, !PT ;  /* 0x8000000004007812 */ /* 0x000fe200078e4803 */
[----:B------:R-:W-:Y:S06]  /*1330*/  BRA `(.L_x_144) ;  /* 0x00000000000c7947 */ /* 0x000fec0003800000 */
.L_x_137:
[----:B------:R-:W0:Y:S01]  /*1340*/  MUFU.RSQ R0, -QNAN ;  /* 0xffc0000000007908 */ /* 0x000e220000001400 */
[----:B------:R-:W-:Y:S05]  /*1350*/  BRA `(.L_x_144) ;  /* 0x0000000000047947 */ /* 0x000fea0003800000 */
.L_x_136:
[----:B------:R-:W-:-:S07]  /*1360*/  FADD.FTZ R0, R3, R0 ;  /* 0x0000000003007221 */ /* 0x000fce0000010000 */
.L_x_144:
[----:B------:R-:W-:Y:S05]  /*1370*/  BSYNC.RECONVERGENT B1 ;  /* 0x0000000000017941 */ /* 0x000fea0003800200 */
.L_x_134:
[----:B------:R-:W-:-:S04]  /*1380*/  HFMA2 R3, -RZ, RZ, 0, 0 ;  /* 0x00000000ff037431 */ /* 0x000fc800000001ff */
[----:B0-----:R-:W-:Y:S05]  /*1390*/  RET.REL.NODEC R2 `(MaeLossBuffer) ;  /* 0xffffffec02187950 */ /* 0x001fea0003c3ffff */
.L_x_145:
        /* <DEDUP_REMOVED lines=14> */
.L_x_817:


//--------------------- .text.MseOfLogGradient    --------------------------
	.section	.text.MseOfLogGradient,"ax",@progbits
	.align	128
        .global         MseOfLogGradient
        .type           MseOfLogGradient,@function
        .size           MseOfLogGradient,(.L_x_818 - MseOfLogGradient)
        .other          MseOfLogGradient,@"STO_CUDA_ENTRY STV_DEFAULT"
MseOfLogGradient:
.text.MseOfLogGradient:
        /* <DEDUP_REMOVED lines=13> */
[----:B------:R-:W-:Y:S03]  /*00d0*/  BSSY.RECONVERGENT B0, `(.L_x_146) ;  /* 0x0000058000007945 */ /* 0x000fe60003800200 */
[CC--:B------:R-:W-:Y:S02]  /*00e0*/  IADD3 R8, PT, PT, R9.reuse, R2.reuse, RZ ;  /* 0x0000000209087210 */ /* 0x0c0fe40007ffe0ff */
[----:B------:R-:W-:Y:S02]  /*00f0*/  IADD3 R5, PT, PT, R9, 0x1, RZ ;  /* 0x0000000109057810 */ /* 0x000fe40007ffe0ff */
[----:B------:R-:W-:Y:S02]  /*0100*/  I2FP.F32.U32 R2, R2 ;  /* 0x0000000200027245 */ /* 0x000fe40000201000 */
[----:B------:R-:W-:-:S04]  /*0110*/  VIMNMX R0, PT, PT, R8, R5, !PT ;  /* 0x0000000508007248 */ /* 0x000fc80007fe0100 */
[----:B------:R-:W-:-:S04]  /*0120*/  IADD3 R0, PT, PT, -R9, R0, RZ ;  /* 0x0000000009007210 */ /* 0x000fc80007ffe1ff */
[----:B------:R-:W-:-:S04]  /*0130*/  LOP3.LUT R0, R0, 0x1, RZ, 0xc0, !PT ;  /* 0x0000000100007812 */ /* 0x000fc800078ec0ff */
[----:B------:R-:W-:-:S13]  /*0140*/  ISETP.NE.U32.AND P0, PT, R0, 0x1, PT ;  /* 0x000000010000780c */ /* 0x000fda0003f05070 */
[----:B0-----:R-:W-:Y:S05]  /*0150*/  @P0 BRA `(.L_x_147) ;  /* 0x00000004003c0947 */ /* 0x001fea0003800000 */
[----:B------:R-:W0:Y:S01]  /*0160*/  LDC.64 R12, c[0x0][0x390] ;  /* 0x0000e400ff0c7b82 */ /* 0x000e220000000a00 */
[----:B------:R-:W1:Y:S07]  /*0170*/  LDCU UR4, c[0x0][0x3a0] ;  /* 0x00007400ff0477ac */ /* 0x000e6e0008000800 */
[----:B------:R-:W2:Y:S01]  /*0180*/  LDC.64 R10, c[0x0][0x398] ;  /* 0x0000e600ff0a7b82 */ /* 0x000ea20000000a00 */
[----:B0-----:R-:W-:-:S05]  /*0190*/  IMAD.WIDE R12, R9, 0x4, R12 ;  /* 0x00000004090c7825 */ /* 0x001fca00078e020c */
[----:B------:R-:W3:Y:S01]  /*01a0*/  LDG.E.CONSTANT R0, desc[UR10][R12.64] ;  /* 0x0000000a0c007981 */ /* 0x000ee2000c1e9900 */
[----:B--2---:R-:W-:-:S05]  /*01b0*/  IMAD.WIDE R10, R9, 0x4, R10 ;  /* 0x00000004090a7825 */ /* 0x004fca00078e020a */
[----:B------:R0:W1:Y:S01]  /*01c0*/  LDG.E.CONSTANT R7, desc[UR10][R10.64] ;  /* 0x0000000a0a077981 */ /* 0x000062000c1e9900 */
[----:B------:R-:W-:Y:S01]  /*01d0*/  BSSY.RECONVERGENT B1, `(.L_x_148) ;  /* 0x0000043000017945 */ /* 0x000fe20003800200 */
[----:B0-----:R-:W-:Y:S01]  /*01e0*/  HFMA2 R11, -RZ, RZ, 1.5048828125, 33.21875 ;  /* 0x3e055027ff0b7431 */ /* 0x001fe200000001ff */
[----:B---3--:R-:W-:-:S04]  /*01f0*/  FSETP.GEU.AND P1, PT, R0, 1.175494350822287508e-38, PT ;  /* 0x008000000000780b */ /* 0x008fc80003f2e000 */
[----:B------:R-:W-:Y:S02]  /*0200*/  FSEL R12, RZ, -23, P1 ;  /* 0xc1b80000ff0c7808 */ /* 0x000fe40000800000 */
[----:B-1----:R-:W-:-:S04]  /*0210*/  FMNMX R7, R7, UR4, !PT ;  /* 0x0000000407077c09 */ /* 0x002fc8000f800000 */
[C---:B------:R-:W-:Y:S01]  /*0220*/  FSETP.GEU.AND P0, PT, R7.reuse, 1.175494350822287508e-38, PT ;  /* 0x008000000700780b */ /* 0x040fe20003f0e000 */
[----:B------:R-:W-:Y:S02]  /*0230*/  FMUL R4, R7, 8388608 ;  /* 0x4b00000007047820 */ /* 0x000fe40000400000 */
[----:B------:R-:W-:-:S03]  /*0240*/  @!P1 FMUL R0, R0, 8388608 ;  /* 0x4b00000000009820 */ /* 0x000fc60000400000 */
[----:B------:R-:W-:Y:S02]  /*0250*/  FSEL R3, R4, R7, !P0 ;  /* 0x0000000704037208 */ /* 0x000fe40004000000 */
[C---:B------:R-:W-:Y:S02]  /*0260*/  IADD3 R6, PT, PT, R0.reuse, -0x3f2aaaab, RZ ;  /* 0xc0d5555500067810 */ /* 0x040fe40007ffe0ff */
[----:B------:R-:W-:Y:S01]  /*0270*/  ISETP.GT.U32.AND P1, PT, R0, 0x7f7fffff, PT ;  /* 0x7f7fffff0000780c */ /* 0x000fe20003f24070 */
[----:B------:R-:W-:Y:S01]  /*0280*/  VIADD R4, R3, 0xc0d55555 ;  /* 0xc0d5555503047836 */ /* 0x000fe20000000000 */
[----:B------:R-:W-:-:S04]  /*0290*/  LOP3.LUT R13, R6, 0xff800000, RZ, 0xc0, !PT ;  /* 0xff800000060d7812 */ /* 0x000fc800078ec0ff */
[----:B------:R-:W-:Y:S02]  /*02a0*/  LOP3.LUT R10, R4, 0xff800000, RZ, 0xc0, !PT ;  /* 0xff800000040a7812 */ /* 0x000fe400078ec0ff */
[-C--:B------:R-:W-:Y:S02]  /*02b0*/  IADD3 R4, PT, PT, R0, -R13.reuse, RZ ;  /* 0x8000000d00047210 */ /* 0x080fe40007ffe0ff */
[-C--:B------:R-:W-:Y:S02]  /*02c0*/  IADD3 R6, PT, PT, R3, -R10.reuse, RZ ;  /* 0x8000000a03067210 */ /* 0x080fe40007ffe0ff */
[----:B------:R-:W-:Y:S01]  /*02d0*/  I2FP.F32.S32 R13, R13 ;  /* 0x0000000d000d7245 */ /* 0x000fe20000201400 */
[----:B------:R-:W-:Y:S01]  /*02e0*/  FADD R4, R4, -1 ;  /* 0xbf80000004047421 */ /* 0x000fe20000000000 */
[----:B------:R-:W-:Y:S01]  /*02f0*/  I2FP.F32.S32 R10, R10 ;  /* 0x0000000a000a7245 */ /* 0x000fe20000201400 */
[----:B------:R-:W-:Y:S02]  /*0300*/  FADD R6, R6, -1 ;  /* 0xbf80000006067421 */ /* 0x000fe40000000000 */
[-C--:B------:R-:W-:Y:S01]  /*0310*/  FFMA R15, R4, -R11.reuse, 0.14084610342979431152 ;  /* 0x3e1039f6040f7423 */ /* 0x080fe2000000080b */
[----:B------:R-:W-:Y:S01]  /*0320*/  FFMA R12, R13, 1.1920928955078125e-07, R12 ;  /* 0x340000000d0c7823 */ /* 0x000fe2000000000c */
[----:B------:R-:W-:-:S02]  /*0330*/  FFMA R11, R6, -R11, 0.14084610342979431152 ;  /* 0x3e1039f6060b7423 */ /* 0x000fc4000000080b */
[----:B------:R-:W-:Y:S02]  /*0340*/  FFMA R15, R4, R15, -0.12148627638816833496 ;  /* 0xbdf8cdcc040f7423 */ /* 0x000fe4000000000f */
[----:B------:R-:W-:Y:S02]  /*0350*/  FFMA R11, R6, R11, -0.12148627638816833496 ;  /* 0xbdf8cdcc060b7423 */ /* 0x000fe4000000000b */
[----:B------:R-:W-:Y:S02]  /*0360*/  FFMA R15, R4, R15, 0.13980610668659210205 ;  /* 0x3e0f2955040f7423 */ /* 0x000fe4000000000f */
[----:B------:R-:W-:Y:S02]  /*0370*/  FFMA R11, R6, R11, 0.13980610668659210205 ;  /* 0x3e0f2955060b7423 */ /* 0x000fe4000000000b */
[----:B------:R-:W-:Y:S02]  /*0380*/  FFMA R15, R4, R15, -0.16684235632419586182 ;  /* 0xbe2ad8b9040f7423 */ /* 0x000fe4000000000f */
[----:B------:R-:W-:-:S02]  /*0390*/  FFMA R11, R6, R11, -0.16684235632419586182 ;  /* 0xbe2ad8b9060b7423 */ /* 0x000fc4000000000b */
[----:B------:R-:W-:Y:S02]  /*03a0*/  FFMA R15, R4, R15, 0.20012299716472625732 ;  /* 0x3e4ced0b040f7423 */ /* 0x000fe4000000000f */
[----:B------:R-:W-:Y:S02]  /*03b0*/  FFMA R11, R6, R11, 0.20012299716472625732 ;  /* 0x3e4ced0b060b7423 */ /* 0x000fe4000000000b */
[----:B------:R-:W-:Y:S02]  /*03c0*/  FFMA R15, R4, R15, -0.24999669194221496582 ;  /* 0xbe7fff22040f7423 */ /* 0x000fe4000000000f */
[----:B------:R-:W-:Y:S02]  /*03d0*/  FFMA R11, R6, R11, -0.24999669194221496582 ;  /* 0xbe7fff22060b7423 */ /* 0x000fe4000000000b */
[----:B------:R-:W-:Y:S02]  /*03e0*/  FFMA R15, R4, R15, 0.33333182334899902344 ;  /* 0x3eaaaa78040f7423 */ /* 0x000fe4000000000f */
[----:B------:R-:W-:Y:S01]  /*03f0*/  FFMA R13, R6, R11, 0.33333182334899902344 ;  /* 0x3eaaaa78060d7423 */ /* 0x000fe2000000000b */
[----:B------:R-:W-:Y:S01]  /*0400*/  FSEL R11, RZ, -23, P0 ;  /* 0xc1b80000ff0b7808 */ /* 0x000fe20000000000 */
[----:B------:R-:W-:Y:S01]  /*0410*/  FFMA R15, R4, R15, -0.5 ;  /* 0xbf000000040f7423 */ /* 0x000fe2000000000f */
[----:B------:R-:W-:Y:S01]  /*0420*/  ISETP.GT.U32.AND P0, PT, R3, 0x7f7fffff, PT ;  /* 0x7f7fffff0300780c */ /* 0x000fe20003f04070 */
[----:B------:R-:W-:-:S02]  /*0430*/  FFMA R13, R6, R13, -0.5 ;  /* 0xbf000000060d7423 */ /* 0x000fc4000000000d */
[----:B------:R-:W-:Y:S01]  /*0440*/  FMUL R15, R4, R15 ;  /* 0x0000000f040f7220 */ /* 0x000fe20000400000 */
[----:B------:R-:W-:Y:S01]  /*0450*/  FFMA R10, R10, 1.1920928955078125e-07, R11 ;  /* 0x340000000a0a7823 */ /* 0x000fe2000000000b */
[----:B------:R-:W-:Y:S01]  /*0460*/  FMUL R13, R6, R13 ;  /* 0x0000000d060d7220 */ /* 0x000fe20000400000 */
[----:B------:R-:W-:Y:S01]  /*0470*/  FMUL R11, R2, R7 ;  /* 0x00000007020b7220 */ /* 0x000fe20000400000 */
[----:B------:R-:W-:Y:S02]  /*0480*/  FFMA R15, R4, R15, R4 ;  /* 0x0000000f040f7223 */ /* 0x000fe40000000004 */
[----:B------:R-:W-:Y:S01]  /*0490*/  FFMA R13, R6, R13, R6 ;  /* 0x0000000d060d7223 */ /* 0x000fe20000000006 */
[----:B------:R-:W-:Y:S02]  /*04a0*/  IMAD.MOV.U32 R6, RZ, RZ, 0x7f800000 ;  /* 0x7f800000ff067424 */ /* 0x000fe400078e00ff */
[----:B------:R-:W-:Y:S01]  /*04b0*/  FFMA R12, R12, 0.69314718246459960938, R15 ;  /* 0x3f3172180c0c7823 */ /* 0x000fe2000000000f */
[----:B------:R-:W0:Y:S01]  /*04c0*/  MUFU.RCP R4, R11 ;  /* 0x0000000b00047308 */ /* 0x000e220000001000 */
[----:B------:R-:W-:Y:S01]  /*04d0*/  FFMA R10, R10, 0.69314718246459960938, R13 ;  /* 0x3f3172180a0a7823 */ /* 0x000fe2000000000d */
[CC--:B------:R-:W-:Y:S01]  /*04e0*/  @P1 FFMA R12, R0.reuse, R6.reuse, +INF ;  /* 0x7f800000000c1423 */ /* 0x0c0fe20000000006 */
[----:B------:R-:W-:Y:S01]  /*04f0*/  @P0 FFMA R10, R3, R6, +INF ;  /* 0x7f800000030a0423 */ /* 0x000fe20000000006 */
[----:B------:R-:W-:-:S02]  /*0500*/  FSETP.NEU.AND P1, PT, R0, RZ, PT ;  /* 0x000000ff0000720b */ /* 0x000fc40003f2d000 */
[----:B------:R-:W-:Y:S02]  /*0510*/  FSETP.NEU.AND P0, PT, R3, RZ, PT ;  /* 0x000000ff0300720b */ /* 0x000fe40003f0d000 */
[----:B------:R-:W-:Y:S02]  /*0520*/  FSEL R3, R12, -INF , P1 ;  /* 0xff8000000c037808 */ /* 0x000fe40000800000 */
[----:B------:R-:W-:-:S05]  /*0530*/  FSEL R10, R10, -INF , P0 ;  /* 0xff8000000a0a7808 */ /* 0x000fca0000000000 */
[----:B------:R-:W-:Y:S01]  /*0540*/  FADD R3, R10, -R3 ;  /* 0x800000030a037221 */ /* 0x000fe20000000000 */
[----:B0-----:R-:W-:-:S03]  /*0550*/  FFMA R7, -R11, R4, 1 ;  /* 0x3f8000000b077423 */ /* 0x001fc60000000104 */
[----:B------:R-:W-:Y:S01]  /*0560*/  FADD R0, R3, R3 ;  /* 0x0000000303007221 */ /* 0x000fe20000000000 */
[----:B------:R-:W-:-:S03]  /*0570*/  FFMA R7, R4, R7, R4 ;  /* 0x0000000704077223 */ /* 0x000fc60000000004 */
[----:B------:R-:W0:Y:S01]  /*0580*/  FCHK P0, R0, R11 ;  /* 0x0000000b00007302 */ /* 0x000e220000000000 */
[----:B------:R-:W-:-:S04]  /*0590*/  FFMA R4, R0, R7, RZ ;  /* 0x0000000700047223 */ /* 0x000fc800000000ff */
[----:B------:R-:W-:-:S04]  /*05a0*/  FFMA R3, -R11, R4, R0 ;  /* 0x000000040b037223 */ /* 0x000fc80000000100 */
[----:B------:R-:W-:Y:S01]  /*05b0*/  FFMA R3, R7, R3, R4 ;  /* 0x0000000307037223 */ /* 0x000fe20000000004 */
[----:B0-----:R-:W-:Y:S06]  /*05c0*/  @!P0 BRA `(.L_x_149) ;  /* 0x00000000000c8947 */ /* 0x001fec0003800000 */
[----:B------:R-:W-:Y:S02]  /*05d0*/  MOV R3, R11 ;  /* 0x0000000b00037202 */ /* 0x000fe40000000f00 */
[----:B------:R-:W-:-:S07]  /*05e0*/  MOV R12, 0x600 ;  /* 0x00000600000c7802 */ /* 0x000fce0000000f00 */
[----:B------:R-:W-:Y:S05]  /*05f0*/  CALL.REL.NOINC `($__internal_4_$__cuda_sm3x_div_rn_noftz_f32_slowpath) ;  /* 0x0000000800b47944 */ /* 0x000fea0003c00000 */
.L_x_149:
[----:B------:R-:W-:Y:S05]  /*0600*/  BSYNC.RECONVERGENT B1 ;  /* 0x0000000000017941 */ /* 0x000fea0003800200 */
.L_x_148:
[----:B------:R-:W0:Y:S02]  /*0610*/  LDC.64 R6, c[0x0][0x388] ;  /* 0x0000e200ff067b82 */ /* 0x000e240000000a00 */
[----:B0-----:R-:W-:Y:S01]  /*0620*/  IMAD.WIDE R6, R9, 0x4, R6 ;  /* 0x0000000409067825 */ /* 0x001fe200078e0206 */
[----:B------:R-:W-:-:S04]  /*0630*/  MOV R9, R5 ;  /* 0x0000000500097202 */ /* 0x000fc80000000f00 */
[----:B------:R0:W-:Y:S03]  /*0640*/  STG.E desc[UR10][R6.64], R3 ;  /* 0x0000000306007986 */ /* 0x0001e6000c10190a */
.L_x_147:
[----:B------:R-:W-:Y:S05]  /*0650*/  BSYNC.RECONVERGENT B0 ;  /* 0x0000000000007941 */ /* 0x000fea0003800200 */
.L_x_146:
[----:B------:R-:W-:-:S13]  /*0660*/  ISETP.GE.AND P0, PT, R5, R8, PT ;  /* 0x000000080500720c */ /* 0x000fda0003f06270 */
[----:B------:R-:W-:Y:S05]  /*0670*/  @P0 EXIT ;  /* 0x000000000000094d */ /* 0x000fea0003800000 */
[----:B------:R-:W1:Y:S01]  /*0680*/  LDCU.128 UR12, c[0x0][0x390] ;  /* 0x00007200ff0c77ac */ /* 0x000e620008000c00 */
[----:B------:R-:W2:Y:S01]  /*0690*/  LDCU.64 UR8, c[0x0][0x388] ;  /* 0x00007100ff0877ac */ /* 0x000ea20008000a00 */
[----:B------:R-:W3:Y:S01]  /*06a0*/  LDCU UR16, c[0x0][0x3a0] ;  /* 0x00007400ff1077ac */ /* 0x000ee20008000800 */
[----:B-1----:R-:W-:Y:S02]  /*06b0*/  UIADD3 UR6, UP1, UPT, UR12, 0x4, URZ ;  /* 0x000000040c067890 */ /* 0x002fe4000ff3e0ff */
[----:B------:R-:W-:Y:S02]  /*06c0*/  UIADD3 UR4, UP2, UPT, UR14, 0x4, URZ ;  /* 0x000000040e047890 */ /* 0x000fe4000ff5e0ff */
[----:B--2---:R-:W-:Y:S02]  /*06d0*/  UIADD3 UR8, UP0, UPT, UR8, 0x4, URZ ;  /* 0x0000000408087890 */ /* 0x004fe4000ff1e0ff */
[----:B------:R-:W-:Y:S02]  /*06e0*/  UIADD3.X UR7, UPT, UPT, URZ, UR13, URZ, UP1, !UPT ;  /* 0x0000000dff077290 */ /* 0x000fe40008ffe4ff */
[----:B------:R-:W-:-:S02]  /*06f0*/  UIADD3.X UR5, UPT, UPT, URZ, UR15, URZ, UP2, !UPT ;  /* 0x0000000fff057290 */ /* 0x000fc400097fe4ff */
[----:B---3--:R-:W-:-:S12]  /*0700*/  UIADD3.X UR9, UPT, UPT, URZ, UR9, URZ, UP0, !UPT ;  /* 0x00000009ff097290 */ /* 0x008fd800087fe4ff */
.L_x_154:
[----:B------:R-:W-:Y:S01]  /*0710*/  MOV R4, UR6 ;  /* 0x0000000600047c02 */ /* 0x000fe20008000f00 */
[----:B------:R-:W-:Y:S01]  /*0720*/  IMAD.U32 R5, RZ, RZ, UR7 ;  /* 0x00000007ff057e24 */ /* 0x000fe2000f8e00ff */
[----:B0-----:R-:W-:Y:S02]  /*0730*/  MOV R6, UR4 ;  /* 0x0000000400067c02 */ /* 0x001fe40008000f00 */
[----:B------:R-:W-:Y:S01]  /*0740*/  MOV R7, UR5 ;  /* 0x0000000500077c02 */ /* 0x000fe20008000f00 */
[----:B------:R-:W-:-:S04]  /*0750*/  IMAD.WIDE R4, R9, 0x4, R4 ;  /* 0x0000000409047825 */ /* 0x000fc800078e0204 */
[----:B------:R-:W-:Y:S01]  /*0760*/  IMAD.WIDE R6, R9, 0x4, R6 ;  /* 0x0000000409067825 */ /* 0x000fe200078e0206 */
[----:B------:R-:W2:Y:S04]  /*0770*/  LDG.E.CONSTANT R0, desc[UR10][R4.64+-0x4] ;  /* 0xfffffc0a04007981 */ /* 0x000ea8000c1e9900 */
[----:B------:R-:W3:Y:S01]  /*0780*/  LDG.E.CONSTANT R11, desc[UR10][R6.64+-0x4] ;  /* 0xfffffc0a060b7981 */ /* 0x000ee2000c1e9900 */
[----:B------:R-:W-:Y:S01]  /*0790*/  HFMA2 R15, -RZ, RZ, 1.5048828125, 33.21875 ;  /* 0x3e055027ff0f7431 */ /* 0x000fe200000001ff */
[----:B------:R-:W-:Y:S01]  /*07a0*/  BSSY.RECONVERGENT B0, `(.L_x_150) ;  /* 0x0000045000007945 */ /* 0x000fe20003800200 */
[----:B--2---:R-:W-:Y:S02]  /*07b0*/  FSETP.GEU.AND P1, PT, R0, 1.175494350822287508e-38, PT ;  /* 0x008000000000780b */ /* 0x004fe40003f2e000 */
[----:B---3--:R-:W-:-:S02]  /*07c0*/  FMNMX R11, R11, UR16, !PT ;  /* 0x000000100b0b7c09 */ /* 0x008fc4000f800000 */
[----:B------:R-:W-:Y:S02]  /*07d0*/  FSEL R16, RZ, -23, P1 ;  /* 0xc1b80000ff107808 */ /* 0x000fe40000800000 */
[C---:B------:R-:W-:Y:S01]  /*07e0*/  FSETP.GEU.AND P0, PT, R11.reuse, 1.175494350822287508e-38, PT ;  /* 0x008000000b00780b */ /* 0x040fe20003f0e000 */
[----:B------:R-:W-:-:S06]  /*07f0*/  FMUL R10, R11, 8388608 ;  /* 0x4b0000000b0a7820 */ /* 0x000fcc0000400000 */
[----:B------:R-:W-:Y:S01]  /*0800*/  @!P1 FMUL R0, R0, 8388608 ;  /* 0x4b00000000009820 */ /* 0x000fe20000400000 */
[----:B------:R-:W-:-:S04]  /*0810*/  FSEL R3, R10, R11, !P0 ;  /* 0x0000000b0a037208 */ /* 0x000fc80004000000 */
[C---:B------:R-:W-:Y:S01]  /*0820*/  IADD3 R13, PT, PT, R0.reuse, -0x3f2aaaab, RZ ;  /* 0xc0d55555000d7810 */ /* 0x040fe20007ffe0ff */
[----:B------:R-:W-:Y:S01]  /*0830*/  VIADD R14, R3, 0xc0d55555 ;  /* 0xc0d55555030e7836 */ /* 0x000fe20000000000 */
[----:B------:R-:W-:Y:S02]  /*0840*/  ISETP.GT.U32.AND P1, PT, R0, 0x7f7fffff, PT ;  /* 0x7f7fffff0000780c */ /* 0x000fe40003f24070 */
[----:B------:R-:W-:Y:S02]  /*0850*/  LOP3.LUT R13, R13, 0xff800000, RZ, 0xc0, !PT ;  /* 0xff8000000d0d7812 */ /* 0x000fe400078ec0ff */
[----:B------:R-:W-:Y:S02]  /*0860*/  LOP3.LUT R14, R14, 0xff800000, RZ, 0xc0, !PT ;  /* 0xff8000000e0e7812 */ /* 0x000fe400078ec0ff */
[----:B------:R-:W-:Y:S02]  /*0870*/  IADD3 R12, PT, PT, R0, -R13, RZ ;  /* 0x8000000d000c7210 */ /* 0x000fe40007ffe0ff */
[----:B------:R-:W-:-:S02]  /*0880*/  IADD3 R10, PT, PT, R3, -R14, RZ ;  /* 0x8000000e030a7210 */ /* 0x000fc40007ffe0ff */
[----:B------:R-:W-:Y:S01]  /*0890*/  I2FP.F32.S32 R13, R13 ;  /* 0x0000000d000d7245 */ /* 0x000fe20000201400 */
[----:B------:R-:W-:Y:S01]  /*08a0*/  FADD R12, R12, -1 ;  /* 0xbf8000000c0c7421 */ /* 0x000fe20000000000 */
[----:B------:R-:W-:Y:S01]  /*08b0*/  I2FP.F32.S32 R14, R14 ;  /* 0x0000000e000e7245 */ /* 0x000fe20000201400 */
[----:B------:R-:W-:Y:S02]  /*08c0*/  FADD R10, R10, -1 ;  /* 0xbf8000000a0a7421 */ /* 0x000fe40000000000 */
[-C--:B------:R-:W-:Y:S01]  /*08d0*/  FFMA R17, R12, -R15.reuse, 0.14084610342979431152 ;  /* 0x3e1039f60c117423 */ /* 0x080fe2000000080f */
[----:B------:R-:W-:Y:S01]  /*08e0*/  FFMA R16, R13, 1.1920928955078125e-07, R16 ;  /* 0x340000000d107823 */ /* 0x000fe20000000010 */
[----:B------:R-:W-:Y:S01]  /*08f0*/  FFMA R15, R10, -R15, 0.14084610342979431152 ;  /* 0x3e1039f60a0f7423 */ /* 0x000fe2000000080f */
[----:B------:R-:W-:Y:S01]  /*0900*/  FSEL R13, RZ, -23, P0 ;  /* 0xc1b80000ff0d7808 */ /* 0x000fe20000000000 */
[----:B------:R-:W-:Y:S01]  /*0910*/  FFMA R17, R12, R17, -0.12148627638816833496 ;  /* 0xbdf8cdcc0c117423 */ /* 0x000fe20000000011 */
[----:B------:R-:W-:Y:S01]  /*0920*/  ISETP.GT.U32.AND P0, PT, R3, 0x7f7fffff, PT ;  /* 0x7f7fffff0300780c */ /* 0x000fe20003f04070 */
[----:B------:R-:W-:-:S02]  /*0930*/  FFMA R15, R10, R15, -0.12148627638816833496 ;  /* 0xbdf8cdcc0a0f7423 */ /* 0x000fc4000000000f */
[----:B------:R-:W-:Y:S01]  /*0940*/  FFMA R17, R12, R17, 0.13980610668659210205 ;  /* 0x3e0f29550c117423 */ /* 0x000fe20000000011 */
[----:B------:R-:W-:Y:S01]  /*0950*/  FFMA R14, R14, 1.1920928955078125e-07, R13 ;  /* 0x340000000e0e7823 */ /* 0x000fe2000000000d */
[----:B------:R-:W-:Y:S01]  /*0960*/  FFMA R15, R10, R15, 0.13980610668659210205 ;  /* 0x3e0f29550a0f7423 */ /* 0x000fe2000000000f */
[----:B------:R-:W-:Y:S01]  /*0970*/  FMUL R13, R2, R11 ;  /* 0x0000000b020d7220 */ /* 0x000fe20000400000 */
[----:B------:R-:W-:Y:S01]  /*0980*/  FFMA R17, R12, R17, -0.16684235632419586182 ;  /* 0xbe2ad8b90c117423 */ /* 0x000fe20000000011 */
[----:B------:R-:W-:Y:S02]  /*0990*/  IMAD.MOV.U32 R11, RZ, RZ, 0x7f800000 ;  /* 0x7f800000ff0b7424 */ /* 0x000fe400078e00ff */
[----:B------:R-:W-:Y:S01]  /*09a0*/  FFMA R15, R10, R15, -0.16684235632419586182 ;  /* 0xbe2ad8b90a0f7423 */ /* 0x000fe2000000000f */
[----:B------:R-:W-:-:S03]  /*09b0*/  FFMA R17, R12, R17, 0.20012299716472625732 ;  /* 0x3e4ced0b0c117423 */ /* 0x000fc60000000011 */
[----:B------:R-:W-:Y:S01]  /*09c0*/  FFMA R15, R10, R15, 0.20012299716472625732 ;  /* 0x3e4ced0b0a0f7423 */ /* 0x000fe2000000000f */
[----:B------:R-:W-:-:S03]  /*09d0*/  FFMA R17, R12, R17, -0.24999669194221496582 ;  /* 0xbe7fff220c117423 */ /* 0x000fc60000000011 */
[----:B------:R-:W-:Y:S01]  /*09e0*/  FFMA R15, R10, R15, -0.24999669194221496582 ;  /* 0xbe7fff220a0f7423 */ /* 0x000fe2000000000f */
[----:B------:R-:W-:-:S03]  /*09f0*/  FFMA R17, R12, R17, 0.33333182334899902344 ;  /* 0x3eaaaa780c117423 */ /* 0x000fc60000000011 */
[----:B------:R-:W-:Y:S01]  /*0a00*/  FFMA R15, R10, R15, 0.33333182334899902344 ;  /* 0x3eaaaa780a0f7423 */ /* 0x000fe2000000000f */
[----:B------:R-:W-:-:S03]  /*0a10*/  FFMA R17, R12, R17, -0.5 ;  /* 0xbf0000000c117423 */ /* 0x000fc60000000011 */
[----:B------:R-:W-:Y:S01]  /*0a20*/  FFMA R15, R10, R15, -0.5 ;  /* 0xbf0000000a0f7423 */ /* 0x000fe2000000000f */
[----:B------:R-:W-:-:S03]  /*0a30*/  FMUL R17, R12, R17 ;  /* 0x000000110c117220 */ /* 0x000fc60000400000 */
[----:B------:R-:W-:Y:S01]  /*0a40*/  FMUL R15, R10, R15 ;  /* 0x0000000f0a0f7220 */ /* 0x000fe20000400000 */
[----:B------:R-:W-:-:S03]  /*0a50*/  FFMA R17, R12, R17, R12 ;  /* 0x000000110c117223 */ /* 0x000fc6000000000c */
[----:B------:R-:W-:Y:S01]  /*0a60*/  FFMA R15, R10, R15, R10 ;  /* 0x0000000f0a0f7223 */ /* 0x000fe2000000000a */
[----:B------:R-:W-:Y:S01]  /*0a70*/  FFMA R16, R16, 0.69314718246459960938, R17 ;  /* 0x3f31721810107823 */ /* 0x000fe20000000011 */
[-C--:B------:R-:W-:Y:S02]  /*0a80*/  @P1 FFMA R16, R0, R11.reuse, +INF ;  /* 0x7f80000000101423 */ /* 0x080fe4000000000b */
[----:B------:R-:W-:Y:S01]  /*0a90*/  FFMA R14, R14, 0.69314718246459960938, R15 ;  /* 0x3f3172180e0e7823 */ /* 0x000fe2000000000f */
[C---:B------:R-:W-:Y:S01]  /*0aa0*/  @P0 FFMA R14, R3.reuse, R11, +INF ;  /* 0x7f800000030e0423 */ /* 0x040fe2000000000b */
[----:B------:R-:W-:Y:S01]  /*0ab0*/  FSETP.NEU.AND P1, PT, R0, RZ, PT ;  /* 0x000000ff0000720b */ /* 0x000fe20003f2d000 */
[----:B------:R-:W0:Y:S01]  /*0ac0*/  MUFU.RCP R10, R13 ;  /* 0x0000000d000a7308 */ /* 0x000e220000001000 */
[----:B------:R-:W-:Y:S02]  /*0ad0*/  FSETP.NEU.AND P0, PT, R3, RZ, PT ;  /* 0x000000ff0300720b */ /* 0x000fe40003f0d000 */
[----:B------:R-:W-:-:S02]  /*0ae0*/  FSEL R3, R16, -INF , P1 ;  /* 0xff80000010037808 */ /* 0x000fc40000800000 */
[----:B------:R-:W-:-:S05]  /*0af0*/  FSEL R14, R14, -INF , P0 ;  /* 0xff8000000e0e7808 */ /* 0x000fca0000000000 */
[----:B------:R-:W-:-:S04]  /*0b00*/  FADD R3, R14, -R3 ;  /* 0x800000030e037221 */ /* 0x000fc80000000000 */
[----:B------:R-:W-:Y:S01]  /*0b10*/  FADD R0, R3, R3 ;  /* 0x0000000303007221 */ /* 0x000fe20000000000 */
[----:B0-----:R-:W-:-:S03]  /*0b20*/  FFMA R11, -R13, R10, 1 ;  /* 0x3f8000000d0b7423 */ /* 0x001fc6000000010a */
[----:B------:R-:W0:Y:S01]  /*0b30*/  FCHK P0, R0, R13 ;  /* 0x0000000d00007302 */ /* 0x000e220000000000 */
[----:B------:R-:W-:Y:S01]  /*0b40*/  FFMA R3, R10, R11, R10 ;  /* 0x0000000b0a037223 */ /* 0x000fe2000000000a */
[----:B------:R-:W-:Y:S02]  /*0b50*/  MOV R10, UR8 ;  /* 0x00000008000a7c02 */ /* 0x000fe40008000f00 */
[----:B------:R-:W-:Y:S01]  /*0b60*/  MOV R11, UR9 ;  /* 0x00000009000b7c02 */ /* 0x000fe20008000f00 */
[----:B------:R-:W-:-:S04]  /*0b70*/  FFMA R12, R0, R3, RZ ;  /* 0x00000003000c7223 */ /* 0x000fc800000000ff */
[----:B------:R-:W-:Y:S01]  /*0b80*/  FFMA R14, -R13, R12, R0 ;  /* 0x0000000c0d0e7223 */ /* 0x000fe20000000100 */
[----:B------:R-:W-:-:S04]  /*0b90*/  IMAD.WIDE R10, R9, 0x4, R10 ;  /* 0x00000004090a7825 */ /* 0x000fc800078e020a */
[----:B------:R-:W-:Y:S01]  /*0ba0*/  FFMA R3, R3, R14, R12 ;  /* 0x0000000e03037223 */ /* 0x000fe2000000000c */
[----:B0-----:R-:W-:Y:S06]  /*0bb0*/  @!P0 BRA `(.L_x_151) ;  /* 0x00000000000c8947 */ /* 0x001fec0003800000 */
[----:B------:R-:W-:Y:S02]  /*0bc0*/  MOV R3, R13 ;  /* 0x0000000d00037202 */ /* 0x000fe40000000f00 */
[----:B------:R-:W-:-:S07]  /*0bd0*/  MOV R12, 0xbf0 ;  /* 0x00000bf0000c7802 */ /* 0x000fce0000000f00 */
[----:B------:R-:W-:Y:S05]  /*0be0*/  CALL.REL.NOINC `($__internal_4_$__cuda_sm3x_div_rn_noftz_f32_slowpath) ;  /* 0x0000000400387944 */ /* 0x000fea0003c00000 */
.L_x_151:
[----:B------:R-:W-:Y:S05]  /*0bf0*/  BSYNC.RECONVERGENT B0 ;  /* 0x0000000000007941 */ /* 0x000fea0003800200 */
.L_x_150:
[----:B------:R-:W2:Y:S04]  /*0c00*/  LDG.E.CONSTANT R0, desc[UR10][R4.64] ;  /* 0x0000000a04007981 */ /* 0x000ea8000c1e9900 */
[----:B------:R0:W3:Y:S01]  /*0c10*/  LDG.E.CONSTANT R13, desc[UR10][R6.64] ;  /* 0x0000000a060d7981 */ /* 0x0000e2000c1e9900 */
[----:B------:R-:W-:Y:S03]  /*0c20*/  BSSY.RECONVERGENT B0, `(.L_x_152) ;  /* 0x0000045000007945 */ /* 0x000fe60003800200 */
[----:B------:R1:W-:Y:S01]  /*0c30*/  STG.E desc[UR10][R10.64+-0x4], R3 ;  /* 0xfffffc030a007986 */ /* 0x0003e2000c10190a */
[----:B0-----:R-:W-:Y:S02]  /*0c40*/  MOV R6, 0x3e055027 ;  /* 0x3e05502700067802 */ /* 0x001fe40000000f00 */
[----:B--2---:R-:W-:-:S02]  /*0c50*/  FSETP.GEU.AND P1, PT, R0, 1.175494350822287508e-38, PT ;  /* 0x008000000000780b */ /* 0x004fc40003f2e000 */
[----:B---3--:R-:W-:-:S04]  /*0c60*/  FMNMX R13, R13, UR16, !PT ;  /* 0x000000100d0d7c09 */ /* 0x008fc8000f800000 */
[C---:B------:R-:W-:Y:S01]  /*0c70*/  FSETP.GEU.AND P0, PT, R13.reuse, 1.175494350822287508e-38, PT ;  /* 0x008000000d00780b */ /* 0x040fe20003f0e000 */
[----:B------:R-:W-:-:S06]  /*0c80*/  FMUL R12, R13, 8388608 ;  /* 0x4b0000000d0c7820 */ /* 0x000fcc0000400000 */
[----:B------:R-:W-:Y:S01]  /*0c90*/  @!P1 FMUL R0, R0, 8388608 ;  /* 0x4b00000000009820 */ /* 0x000fe20000400000 */
[-C--:B------:R-:W-:Y:S01]  /*0ca0*/  FSEL R12, R12, R13.reuse, !P0 ;  /* 0x0000000d0c0c7208 */ /* 0x080fe20004000000 */
[----:B------:R-:W-:-:S03]  /*0cb0*/  FMUL R13, R2, R13 ;  /* 0x0000000d020d7220 */ /* 0x000fc60000400000 */
[----:B------:R-:W-:Y:S01]  /*0cc0*/  IADD3 R14, PT, PT, R0, -0x3f2aaaab, RZ ;  /* 0xc0d55555000e7810 */ /* 0x000fe20007ffe0ff */
[----:B------:R-:W-:-:S03]  /*0cd0*/  VIADD R15, R12, 0xc0d55555 ;  /* 0xc0d555550c0f7836 */ /* 0x000fc60000000000 */
[----:B------:R-:W-:Y:S02]  /*0ce0*/  LOP3.LUT R17, R14, 0xff800000, RZ, 0xc0, !PT ;  /* 0xff8000000e117812 */ /* 0x000fe400078ec0ff */
[----:B------:R-:W-:Y:S02]  /*0cf0*/  LOP3.LUT R15, R15, 0xff800000, RZ, 0xc0, !PT ;  /* 0xff8000000f0f7812 */ /* 0x000fe400078ec0ff */
[----:B------:R-:W-:Y:S02]  /*0d00*/  IADD3 R4, PT, PT, R0, -R17, RZ ;  /* 0x8000001100047210 */ /* 0x000fe40007ffe0ff */
[----:B------:R-:W-:Y:S02]  /*0d10*/  IADD3 R5, PT, PT, R12, -R15, RZ ;  /* 0x8000000f0c057210 */ /* 0x000fe40007ffe0ff */
[----:B------:R-:W-:Y:S01]  /*0d20*/  I2FP.F32.S32 R14, R17 ;  /* 0x00000011000e7245 */ /* 0x000fe20000201400 */
[----:B------:R-:W-:Y:S01]  /*0d30*/  FADD R4, R4, -1 ;  /* 0xbf80000004047421 */ /* 0x000fe20000000000 */
[----:B------:R-:W-:Y:S01]  /*0d40*/  I2FP.F32.S32 R15, R15 ;  /* 0x0000000f000f7245 */ /* 0x000fe20000201400 */
[----:B------:R-:W-:-:S02]  /*0d50*/  FADD R5, R5, -1 ;  /* 0xbf80000005057421 */ /* 0x000fc40000000000 */
[CC--:B------:R-:W-:Y:S02]  /*0d60*/  FFMA R7, R4.reuse, -R6.reuse, 0.14084610342979431152 ;  /* 0x3e1039f604077423 */ /* 0x0c0fe40000000806 */
[C---:B------:R-:W-:Y:S02]  /*0d70*/  FFMA R6, R5.reuse, -R6, 0.14084610342979431152 ;  /* 0x3e1039f605067423 */ /* 0x040fe40000000806 */
[C---:B------:R-:W-:Y:S02]  /*0d80*/  FFMA R7, R4.reuse, R7, -0.12148627638816833496 ;  /* 0xbdf8cdcc04077423 */ /* 0x040fe40000000007 */
[C---:B------:R-:W-:Y:S02]  /*0d90*/  FFMA R6, R5.reuse, R6, -0.12148627638816833496 ;  /* 0xbdf8cdcc05067423 */ /* 0x040fe40000000006 */
[----:B------:R-:W-:Y:S02]  /*0da0*/  FFMA R7, R4, R7, 0.13980610668659210205 ;  /* 0x3e0f295504077423 */ /* 0x000fe40000000007 */
[----:B------:R-:W-:-:S02]  /*0db0*/  FFMA R6, R5, R6, 0.13980610668659210205 ;  /* 0x3e0f295505067423 */ /* 0x000fc40000000006 */
[C---:B------:R-:W-:Y:S02]  /*0dc0*/  FFMA R7, R4.reuse, R7, -0.16684235632419586182 ;  /* 0xbe2ad8b904077423 */ /* 0x040fe40000000007 */
[C---:B------:R-:W-:Y:S02]  /*0dd0*/  FFMA R6, R5.reuse, R6, -0.16684235632419586182 ;  /* 0xbe2ad8b905067423 */ /* 0x040fe40000000006 */
[----:B------:R-:W-:Y:S01]  /*0de0*/  FFMA R19, R4, R7, 0.20012299716472625732 ;  /* 0x3e4ced0b04137423 */ /* 0x000fe20000000007 */
[----:B------:R-:W-:Y:S01]  /*0df0*/  FSEL R7, RZ, -23, P1 ;  /* 0xc1b80000ff077808 */ /* 0x000fe20000800000 */
[C---:B------:R-:W-:Y:S01]  /*0e00*/  FFMA R6, R5.reuse, R6, 0.20012299716472625732 ;  /* 0x3e4ced0b05067423 */ /* 0x040fe20000000006 */
[----:B------:R-:W-:Y:S01]  /*0e10*/  ISETP.GT.U32.AND P1, PT, R0, 0x7f7fffff, PT ;  /* 0x7f7fffff0000780c */ /* 0x000fe20003f24070 */
[----:B------:R-:W-:Y:S02]  /*0e20*/  FFMA R19, R4, R19, -0.24999669194221496582 ;  /* 0xbe7fff2204137423 */ /* 0x000fe40000000013 */
[----:B------:R-:W-:Y:S01]  /*0e30*/  FFMA R6, R5, R6, -0.24999669194221496582 ;  /* 0xbe7fff2205067423 */ /* 0x000fe20000000006 */
[----:B------:R-:W-:Y:S01]  /*0e40*/  FFMA R7, R14, 1.1920928955078125e-07, R7 ;  /* 0x340000000e077823 */ /* 0x000fe20000000007 */
[----:B------:R-:W-:-:S02]  /*0e50*/  FFMA R19, R4, R19, 0.33333182334899902344 ;  /* 0x3eaaaa7804137423 */ /* 0x000fc40000000013 */
[C---:B------:R-:W-:Y:S01]  /*0e60*/  FFMA R14, R5.reuse, R6, 0.33333182334899902344 ;  /* 0x3eaaaa78050e7423 */ /* 0x040fe20000000006 */
[----:B------:R-:W-:Y:S01]  /*0e70*/  FSEL R6, RZ, -23, P0 ;  /* 0xc1b80000ff067808 */ /* 0x000fe20000000000 */
[----:B------:R-:W-:Y:S01]  /*0e80*/  FFMA R19, R4, R19, -0.5 ;  /* 0xbf00000004137423 */ /* 0x000fe20000000013 */
[----:B------:R-:W-:Y:S01]  /*0e90*/  ISETP.GT.U32.AND P0, PT, R12, 0x7f7fffff, PT ;  /* 0x7f7fffff0c00780c */ /* 0x000fe20003f04070 */
[----:B------:R-:W-:Y:S02]  /*0ea0*/  FFMA R14, R5, R14, -0.5 ;  /* 0xbf000000050e7423 */ /* 0x000fe4000000000e */
[C---:B------:R-:W-:Y:S01]  /*0eb0*/  FMUL R19, R4.reuse, R19 ;  /* 0x0000001304137220 */ /* 0x040fe20000400000 */
[----:B------:R-:W-:Y:S01]  /*0ec0*/  FFMA R6, R15, 1.1920928955078125e-07, R6 ;  /* 0x340000000f067823 */ /* 0x000fe20000000006 */
[----:B------:R-:W-:Y:S01]  /*0ed0*/  FMUL R14, R5, R14 ;  /* 0x0000000e050e7220 */ /* 0x000fe20000400000 */
[----:B------:R-:W-:Y:S01]  /*0ee0*/  MOV R15, 0x7f800000 ;  /* 0x7f800000000f7802 */ /* 0x000fe20000000f00 */
[----:B------:R-:W-:-:S02]  /*0ef0*/  FFMA R4, R4, R19, R4 ;  /* 0x0000001304047223 */ /* 0x000fc40000000004 */
[----:B------:R-:W-:Y:S02]  /*0f00*/  FFMA R5, R5, R14, R5 ;  /* 0x0000000e05057223 */ /* 0x000fe40000000005 */
[----:B------:R-:W-:Y:S01]  /*0f10*/  FFMA R4, R7, 0.69314718246459960938, R4 ;  /* 0x3f31721807047823 */ /* 0x000fe20000000004 */
[-C--:B------:R-:W-:Y:S01]  /*0f20*/  @P1 FFMA R4, R0, R15.reuse, +INF ;  /* 0x7f80000000041423 */ /* 0x080fe2000000000f */
[----:B------:R-:W-:Y:S01]  /*0f30*/  FFMA R5, R6, 0.69314718246459960938, R5 ;  /* 0x3f31721806057823 */ /* 0x000fe20000000005 */
[----:B------:R-:W-:Y:S01]  /*0f40*/  @P0 FFMA R5, R12, R15, +INF ;  /* 0x7f8000000c050423 */ /* 0x000fe2000000000f */
        /* <DEDUP_REMOVED lines=9> */
[----:B------:R-:W-:-:S04]  /*0fe0*/  FFMA R7, R7, R6, R7 ;  /* 0x0000000607077223 */ /* 0x000fc80000000007 */
[----:B------:R-:W-:-:S04]  /*0ff0*/  FFMA R4, R0, R7, RZ ;  /* 0x0000000700047223 */ /* 0x000fc800000000ff */
[----:B------:R-:W-:-:S04]  /*1000*/  FFMA R5, -R13, R4, R0 ;  /* 0x000000040d057223 */ /* 0x000fc80000000100 */
[----:B------:R-:W-:Y:S01]  /*1010*/  FFMA R5, R7, R5, R4 ;  /* 0x0000000507057223 */ /* 0x000fe20000000004 */
[----:B01----:R-:W-:Y:S06]  /*1020*/  @!P0 BRA `(.L_x_153) ;  /* 0x0000000000108947 */ /* 0x003fec0003800000 */
[----:B------:R-:W-:Y:S01]  /*1030*/  IMAD.MOV.U32 R3, RZ, RZ, R13 ;  /* 0x000000ffff037224 */ /* 0x000fe200078e000d */
[----:B------:R-:W-:-:S07]  /*1040*/  MOV R12, 0x1060 ;  /* 0x00001060000c7802 */ /* 0x000fce0000000f00 */
[----:B------:R-:W-:Y:S05]  /*1050*/  CALL.REL.NOINC `($__internal_4_$__cuda_sm3x_div_rn_noftz_f32_slowpath) ;  /* 0x00000000001c7944 */ /* 0x000fea0003c00000 */
[----:B------:R-:W-:-:S07]  /*1060*/  MOV R5, R3 ;  /* 0x0000000300057202 */ /* 0x000fce0000000f00 */
.L_x_153:
[----:B------:R-:W-:Y:S05]  /*1070*/  BSYNC.RECONVERGENT B0 ;  /* 0x0000000000007941 */ /* 0x000fea0003800200 */
.L_x_152:
[----:B------:R1:W-:Y:S01]  /*1080*/  STG.E desc[UR10][R10.64], R5 ;  /* 0x000000050a007986 */ /* 0x0003e2000c10190a */
[----:B------:R-:W-:-:S04]  /*1090*/  IADD3 R9, PT, PT, R9, 0x2, RZ ;  /* 0x0000000209097810 */ /* 0x000fc80007ffe0ff */
[----:B------:R-:W-:-:S13]  /*10a0*/  ISETP.GE.AND P0, PT, R9, R8, PT ;  /* 0x000000080900720c */ /* 0x000fda0003f06270 */
[----:B-1----:R-:W-:Y:S05]  /*10b0*/  @!P0 BRA `(.L_x_154) ;  /* 0xfffffff400948947 */ /* 0x002fea000383ffff */
[----:B------:R-:W-:Y:S05]  /*10c0*/  EXIT ;  /* 0x000000000000794d */ /* 0x000fea0003800000 */
        .weak           $__internal_4_$__cuda_sm3x_div_rn_noftz_f32_slowpath
        .type           $__internal_4_$__cuda_sm3x_div_rn_noftz_f32_slowpath,@function
        .size           $__internal_4_$__cuda_sm3x_div_rn_noftz_f32_slowpath,(.L_x_818 - $__internal_4_$__cuda_sm3x_div_rn_noftz_f32_slowpath)
$__internal_4_$__cuda_sm3x_div_rn_noftz_f32_slowpath:
[----:B------:R-:W-:Y:S01]  /*10d0*/  SHF.R.U32.HI R14, RZ, 0x17, R3 ;  /* 0x00000017ff0e7819 */ /* 0x000fe20000011603 */
[----:B------:R-:W-:Y:S01]  /*10e0*/  BSSY.RECONVERGENT B2, `(.L_x_155) ;  /* 0x0000062000027945 */ /* 0x000fe20003800200 */
[----:B------:R-:W-:Y:S02]  /*10f0*/  SHF.R.U32.HI R13, RZ, 0x17, R0 ;  /* 0x00000017ff0d7819 */ /* 0x000fe40000011600 */
[----:B------:R-:W-:Y:S02]  /*1100*/  LOP3.LUT R14, R14, 0xff, RZ, 0xc0, !PT ;  /* 0x000000ff0e0e7812 */ /* 0x000fe400078ec0ff */
[----:B------:R-:W-:Y:S02]  /*1110*/  LOP3.LUT R15, R13, 0xff, RZ, 0xc0, !PT ;  /* 0x000000ff0d0f7812 */ /* 0x000fe400078ec0ff */
[----:B------:R-:W-:Y:S02]  /*1120*/  IADD3 R17, PT, PT, R14, -0x1, RZ ;  /* 0xffffffff0e117810 */ /* 0x000fe40007ffe0ff */
[----:B------:R-:W-:-:S02]  /*1130*/  IADD3 R16, PT, PT, R15, -0x1, RZ ;  /* 0xffffffff0f107810 */ /* 0x000fc40007ffe0ff */
        /* <DEDUP_REMOVED lines=25> */
[----:B------:R-:W-:-:S03]  /*12d0*/  @!P1 FFMA R3, R3, 1.84467440737095516160e+19, RZ ;  /* 0x5f80000003039823 */ /* 0x000fc600000000ff */
[----:B------:R-:W-:-:S07]  /*12e0*/  @!P1 IADD3 R13, PT, PT, R13, 0x40, RZ ;  /* 0x000000400d0d9810 */ /* 0x000fce0007ffe0ff */
.L_x_156:
[----:B------:R-:W-:Y:S01]  /*12f0*/  LEA R16, R14, 0xc0800000, 0x17 ;  /* 0xc08000000e107811 */ /* 0x000fe200078eb8ff */
[----:B------:R-:W-:Y:S01]  /*1300*/  VIADD R15, R15, 0xffffff81 ;  /* 0xffffff810f0f7836 */ /* 0x000fe20000000000 */
[----:B------:R-:W-:Y:S02]  /*1310*/  BSSY.RECONVERGENT B3, `(.L_x_161) ;  /* 0x0000035000037945 */ /* 0x000fe40003800200 */
[----:B------:R-:W-:Y:S01]  /*1320*/  IADD3 R16, PT, PT, -R16, R3, RZ ;  /* 0x0000000310107210 */ /* 0x000fe20007ffe1ff */
[----:B------:R-:W-:-:S03]  /*1330*/  IMAD R0, R15, -0x800000, R0 ;  /* 0xff8000000f007824 */ /* 0x000fc600078e0200 */
        /* <DEDUP_REMOVED lines=13> */
[----:B------:R-:W-:-:S04]  /*1410*/  IADD3 R19, PT, PT, R14, R13, RZ ;  /* 0x0000000d0e137210 */ /* 0x000fc80007ffe0ff */
        /* <DEDUP_REMOVED lines=10> */
[-CC-:B------:R-:W-:Y:S01]  /*14c0*/  FFMA.RZ R13, R3, R17.reuse, R18.reuse ;  /* 0x00000011030d7223 */ /* 0x180fe2000000c012 */
[----:B------:R-:W-:Y:S01]  /*14d0*/  IADD3 R16, PT, PT, R19, 0x20, RZ ;  /* 0x0000002013107810 */ /* 0x000fe20007ffe0ff */
[-CC-:B------:R-:W-:Y:S01]  /*14e0*/  FFMA.RM R14, R3, R17.reuse, R18.reuse ;  /* 0x00000011030e7223 */ /* 0x180fe20000004012 */
        /* <DEDUP_REMOVED lines=19> */
.L_x_163:
[----:B------:R-:W-:-:S04]  /*1620*/  LOP3.LUT R0, R0, 0x80000000, RZ, 0xc0, !PT ;  /* 0x8000000000007812 */ /* 0x000fc800078ec0ff */
[----:B------:R-:W-:Y:S01]  /*1630*/  LOP3.LUT R0, R0, 0x7f800000, RZ, 0xfc, !PT ;  /* 0x7f80000000007812 */ /* 0x000fe200078efcff */
[----:B------:R-:W-:Y:S06]  /*1640*/  BRA `(.L_x_164) ;  /* 0x0000000000047947 */ /* 0x000fec0003800000 */
.L_x_162:
[----:B------:R-:W-:-:S07]  /*1650*/  LEA R0, R13, R0, 0x17 ;  /* 0x000000000d007211 */ /* 0x000fce00078eb8ff */
.L_x_164:
[----:B------:R-:W-:Y:S05]  /*1660*/  BSYNC.RECONVERGENT B3 ;  /* 0x0000000000037941 */ /* 0x000fea0003800200 */
.L_x_161:
[----:B------:R-:W-:Y:S05]  /*1670*/  BRA `(.L_x_165) ;  /* 0x0000000000207947 */ /* 0x000fea0003800000 */
.L_x_160:
[----:B------:R-:W-:-:S04]  /*1680*/  LOP3.LUT R0, R3, 0x80000000, R0, 0x48, !PT ;  /* 0x8000000003007812 */ /* 0x000fc800078e4800 */
[----:B------:R-:W-:Y:S01]  /*1690*/  LOP3.LUT R0, R0, 0x7f800000, RZ, 0xfc, !PT ;  /* 0x7f80000000007812 */ /* 0x000fe200078efcff */
[----:B------:R-:W-:Y:S06]  /*16a0*/  BRA `(.L_x_165) ;  /* 0x0000000000147947 */ /* 0x000fec0003800000 */
.L_x_159:
[----:B------:R-:W-:Y:S01]  /*16b0*/  LOP3.LUT R0, R3, 0x80000000, R0, 0x48, !PT ;  /* 0x8000000003007812 */ /* 0x000fe200078e4800 */
[----:B------:R-:W-:Y:S06]  /*16c0*/  BRA `(.L_x_165) ;  /* 0x00000000000c7947 */ /* 0x000fec0003800000 */
.L_x_158:
[----:B------:R-:W0:Y:S01]  /*16d0*/  MUFU.RSQ R0, -QNAN ;  /* 0xffc0000000007908 */ /* 0x000e220000001400 */
[----:B------:R-:W-:Y:S05]  /*16e0*/  BRA `(.L_x_165) ;  /* 0x0000000000047947 */ /* 0x000fea0003800000 */
.L_x_157:
[----:B------:R-:W-:-:S07]  /*16f0*/  FADD.FTZ R0, R0, R3 ;  /* 0x0000000300007221 */ /* 0x000fce0000010000 */
.L_x_165:
[----:B------:R-:W-:Y:S05]  /*1700*/  BSYNC.RECONVERGENT B2 ;  /* 0x0000000000027941 */ /* 0x000fea0003800200 */
.L_x_155:
[----:B------:R-:W-:Y:S01]  /*1710*/  HFMA2 R13, -RZ, RZ, 0, 0 ;  /* 0x00000000ff0d7431 */ /* 0x000fe200000001ff */
[----:B0-----:R-:W-:-:S03]  /*1720*/  MOV R3, R0 ;  /* 0x0000000000037202 */ /* 0x001fc60000000f00 */
[----:B------:R-:W-:Y:S05]  /*1730*/  RET.REL.NODEC R12 `(MseOfLogGradient) ;  /* 0xffffffe80c307950 */ /* 0x000fea0003c3ffff */
.L_x_166:
        /* <DEDUP_REMOVED lines=12> */
.L_x_818:


//--------------------- .text.MseOfLogLossBuffer  --------------------------
	.section	.text.MseOfLogLossBuffer,"ax",@progbits
	.align	128
        .global         MseOfLogLossBuffer
        .type           MseOfLogLossBuffer,@function
        .size           MseOfLogLossBuffer,(.L_x_819 - MseOfLogLossBuffer)
        .other          MseOfLogLossBuffer,@"STO_CUDA_ENTRY STV_DEFAULT"
MseOfLogLossBuffer:
.text.MseOfLogLossBuffer:
        /* <DEDUP_REMOVED lines=14> */
[----:B------:R-:W0:Y:S01]  /*00e0*/  LDCU UR8, c[0x0][0x3a0] ;  /* 0x00007400ff0877ac */ /* 0x000e220008000800 */
[----:B------:R-:W-:Y:S01]  /*00f0*/  BSSY.RECONVERGENT B0, `(.L_x_168) ;  /* 0x0000047000007945 */ /* 0x000fe20003800200 */
[----:B------:R-:W-:Y:S01]  /*0100*/  MOV R9, RZ ;  /* 0x000000ff00097202 */ /* 0x000fe20000000f00 */
[C---:B------:R-:W-:Y:S01]  /*0110*/  VIADD R2, R11.reuse, 0x1 ;  /* 0x000000010b027836 */ /* 0x040fe20000000000 */
[----:B------:R-:W-:-:S04]  /*0120*/  IADD3 R7, PT, PT, R11, UR6, RZ ;  /* 0x000000060b077c10 */ /* 0x000fc8000fffe0ff */
[----:B------:R-:W-:Y:S02]  /*0130*/  VIMNMX R0, PT, PT, R7, R2, !PT ;  /* 0x0000000207007248 */ /* 0x000fe40007fe0100 */
[----:B------:R-:W-:Y:S02]  /*0140*/  ISETP.GE.AND P0, PT, R2, R7, PT ;  /* 0x000000070200720c */ /* 0x000fe40003f06270 */
[----:B------:R-:W-:-:S04]  /*0150*/  IADD3 R0, PT, PT, -R11, R0, RZ ;  /* 0x000000000b007210 */ /* 0x000fc80007ffe1ff */
[----:B------:R-:W-:-:S04]  /*0160*/  LOP3.LUT R0, R0, 0x1, RZ, 0xc0, !PT ;  /* 0x0000000100007812 */ /* 0x000fc800078ec0ff */
[----:B------:R-:W-:-:S13]  /*0170*/  ISETP.NE.U32.AND P1, PT, R0, 0x1, PT ;  /* 0x000000010000780c */ /* 0x000fda0003f25070 */
[----:B0-----:R-:W-:Y:S05]  /*0180*/  @P1 BRA `(.L_x_169) ;  /* 0x0000000000f41947 */ /* 0x001fea0003800000 */
[----:B------:R-:W0:Y:S01]  /*0190*/  LDC.64 R4, c[0x0][0x398] ;  /* 0x0000e600ff047b82 */ /* 0x000e220000000a00 */
[----:B------:R-:W1:Y:S07]  /*01a0*/  LDCU UR7, c[0x0][0x3a0] ;  /* 0x00007400ff0777ac */ /* 0x000e6e0008000800 */
[----:B------:R-:W2:Y:S01]  /*01b0*/  LDC.64 R8, c[0x0][0x390] ;  /* 0x0000e400ff087b82 */ /* 0x000ea20000000a00 */
[----:B0-----:R-:W-:-:S06]  /*01c0*/  IMAD.WIDE R4, R11, 0x4, R4 ;  /* 0x000000040b047825 */ /* 0x001fcc00078e0204 */
[----:B------:R-:W1:Y:S01]  /*01d0*/  LDG.E.CONSTANT R4, desc[UR4][R4.64] ;  /* 0x0000000404047981 */ /* 0x000e62000c1e9900 */
[----:B--2---:R-:W-:-:S05]  /*01e0*/  IMAD.WIDE R10, R11, 0x4, R8 ;  /* 0x000000040b0a7825 */ /* 0x004fca00078e0208 */
[----:B------:R-:W2:Y:S01]  /*01f0*/  LDG.E.CONSTANT R0, desc[UR4][R10.64] ;  /* 0x000000040a007981 */ /* 0x000ea2000c1e9900 */
[----:B-1----:R-:W-:-:S04]  /*0200*/  FMNMX R3, R4, UR7, !PT ;  /* 0x0000000704037c09 */ /* 0x002fc8000f800000 */
[----:B------:R-:W-:Y:S02]  /*0210*/  FSETP.GEU.AND P1, PT, R3, 1.175494350822287508e-38, PT ;  /* 0x008000000300780b */ /* 0x000fe40003f2e000 */
[----:B--2---:R-:W-:-:S11]  /*0220*/  FSETP.GEU.AND P2, PT, R0, 1.175494350822287508e-38, PT ;  /* 0x008000000000780b */ /* 0x004fd60003f4e000 */
[----:B------:R-:W-:Y:S02]  /*0230*/  @!P1 FMUL R3, R3, 8388608 ;  /* 0x4b00000003039820 */ /* 0x000fe40000400000 */
[----:B------:R-:W-:-:S03]  /*0240*/  @!P2 FMUL R0, R0, 8388608 ;  /* 0x4b0000000000a820 */ /* 0x000fc60000400000 */
[----:B------:R-:W-:Y:S01]  /*0250*/  IADD3 R8, PT, PT, R3, -0x3f2aaaab, RZ ;  /* 0xc0d5555503087810 */ /* 0x000fe20007ffe0ff */
[----:B------:R-:W-:-:S03]  /*0260*/  VIADD R9, R0, 0xc0d55555 ;  /* 0xc0d5555500097836 */ /* 0x000fc60000000000 */
[----:B------:R-:W-:Y:S02]  /*0270*/  LOP3.LUT R12, R8, 0xff800000, RZ, 0xc0, !PT ;  /* 0xff800000080c7812 */ /* 0x000fe400078ec0ff */
[----:B------:R-:W-:-:S03]  /*0280*/  LOP3.LUT R9, R9, 0xff800000, RZ, 0xc0, !PT ;  /* 0xff80000009097812 */ /* 0x000fc600078ec0ff */
[----:B------:R-:W-:Y:S01]  /*0290*/  IMAD.IADD R5, R3, 0x1, -R12 ;  /* 0x0000000103057824 */ /* 0x000fe200078e0a0c */
[----:B------:R-:W-:Y:S02]  /*02a0*/  IADD3 R4, PT, PT, R0, -R9, RZ ;  /* 0x8000000900047210 */ /* 0x000fe40007ffe0ff */
[----:B------:R-:W-:Y:S01]  /*02b0*/  MOV R8, 0x3e055027 ;  /* 0x3e05502700087802 */ /* 0x000fe20000000f00 */
[----:B------:R-:W-:Y:S02]  /*02c0*/  FADD R5, R5, -1 ;  /* 0xbf80000005057421 */ /* 0x000fe40000000000 */
[----:B------:R-:W-:-:S04]  /*02d0*/  FADD R4, R4, -1 ;  /* 0xbf80000004047421 */ /* 0x000fc80000000000 */
[-C--:B------:R-:W-:Y:S01]  /*02e0*/  FFMA R11, R4, -R8.reuse, 0.14084610342979431152 ;  /* 0x3e1039f6040b7423 */ /* 0x080fe20000000808 */
[----:B------:R-:W-:-:S03]  /*02f0*/  FFMA R8, R5, -R8, 0.14084610342979431152 ;  /* 0x3e1039f605087423 */ /* 0x000fc60000000808 */
[----:B------:R-:W-:Y:S01]  /*0300*/  FFMA R11, R4, R11, -0.12148627638816833496 ;  /* 0xbdf8cdcc040b7423 */ /* 0x000fe2000000000b */
[----:B------:R-:W-:-:S03]  /*0310*/  FFMA R8, R5, R8, -0.12148627638816833496 ;  /* 0xbdf8cdcc05087423 */ /* 0x000fc60000000008 */
[----:B------:R-:W-:Y:S01]  /*0320*/  FFMA R11, R4, R11, 0.13980610668659210205 ;  /* 0x3e0f2955040b7423 */ /* 0x000fe2000000000b */
[----:B------:R-:W-:-:S03]  /*0330*/  FFMA R8, R5, R8, 0.13980610668659210205 ;  /* 0x3e0f295505087423 */ /* 0x000fc60000000008 */
[----:B------:R-:W-:Y:S01]  /*0340*/  FFMA R11, R4, R11, -0.16684235632419586182 ;  /* 0xbe2ad8b9040b7423 */ /* 0x000fe2000000000b */
[----:B------:R-:W-:-:S03]  /*0350*/  FFMA R8, R5, R8, -0.16684235632419586182 ;  /* 0xbe2ad8b905087423 */ /* 0x000fc60000000008 */
[----:B------:R-:W-:Y:S01]  /*0360*/  FFMA R11, R4, R11, 0.20012299716472625732 ;  /* 0x3e4ced0b040b7423 */ /* 0x000fe2000000000b */
[----:B------:R-:W-:-:S03]  /*0370*/  FFMA R8, R5, R8, 0.20012299716472625732 ;  /* 0x3e4ced0b05087423 */ /* 0x000fc60000000008 */
[----:B------:R-:W-:Y:S01]  /*0380*/  FFMA R11, R4, R11, -0.24999669194221496582 ;  /* 0xbe7fff22040b7423 */ /* 0x000fe2000000000b */
[----:B------:R-:W-:-:S03]  /*0390*/  FFMA R10, R5, R8, -0.24999669194221496582 ;  /* 0xbe7fff22050a7423 */ /* 0x000fc60000000008 */
[C---:B------:R-:W-:Y:S01]  /*03a0*/  FFMA R15, R4.reuse, R11, 0.33333182334899902344 ;  /* 0x3eaaaa78040f7423 */ /* 0x040fe2000000000b */
[C---:B------:R-:W-:Y:S01]  /*03b0*/  FFMA R10, R5.reuse, R10, 0.33333182334899902344 ;  /* 0x3eaaaa78050a7423 */ /* 0x040fe2000000000a */
[----:B------:R-:W-:Y:S02]  /*03c0*/  FSEL R13, RZ, -23, P2 ;  /* 0xc1b80000ff0d7808 */ /* 0x000fe40001000000 */
[----:B------:R-:W-:Y:S01]  /*03d0*/  FSEL R8, RZ, -23, P1 ;  /* 0xc1b80000ff087808 */ /* 0x000fe20000800000 */
[----:B------:R-:W-:Y:S01]  /*03e0*/  FFMA R15, R4, R15, -0.5 ;  /* 0xbf000000040f7423 */ /* 0x000fe2000000000f */
[----:B------:R-:W-:Y:S01]  /*03f0*/  ISETP.GT.U32.AND P2, PT, R0, 0x7f7fffff, PT ;  /* 0x7f7fffff0000780c */ /* 0x000fe20003f44070 */
[----:B------:R-:W-:Y:S01]  /*0400*/  FFMA R10, R5, R10, -0.5 ;  /* 0xbf000000050a7423 */ /* 0x000fe2000000000a */
[----:B------:R-:W-:Y:S01]  /*0410*/  ISETP.GT.U32.AND P1, PT, R3, 0x7f7fffff, PT ;  /* 0x7f7fffff0300780c */ /* 0x000fe20003f24070 */
[C---:B------:R-:W-:Y:S01]  /*0420*/  FMUL R15, R4.reuse, R15 ;  /* 0x0000000f040f7220 */ /* 0x040fe20000400000 */
[----:B------:R-:W-:Y:S01]  /*0430*/  I2FP.F32.S32 R11, R12 ;  /* 0x0000000c000b7245 */ /* 0x000fe20000201400 */
[----:B------:R-:W-:Y:S01]  /*0440*/  FMUL R10, R5, R10 ;  /* 0x0000000a050a7220 */ /* 0x000fe20000400000 */
[----:B------:R-:W-:Y:S01]  /*0450*/  I2FP.F32.S32 R12, R9 ;  /* 0x00000009000c7245 */ /* 0x000fe20000201400 */
[----:B------:R-:W-:Y:S01]  /*0460*/  FFMA R15, R4, R15, R4 ;  /* 0x0000000f040f7223 */ /* 0x000fe20000000004 */
[----:B------:R-:W-:Y:S01]  /*0470*/  MOV R4, 0x7f800000 ;  /* 0x7f80000000047802 */ /* 0x000fe20000000f00 */
[----:B------:R-:W-:Y:S01]  /*0480*/  FFMA R8, R11, 1.1920928955078125e-07, R8 ;  /* 0x340000000b087823 */ /* 0x000fe20000000008 */
[----:B------:R-:W-:Y:S01]  /*0490*/  FFMA R5, R5, R10, R5 ;  /* 0x0000000a05057223 */ /* 0x000fe20000000005 */
[----:B------:R-:W-:Y:S01]  /*04a0*/  FFMA R12, R12, 1.1920928955078125e-07, R13 ;  /* 0x340000000c0c7823 */ /* 0x000fe2000000000d */
[----:B------:R-:W-:-:S02]  /*04b0*/  FSETP.NEU.AND P3, PT, R0, RZ, PT ;  /* 0x000000ff0000720b */ /* 0x000fc40003f6d000 */
[----:B------:R-:W-:Y:S01]  /*04c0*/  FFMA R5, R8, 0.69314718246459960938, R5 ;  /* 0x3f31721808057823 */ /* 0x000fe20000000005 */
[----:B------:R-:W-:Y:S01]  /*04d0*/  FFMA R12, R12, 0.69314718246459960938, R15 ;  /* 0x3f3172180c0c7823 */ /* 0x000fe2000000000f */
[-C--:B------:R-:W-:Y:S01]  /*04e0*/  @P2 FFMA R12, R0, R4.reuse, +INF ;  /* 0x7f800000000c2423 */ /* 0x080fe20000000004 */
[C---:B------:R-:W-:Y:S01]  /*04f0*/  @P1 FFMA R5, R3.reuse, R4, +INF ;  /* 0x7f80000003051423 */ /* 0x040fe20000000004 */
[----:B------:R-:W-:-:S03]  /*0500*/  FSETP.NEU.AND P1, PT, R3, RZ, PT ;  /* 0x000000ff0300720b */ /* 0x000fc60003f2d000 */
[----:B------:R-:W-:Y:S02]  /*0510*/  FSEL R3, R12, -INF , P3 ;  /* 0xff8000000c037808 */ /* 0x000fe40001800000 */
[----:B------:R-:W-:Y:S01]  /*0520*/  FSEL R0, R5, -INF , P1 ;  /* 0xff80000005007808 */ /* 0x000fe20000800000 */
[----:B------:R-:W-:-:S04]  /*0530*/  IMAD.MOV.U32 R11, RZ, RZ, R2 ;  /* 0x000000ffff0b7224 */ /* 0x000fc800078e0002 */
[----:B------:R-:W-:-:S04]  /*0540*/  FADD R0, R0, -R3 ;  /* 0x8000000300007221 */ /* 0x000fc80000000000 */
[----:B------:R-:W-:-:S07]  /*0550*/  FFMA R9, R0, R0, RZ ;  /* 0x0000000000097223 */ /* 0x000fce00000000ff */
.L_x_169:
[----:B------:R-:W-:Y:S05]  /*0560*/  BSYNC.RECONVERGENT B0 ;  /* 0x0000000000007941 */ /* 0x000fea0003800200 */
.L_x_168:
[----:B------:R-:W-:Y:S04]  /*0570*/  BSSY.RECONVERGENT B0, `(.L_x_167) ;  /* 0x0000079000007945 */ /* 0x000fe80003800200 */
[----:B------:R-:W-:Y:S05]  /*0580*/  @P0 BRA `(.L_x_170) ;  /* 0x0000000400dc0947 */ /* 0x000fea0003800000 */
[----:B------:R-:W0:Y:S08]  /*0590*/  LDC.64 R4, c[0x0][0x390] ;  /* 0x0000e400ff047b82 */ /* 0x000e300000000a00 */
[----:B------:R-:W1:Y:S01]  /*05a0*/  LDC.64 R2, c[0x0][0x398] ;  /* 0x0000e600ff027b82 */ /* 0x000e620000000a00 */
[----:B0-----:R-:W-:-:S04]  /*05b0*/  IADD3 R4, P0, PT, R4, 0x4, RZ ;  /* 0x0000000404047810 */ /* 0x001fc80007f1e0ff */
[----:B------:R-:W-:Y:S02]  /*05c0*/  IADD3.X R5, PT, PT, RZ, R5, RZ, P0, !PT ;  /* 0x00000005ff057210 */ /* 0x000fe400007fe4ff */
[----:B-1----:R-:W-:-:S04]  /*05d0*/  IADD3 R2, P1, PT, R2, 0x4, RZ ;  /* 0x0000000402027810 */ /* 0x002fc80007f3e0ff */
[----:B------:R-:W-:-:S09]  /*05e0*/  IADD3.X R3, PT, PT, RZ, R3, RZ, P1, !PT ;  /* 0x00000003ff037210 */ /* 0x000fd20000ffe4ff */
.L_x_171:
[----:B------:R-:W-:-:S05]  /*05f0*/  IMAD.WIDE R14, R11, 0x4, R4 ;  /* 0x000000040b0e7825 */ /* 0x000fca00078e0204 */
[----:B------:R-:W2:Y:S04]  /*0600*/  LDG.E.CONSTANT R16, desc[UR4][R14.64+-0x4] ;  /* 0xfffffc040e107981 */ /* 0x000ea8000c1e9900 */
[----:B------:R-:W3:Y:S01]  /*0610*/  LDG.E.CONSTANT R0, desc[UR4][R14.64] ;  /* 0x000000040e007981 */ /* 0x000ee2000c1e9900 */
[----:B------:R-:W-:-:S05]  /*0620*/  IMAD.WIDE R18, R11, 0x4, R2 ;  /* 0x000000040b127825 */ /* 0x000fca00078e0202 */
[----:B------:R-:W4:Y:S04]  /*0630*/  LDG.E.CONSTANT R8, desc[UR4][R18.64+-0x4] ;  /* 0xfffffc0412087981 */ /* 0x000f28000c1e9900 */
[----:B------:R0:W5:Y:S01]  /*0640*/  LDG.E.CONSTANT R20, desc[UR4][R18.64] ;  /* 0x0000000412147981 */ /* 0x000162000c1e9900 */
[----:B------:R-:W-:Y:S02]  /*0650*/  HFMA2 R23, -RZ, RZ, 1.5048828125, 33.21875 ;  /* 0x3e055027ff177431 */ /* 0x000fe400000001ff */
[----:B------:R-:W-:Y:S01]  /*0660*/  VIADD R11, R11, 0x2 ;  /* 0x000000020b0b7836 */ /* 0x000fe20000000000 */
[----:B--2---:R-:W-:Y:S02]  /*0670*/  FSETP.GEU.AND P0, PT, R16, 1.175494350822287508e-38, PT ;  /* 0x008000001000780b */ /* 0x004fe40003f0e000 */
[----:B---3--:R-:W-:-:S02]  /*0680*/  FSETP.GEU.AND P1, PT, R0, 1.175494350822287508e-38, PT ;  /* 0x008000000000780b */ /* 0x008fc40003f2e000 */
[----:B----4-:R-:W-:-:S09]  /*0690*/  FMNMX R8, R8, UR8, !PT ;  /* 0x0000000808087c09 */ /* 0x010fd2000f800000 */
[----:B------:R-:W-:Y:S01]  /*06a0*/  @!P0 FMUL R16, R16, 8388608 ;  /* 0x4b00000010108820 */ /* 0x000fe20000400000 */
[----:B------:R-:W-:-:S03]  /*06b0*/  FSETP.GEU.AND P3, PT, R8, 1.175494350822287508e-38, PT ;  /* 0x008000000800780b */ /* 0x000fc60003f6e000 */
[----:B------:R-:W-:Y:S02]  /*06c0*/  VIADD R10, R16, 0xc0d55555 ;  /* 0xc0d55555100a7836 */ /* 0x000fe40000000000 */
[----:B------:R-:W-:Y:S01]  /*06d0*/  @!P1 FMUL R0, R0, 8388608 ;  /* 0x4b00000000009820 */ /* 0x000fe20000400000 */
[----:B------:R-:W-:Y:S02]  /*06e0*/  ISETP.GT.U32.AND P4, PT, R16, 0x7f7fffff, PT ;  /* 0x7f7fffff1000780c */ /* 0x000fe40003f84070 */
[----:B------:R-:W-:Y:S01]  /*06f0*/  LOP3.LUT R17, R10, 0xff800000, RZ, 0xc0, !PT ;  /* 0xff8000000a117812 */ /* 0x000fe200078ec0ff */
[----:B0-----:R-:W-:Y:S01]  /*0700*/  VIADD R19, R0, 0xc0d55555 ;  /* 0xc0d5555500137836 */ /* 0x001fe20000000000 */
[----:B-----5:R-:W-:Y:S02]  /*0710*/  FMNMX R10, R20, UR8, !PT ;  /* 0x00000008140a7c09 */ /* 0x020fe4000f800000 */
[----:B------:R-:W-:Y:S01]  /*0720*/  IADD3 R12, PT, PT, R16, -R17, RZ ;  /* 0x80000011100c7210 */ /* 0x000fe20007ffe0ff */
[----:B------:R-:W-:Y:S01]  /*0730*/  @!P3 FMUL R8, R8, 8388608 ;  /* 0x4b0000000808b820 */ /* 0x000fe20000400000 */
[----:B------:R-:W-:-:S02]  /*0740*/  FSETP.GEU.AND P2, PT, R10, 1.175494350822287508e-38, PT ;  /* 0x008000000a00780b */ /* 0x000fc40003f4e000 */
[----:B------:R-:W-:Y:S01]  /*0750*/  LOP3.LUT R19, R19, 0xff800000, RZ, 0xc0, !PT ;  /* 0xff80000013137812 */ /* 0x000fe200078ec0ff */
[----:B------:R-:W-:Y:S01]  /*0760*/  FADD R12, R12, -1 ;  /* 0xbf8000000c0c7421 */ /* 0x000fe20000000000 */
[----:B------:R-:W-:Y:S02]  /*0770*/  I2FP.F32.S32 R14, R17 ;  /* 0x00000011000e7245 */ /* 0x000fe40000201400 */
[----:B------:R-:W-:Y:S01]  /*0780*/  IADD3 R17, PT, PT, R0, -R19, RZ ;  /* 0x8000001300117210 */ /* 0x000fe20007ffe0ff */
[----:B------:R-:W-:Y:S01]  /*0790*/  FFMA R13, R12, -R23, 0.14084610342979431152 ;  /* 0x3e1039f60c0d7423 */ /* 0x000fe20000000817 */
[----:B------:R-:W-:Y:S02]  /*07a0*/  IADD3 R21, PT, PT, R8, -0x3f2aaaab, RZ ;  /* 0xc0d5555508157810 */ /* 0x000fe40007ffe0ff */
[----:B------:R-:W-:Y:S01]  /*07b0*/  FSEL R20, RZ, -23, P1 ;  /* 0xc1b80000ff147808 */ /* 0x000fe20000800000 */
[----:B------:R-:W-:Y:S01]  /*07c0*/  FFMA R13, R12, R13, -0.12148627638816833496 ;  /* 0xbdf8cdcc0c0d7423 */ /* 0x000fe2000000000d */
[----:B------:R-:W-:Y:S01]  /*07d0*/  LOP3.LUT R21, R21, 0xff800000, RZ, 0xc0, !PT ;  /* 0xff80000015157812 */ /* 0x000fe200078ec0ff */
[----:B------:R-:W-:Y:S01]  /*07e0*/  @!P2 FMUL R10, R10, 8388608 ;  /* 0x4b0000000a0aa820 */ /* 0x000fe20000400000 */
[----:B------:R-:W-:Y:S01]  /*07f0*/  I2FP.F32.S32 R19, R19 ;  /* 0x0000001300137245 */ /* 0x000fe20000201400 */
[----:B------:R-:W-:Y:S01]  /*0800*/  FFMA R13, R12, R13, 0.13980610668659210205 ;  /* 0x3e0f29550c0d7423 */ /* 0x000fe2000000000d */
[----:B------:R-:W-:-:S02]  /*0810*/  IADD3 R18, PT, PT, R8, -R21, RZ ;  /* 0x8000001508127210 */ /* 0x000fc40007ffe0ff */
[----:B------:R-:W-:Y:S01]  /*0820*/  ISETP.GT.U32.AND P1, PT, R0, 0x7f7fffff, PT ;  /* 0x7f7fffff0000780c */ /* 0x000fe20003f24070 */
[----:B------:R-:W-:Y:S01]  /*0830*/  FFMA R13, R12, R13, -0.16684235632419586182 ;  /* 0xbe2ad8b90c0d7423 */ /* 0x000fe2000000000d */
[----:B------:R-:W-:Y:S01]  /*0840*/  FFMA R20, R19, 1.1920928955078125e-07, R20 ;  /* 0x3400000013147823 */ /* 0x000fe20000000014 */
[----:B------:R-:W-:Y:S01]  /*0850*/  FADD R18, R18, -1 ;  /* 0xbf80000012127421 */ /* 0x000fe20000000000 */
[----:B------:R-:W-:Y:S01]  /*0860*/  I2FP.F32.S32 R21, R21 ;  /* 0x0000001500157245 */ /* 0x000fe20000201400 */
[----:B------:R-:W-:-:S04]  /*0870*/  FFMA R13, R12, R13, 0.20012299716472625732 ;  /* 0x3e4ced0b0c0d7423 */ /* 0x000fc8000000000d */
[----:B------:R-:W-:-:S04]  /*0880*/  FFMA R13, R12, R13, -0.24999669194221496582 ;  /* 0xbe7fff220c0d7423 */ /* 0x000fc8000000000d */
[----:B------:R-:W-:Y:S01]  /*0890*/  FFMA R15, R12, R13, 0.33333182334899902344 ;  /* 0x3eaaaa780c0f7423 */ /* 0x000fe2000000000d */
[----:B------:R-:W-:Y:S02]  /*08a0*/  FSEL R13, RZ, -23, P0 ;  /* 0xc1b80000ff0d7808 */ /* 0x000fe40000000000 */
[----:B------:R-:W-:Y:S01]  /*08b0*/  FSETP.NEU.AND P0, PT, R16, RZ, PT ;  /* 0x000000ff1000720b */ /* 0x000fe20003f0d000 */
[----:B------:R-:W-:Y:S02]  /*08c0*/  FFMA R15, R12, R15, -0.5 ;  /* 0xbf0000000c0f7423 */ /* 0x000fe4000000000f */
[----:B------:R-:W-:Y:S01]  /*08d0*/  FFMA R13, R14, 1.1920928955078125e-07, R13 ;  /* 0x340000000e0d7823 */ /* 0x000fe2000000000d */
[----:B------:R-:W-:Y:S01]  /*08e0*/  FADD R14, R17, -1 ;  /* 0xbf800000110e7421 */ /* 0x000fe20000000000 */
[----:B------:R-:W-:-:S03]  /*08f0*/  FMUL R15, R12, R15 ;  /* 0x0000000f0c0f7220 */ /* 0x000fc60000400000 */
[----:B------:R-:W-:Y:S01]  /*0900*/  FFMA R17, R14, -R23, 0.14084610342979431152 ;  /* 0x3e1039f60e117423 */ /* 0x000fe20000000817 */
[----:B------:R-:W-:Y:S01]  /*0910*/  FFMA R12, R12, R15, R12 ;  /* 0x0000000f0c0c7223 */ /* 0x000fe2000000000c */
[----:B------:R-:W-:Y:S02]  /*0920*/  VIADD R15, R10, 0xc0d55555 ;  /* 0xc0d555550a0f7836 */ /* 0x000fe40000000000 */
[C---:B------:R-:W-:Y:S01]  /*0930*/  FFMA R25, R14.reuse, R17, -0.12148627638816833496 ;  /* 0xbdf8cdcc0e197423 */ /* 0x040fe20000000011 */
[----:B------:R-:W-:Y:S01]  /*0940*/  FFMA R12, R13, 0.69314718246459960938, R12 ;  /* 0x3f3172180d0c7823 */ /* 0x000fe2000000000c */
[----:B------:R-:W-:Y:S02]  /*0950*/  MOV R13, 0x7f800000 ;  /* 0x7f800000000d7802 */ /* 0x000fe40000000f00 */
[----:B------:R-:W-:Y:S01]  /*0960*/  LOP3.LUT R15, R15, 0xff800000, RZ, 0xc0, !PT ;  /* 0xff8000000f0f7812 */ /* 0x000fe200078ec0ff */
[----:B------:R-:W-:Y:S02]  /*0970*/  FFMA R25, R14, R25, 0.13980610668659210205 ;  /* 0x3e0f29550e197423 */ /* 0x000fe40000000019 */
[----:B------:R-:W-:Y:S01]  /*0980*/  @P4 FFMA R12, R16, R13, +INF ;  /* 0x7f800000100c4423 */ /* 0x000fe2000000000d */
[----:B------:R-:W-:Y:S01]  /*0990*/  IADD3 R17, PT, PT, R10, -R15, RZ ;  /* 0x8000000f0a117210 */ /* 0x000fe20007ffe0ff */
[----:B------:R-:W-:Y:S01]  /*09a0*/  FFMA R27, R14, R25, -0.16684235632419586182 ;  /* 0xbe2ad8b90e1b7423 */ /* 0x000fe20000000019 */
[----:B------:R-:W-:Y:S01]  /*09b0*/  FFMA R25, R18, -R23, 0.14084610342979431152 ;  /* 0x3e1039f612197423 */ /* 0x000fe20000000817 */
[----:B------:R-:W-:-:S02]  /*09c0*/  ISETP.GT.U32.AND P4, PT, R8, 0x7f7fffff, PT ;  /* 0x7f7fffff0800780c */ /* 0x000fc40003f84070 */
[----:B------:R-:W-:Y:S01]  /*09d0*/  FADD R17, R17, -1 ;  /* 0xbf80000011117421 */ /* 0x000fe20000000000 */
[----:B------:R-:W-:Y:S01]  /*09e0*/  FFMA R25, R18, R25, -0.12148627638816833496 ;  /* 0xbdf8cdcc12197423 */ /* 0x000fe20000000019 */
[----:B------:R-:W-:Y:S01]  /*09f0*/  FFMA R27, R14, R27, 0.20012299716472625732 ;  /* 0x3e4ced0b0e1b7423 */ /* 0x000fe2000000001b */
[----:B------:R-:W-:Y:S01]  /*0a00*/  I2FP.F32.S32 R15, R15 ;  /* 0x0000000f000f7245 */ /* 0x000fe20000201400 */
[C---:B------:R-:W-:Y:S01]  /*0a10*/  FFMA R16, R17.reuse, -R23, 0.14084610342979431152 ;  /* 0x3e1039f611107423 */ /* 0x040fe20000000817 */
[----:B------:R-:W-:Y:S01]  /*0a20*/  FFMA R25, R18, R25, 0.13980610668659210205 ;  /* 0x3e0f295512197423 */ /* 0x000fe20000000019 */
[----:B------:R-:W-:Y:S02]  /*0a30*/  FFMA R27, R14, R27, -0.24999669194221496582 ;  /* 0xbe7fff220e1b7423 */ /* 0x000fe4000000001b */
[C---:B------:R-:W-:Y:S01]  /*0a40*/  FFMA R22, R17.reuse, R16, -0.12148627638816833496 ;  /* 0xbdf8cdcc11167423 */ /* 0x040fe20000000010 */
[----:B------:R-:W-:Y:S01]  /*0a50*/  FFMA R25, R18, R25, -0.16684235632419586182 ;  /* 0xbe2ad8b912197423 */ /* 0x000fe20000000019 */
[----:B------:R-:W-:Y:S01]  /*0a60*/  FFMA R27, R14, R27, 0.33333182334899902344 ;  /* 0x3eaaaa780e1b7423 */ /* 0x000fe2000000001b */
[----:B------:R-:W-:Y:S01]  /*0a70*/  FSEL R16, RZ, -23, P3 ;  /* 0xc1b80000ff107808 */ /* 0x000fe20001800000 */
[C---:B------:R-:W-:Y:S01]  /*0a80*/  FFMA R22, R17.reuse, R22, 0.13980610668659210205 ;  /* 0x3e0f295511167423 */ /* 0x040fe20000000016 */
[----:B------:R-:W-:Y:S01]  /*0a90*/  FFMA R25, R18, R25, 0.20012299716472625732 ;  /* 0x3e4ced0b12197423 */ /* 0x000fe20000000019 */
[----:B------:R-:W-:Y:S01]  /*0aa0*/  FFMA R27, R14, R27, -0.5 ;  /* 0xbf0000000e1b7423 */ /* 0x000fe2000000001b */
[----:B------:R-:W-:Y:S01]  /*0ab0*/  FSETP.NEU.AND P3, PT, R0, RZ, PT ;  /* 0x000000ff0000720b */ /* 0x000fe20003f6d000 */
[----:B------:R-:W-:Y:S01]  /*0ac0*/  FFMA R22, R17, R22, -0.16684235632419586182 ;  /* 0xbe2ad8b911167423 */ /* 0x000fe20000000016 */
[----:B------:R-:W-:Y:S01]  /*0ad0*/  FFMA R25, R18, R25, -0.24999669194221496582 ;  /* 0xbe7fff2212197423 */ /* 0x000fe20000000019 */
[----:B------:R-:W-:Y:S01]  /*0ae0*/  FMUL R27, R14, R27 ;  /* 0x0000001b0e1b7220 */ /* 0x000fe20000400000 */
[----:B------:R-:W-:Y:S01]  /*0af0*/  FFMA R16, R21, 1.1920928955078125e-07, R16 ;  /* 0x3400000015107823 */ /* 0x000fe20000000010 */
[C---:B------:R-:W-:Y:S01]  /*0b00*/  FFMA R22, R17.reuse, R22, 0.20012299716472625732 ;  /* 0x3e4ced0b11167423 */ /* 0x040fe20000000016 */
[----:B------:R-:W-:Y:S01]  /*0b10*/  FFMA R25, R18, R25, 0.33333182334899902344 ;  /* 0x3eaaaa7812197423 */ /* 0x000fe20000000019 */
[----:B------:R-:W-:Y:S01]  /*0b20*/  FFMA R19, R14, R27, R14 ;  /* 0x0000001b0e137223 */ /* 0x000fe2000000000e */
[----:B------:R-:W-:Y:S01]  /*0b30*/  FSEL R14, RZ, -23, P2 ;  /* 0xc1b80000ff0e7808 */ /* 0x000fe20001000000 */
[C---:B------:R-:W-:Y:S01]  /*0b40*/  FFMA R22, R17.reuse, R22, -0.24999669194221496582 ;  /* 0xbe7fff2211167423 */ /* 0x040fe20000000016 */
[----:B------:R-:W-:Y:S01]  /*0b50*/  FFMA R25, R18, R25, -0.5 ;  /* 0xbf00000012197423 */ /* 0x000fe20000000019 */
[----:B------:R-:W-:Y:S01]  /*0b60*/  ISETP.GT.U32.AND P2, PT, R10, 0x7f7fffff, PT ;  /* 0x7f7fffff0a00780c */ /* 0x000fe20003f44070 */
[----:B------:R-:W-:Y:S01]  /*0b70*/  FFMA R19, R20, 0.69314718246459960938, R19 ;  /* 0x3f31721814137823 */ /* 0x000fe20000000013 */
[----:B------:R-:W-:Y:S01]  /*0b80*/  FFMA R22, R17, R22, 0.33333182334899902344 ;  /* 0x3eaaaa7811167423 */ /* 0x000fe20000000016 */
[----:B------:R-:W-:Y:S01]  /*0b90*/  FMUL R25, R18, R25 ;  /* 0x0000001912197220 */ /* 0x000fe20000400000 */
[----:B------:R-:W-:Y:S01]  /*0ba0*/  FFMA R14, R15, 1.1920928955078125e-07, R14 ;  /* 0x340000000f0e7823 */ /* 0x000fe2000000000e */
[----:B------:R-:W-:Y:S01]  /*0bb0*/  @P1 FFMA R19, R0, R13, +INF ;  /* 0x7f80000000131423 */ /* 0x000fe2000000000d */
[----:B------:R-:W-:Y:S01]  /*0bc0*/  FFMA R22, R17, R22, -0.5 ;  /* 0xbf00000011167423 */ /* 0x000fe20000000016 */
[----:B------:R-:W-:Y:S01]  /*0bd0*/  FFMA R25, R18, R25, R18 ;  /* 0x0000001912197223 */ /* 0x000fe20000000012 */
[----:B------:R-:W-:-:S02]  /*0be0*/  FSETP.NEU.AND P1, PT, R8, RZ, PT ;  /* 0x000000ff0800720b */ /* 0x000fc40003f2d000 */
[C---:B------:R-:W-:Y:S01]  /*0bf0*/  FMUL R22, R17.reuse, R22 ;  /* 0x0000001611167220 */ /* 0x040fe20000400000 */
[----:B------:R-:W-:Y:S01]  /*0c00*/  FFMA R16, R16, 0.69314718246459960938, R25 ;  /* 0x3f31721810107823 */ /* 0x000fe20000000019 */
[-C--:B------:R-:W-:Y:S01]  /*0c10*/  @P4 FFMA R16, R8, R13.reuse, +INF ;  /* 0x7f80000008104423 */ /* 0x080fe2000000000d */
[----:B------:R-:W-:Y:S01]  /*0c20*/  FSETP.NEU.AND P4, PT, R10, RZ, PT ;  /* 0x000000ff0a00720b */ /* 0x000fe20003f8d000 */
[----:B------:R-:W-:Y:S01]  /*0c30*/  FFMA R17, R17, R22, R17 ;  /* 0x0000001611117223 */ /* 0x000fe20000000011 */
[----:B------:R-:W-:Y:S02]  /*0c40*/  FSEL R19, R19, -INF , P3 ;  /* 0xff80000013137808 */ /* 0x000fe40001800000 */
[----:B------:R-:W-:Y:S01]  /*0c50*/  FSEL R16, R16, -INF , P1 ;  /* 0xff80000010107808 */ /* 0x000fe20000800000 */
[----:B------:R-:W-:Y:S01]  /*0c60*/  FFMA R14, R14, 0.69314718246459960938, R17 ;  /* 0x3f3172180e0e7823 */ /* 0x000fe20000000011 */
[----:B------:R-:W-:Y:S01]  /*0c70*/  @P2 FFMA R14, R10, R13, +INF ;  /* 0x7f8000000a0e2423 */ /* 0x000fe2000000000d */
[----:B------:R-:W-:-:S02]  /*0c80*/  FSEL R13, R12, -INF , P0 ;  /* 0xff8000000c0d7808 */ /* 0x000fc40000000000 */
[----:B------:R-:W-:Y:S02]  /*0c90*/  ISETP.GE.AND P0, PT, R11, R7, PT ;  /* 0x000000070b00720c */ /* 0x000fe40003f06270 */
[----:B------:R-:W-:Y:S01]  /*0ca0*/  FSEL R14, R14, -INF , P4 ;  /* 0xff8000000e0e7808 */ /* 0x000fe20002000000 */
[----:B------:R-:W-:-:S04]  /*0cb0*/  FADD R16, R16, -R13 ;  /* 0x8000000d10107221 */ /* 0x000fc80000000000 */
[----:B------:R-:W-:Y:S01]  /*0cc0*/  FADD R14, R14, -R19 ;  /* 0x800000130e0e7221 */ /* 0x000fe20000000000 */
[----:B------:R-:W-:-:S04]  /*0cd0*/  FFMA R9, R16, R16, R9 ;  /* 0x0000001010097223 */ /* 0x000fc80000000009 */
[----:B------:R-:W-:Y:S01]  /*0ce0*/  FFMA R9, R14, R14, R9 ;  /* 0x0000000e0e097223 */ /* 0x000fe20000000009 */
[----:B------:R-:W-:Y:S06]  /*0cf0*/  @!P0 BRA `(.L_x_171) ;  /* 0xfffffff8003c8947 */ /* 0x000fec000383ffff */
.L_x_170:
[----:B------:R-:W-:Y:S05]  /*0d00*/  BSYNC.RECONVERGENT B0 ;  /* 0x0000000000007941 */ /* 0x000fea0003800200 */
.L_x_167:
        /* <DEDUP_REMOVED lines=12> */
[----:B------:R-:W-:Y:S05]  /*0dd0*/  CALL.REL.NOINC `($__internal_5_$__cuda_sm3x_div_rn_noftz_f32_slowpath) ;  /* 0x0000000000187944 */ /* 0x000fea0003c00000 */
[----:B------:R-:W-:-:S07]  /*0de0*/  MOV R5, R0 ;  /* 0x0000000000057202 */ /* 0x000fce0000000f00 */
.L_x_173:
[----:B------:R-:W-:Y:S05]  /*0df0*/  BSYNC.RECONVERGENT B0 ;  /* 0x0000000000007941 */ /* 0x000fea0003800200 */
.L_x_172:
[----:B------:R-:W0:Y:S02]  /*0e00*/  LDC.64 R2, c[0x0][0x388] ;  /* 0x0000e200ff027b82 */ /* 0x000e240000000a00 */
[----:B0-----:R-:W-:-:S05]  /*0e10*/  IMAD.WIDE R6, R6, 0x4, R2 ;  /* 0x0000000406067825 */ /* 0x001fca00078e0202 */
[----:B------:R-:W-:Y:S01]  /*0e20*/  STG.E desc[UR4][R6.64], R5 ;  /* 0x0000000506007986 */ /* 0x000fe2000c101904 */
[----:B------:R-:W-:Y:S05]  /*0e30*/  EXIT ;  /* 0x000000000000794d */ /* 0x000fea0003800000 */
        .weak           $__internal_5_$__cuda_sm3x_div_rn_noftz_f32_slowpath
        .type           $__internal_5_$__cuda_sm3x_div_rn_noftz_f32_slowpath,@function
        .size           $__internal_5_$__cuda_sm3x_div_rn_noftz_f32_slowpath,(.L_x_819 - $__internal_5_$__cuda_sm3x_div_rn_noftz_f32_slowpath)
$__internal_5_$__cuda_sm3x_div_rn_noftz_f32_slowpath:
        /* <DEDUP_REMOVED lines=31> */
[----:B------:R-:W-:Y:S02]  /*1030*/  @!P0 IMAD.MOV.U32 R7, RZ, RZ, -0x40 ;  /* 0xffffffc0ff078424 */ /* 0x000fe400078e00ff */
[----:B------:R-:W-:Y:S01]  /*1040*/  @!P0 FFMA R3, R3, 1.84467440737095516160e+19, RZ ;  /* 0x5f80000003038823 */ /* 0x000fe200000000ff */
[----:B------:R-:W-:Y:S02]  /*1050*/  @!P1 FFMA R4, R0, 1.84467440737095516160e+19, RZ ;  /* 0x5f80000000049823 */ /* 0x000fe400000000ff */
[----:B------:R-:W-:-:S07]  /*1060*/  @!P1 IADD3 R7, PT, PT, R7, 0x40, RZ ;  /* 0x0000004007079810 */ /* 0x000fce0007ffe0ff */
.L_x_175:
[----:B------:R-:W-:Y:S01]  /*1070*/  LEA R9, R5, 0xc0800000, 0x17 ;  /* 0xc080000005097811 */ /* 0x000fe200078eb8ff */
[----:B------:R-:W-:Y:S03]  /*1080*/  BSSY.RECONVERGENT B2, `(.L_x_180) ;  /* 0x0000036000027945 */ /* 0x000fe60003800200 */
[----:B------:R-:W-:Y:S02]  /*1090*/  IADD3 R9, PT, PT, -R9, R4, RZ ;  /* 0x0000000409097210 */ /* 0x000fe40007ffe1ff */
[----:B------:R-:W-:Y:S02]  /*10a0*/  IADD3 R4, PT, PT, R10, -0x7f, RZ ;  /* 0xffffff810a047810 */ /* 0x000fe40007ffe0ff */
[----:B------:R-:W0:Y:S01]  /*10b0*/  MUFU.RCP R8, R9 ;  /* 0x0000000900087308 */ /* 0x000e220000001000 */
[----:B------:R-:W-:Y:S02]  /*10c0*/  FADD.FTZ R11, -R9, -RZ ;  /* 0x800000ff090b7221 */ /* 0x000fe40000010100 */
        /* <DEDUP_REMOVED lines=24> */
[CCC-:B------:R-:W-:Y:S01]  /*1250*/  FFMA.RM R4, R10.reuse, R8.reuse, R13.reuse ;  /* 0x000000080a047223 */ /* 0x1c0fe2000000400d */
[C---:B------:R-:W-:Y:S02]  /*1260*/  ISETP.NE.AND P2, PT, R7.reuse, RZ, PT ;  /* 0x000000ff0700720c */ /* 0x040fe40003f45270 */
[----:B------:R-:W-:Y:S02]  /*1270*/  ISETP.NE.AND P1, PT, R7, RZ, PT ;  /* 0x000000ff0700720c */ /* 0x000fe40003f25270 */
[----:B------:R-:W-:Y:S01]  /*1280*/  LOP3.LUT R5, R3, 0x7fffff, RZ, 0xc0, !PT ;  /* 0x007fffff03057812 */ /* 0x000fe200078ec0ff */
[----:B------:R-:W-:Y:S01]  /*1290*/  FFMA.RP R3, R10, R8, R13 ;  /* 0x000000080a037223 */ /* 0x000fe2000000800d */
[----:B------:R-:W-:Y:S01]  /*12a0*/  IADD3 R8, PT, PT, R7, 0x20, RZ ;  /* 0x0000002007087810 */ /* 0x000fe20007ffe0ff */
[----:B------:R-:W-:Y:S01]  /*12b0*/  IMAD.MOV R7, RZ, RZ, -R7 ;  /* 0x000000ffff077224 */ /* 0x000fe200078e0a07 */
        /* <DEDUP_REMOVED lines=14> */
.L_x_182:
[----:B------:R-:W-:-:S04]  /*13a0*/  LOP3.LUT R0, R0, 0x80000000, RZ, 0xc0, !PT ;  /* 0x8000000000007812 */ /* 0x000fc800078ec0ff */
[----:B------:R-:W-:Y:S01]  /*13b0*/  LOP3.LUT R0, R0, 0x7f800000, RZ, 0xfc, !PT ;  /* 0x7f80000000007812 */ /* 0x000fe200078efcff */
[----:B------:R-:W-:Y:S06]  /*13c0*/  BRA `(.L_x_183) ;  /* 0x0000000000047947 */ /* 0x000fec0003800000 */
.L_x_181:
[----:B------:R-:W-:-:S07]  /*13d0*/  LEA R0, R4, R0, 0x17 ;  /* 0x0000000004007211 */ /* 0x000fce00078eb8ff */
.L_x_183:
[----:B------:R-:W-:Y:S05]  /*13e0*/  BSYNC.RECONVERGENT B2 ;  /* 0x0000000000027941 */ /* 0x000fea0003800200 */
.L_x_180:
[----:B------:R-:W-:Y:S05]  /*13f0*/  BRA `(.L_x_184) ;  /* 0x0000000000207947 */ /* 0x000fea0003800000 */
.L_x_179:
[----:B------:R-:W-:-:S04]  /*1400*/  LOP3.LUT R0, R4, 0x80000000, R3, 0x48, !PT ;  /* 0x8000000004007812 */ /* 0x000fc800078e4803 */
[----:B------:R-:W-:Y:S01]  /*1410*/  LOP3.LUT R0, R0, 0x7f800000, RZ, 0xfc, !PT ;  /* 0x7f80000000007812 */ /* 0x000fe200078efcff */
[----:B------:R-:W-:Y:S06]  /*1420*/  BRA `(.L_x_184) ;  /* 0x0000000000147947 */ /* 0x000fec0003800000 */
.L_x_178:
[----:B------:R-:W-:Y:S01]  /*1430*/  LOP3.LUT R0, R4, 0x80000000, R3, 0x48, !PT ;  /* 0x8000000004007812 */ /* 0x000fe200078e4803 */
[----:B------:R-:W-:Y:S06]  /*1440*/  BRA `(.L_x_184) ;  /* 0x00000000000c7947 */ /* 0x000fec0003800000 */
.L_x_177:
[----:B------:R-:W0:Y:S01]  /*1450*/  MUFU.RSQ R0, -QNAN ;  /* 0xffc0000000007908 */ /* 0x000e220000001400 */
[----:B------:R-:W-:Y:S05]  /*1460*/  BRA `(.L_x_184) ;  /* 0x0000000000047947 */ /* 0x000fea0003800000 */
.L_x_176:
[----:B------:R-:W-:-:S07]  /*1470*/  FADD.FTZ R0, R3, R0 ;  /* 0x0000000003007221 */ /* 0x000fce0000010000 */
.L_x_184:
[----:B------:R-:W-:Y:S05]  /*1480*/  BSYNC.RECONVERGENT B1 ;  /* 0x0000000000017941 */ /* 0x000fea0003800200 */
.L_x_174:
[----:B------:R-:W-:-:S04]  /*1490*/  HFMA2 R3, -RZ, RZ, 0, 0 ;  /* 0x00000000ff037431 */ /* 0x000fc800000001ff */
[----:B0-----:R-:W-:Y:S05]  /*14a0*/  RET.REL.NODEC R2 `(MseOfLogLossBuffer) ;  /* 0xffffffe802d47950 */ /* 0x001fea0003c3ffff */
.L_x_185:
        /* <DEDUP_REMOVED lines=13> */
.L_x_819:


//--------------------- .text.MeanSquaredLogErrorLossBuffer --------------------------
	.section	.text.MeanSquaredLogErrorLossBuffer,"ax",@progbits
	.align	128
        .global         MeanSquaredLogErrorLossBuffer
        .type           MeanSquaredLogErrorLossBuffer,@function
        .size           MeanSquaredLogErrorLossBuffer,(.L_x_820 - MeanSquaredLogErrorLossBuffer)
        .other          MeanSquaredLogErrorLossBuffer,@"STO_CUDA_ENTRY STV_DEFAULT"
MeanSquaredLogErrorLossBuffer:
.text.MeanSquaredLogErrorLossBuffer:
        /* <DEDUP_REMOVED lines=15> */
[----:B------:R-:W-:-:S03]  /*00f0*/  MOV R9, RZ ;  /* 0x000000ff00097202 */ /* 0x000fc60000000f00 */
[C---:B------:R-:W-:Y:S02]  /*0100*/  IADD3 R7, PT, PT, R11.reuse, UR6, RZ ;  /* 0x000000060b077c10 */ /* 0x040fe4000fffe0ff */
[----:B------:R-:W-:-:S04]  /*0110*/  IADD3 R2, PT, PT, R11, 0x1, RZ ;  /* 0x000000010b027810 */ /* 0x000fc80007ffe0ff */
[----:B------:R-:W-:Y:S02]  /*0120*/  VIMNMX R0, PT, PT, R7, R2, !PT ;  /* 0x0000000207007248 */ /* 0x000fe40007fe0100 */
[----:B------:R-:W-:Y:S02]  /*0130*/  ISETP.GE.AND P0, PT, R2, R7, PT ;  /* 0x000000070200720c */ /* 0x000fe40003f06270 */
[----:B------:R-:W-:-:S04]  /*0140*/  IADD3 R0, PT, PT, -R11, R0, RZ ;  /* 0x000000000b007210 */ /* 0x000fc80007ffe1ff */
[----:B------:R-:W-:-:S04]  /*0150*/  LOP3.LUT R0, R0, 0x1, RZ, 0xc0, !PT ;  /* 0x0000000100007812 */ /* 0x000fc800078ec0ff */
[----:B------:R-:W-:-:S13]  /*0160*/  ISETP.NE.U32.AND P1, PT, R0, 0x1, PT ;  /* 0x000000010000780c */ /* 0x000fda0003f25070 */
[----:B------:R-:W-:Y:S05]  /*0170*/  @P1 BRA `(.L_x_188) ;  /* 0x0000000000f41947 */ /* 0x000fea0003800000 */
[----:B------:R-:W0:Y:S08]  /*0180*/  LDC.64 R4, c[0x0][0x398] ;  /* 0x0000e600ff047b82 */ /* 0x000e300000000a00 */
[----:B------:R-:W1:Y:S01]  /*0190*/  LDC.64 R8, c[0x0][0x390] ;  /* 0x0000e400ff087b82 */ /* 0x000e620000000a00 */
[----:B0-----:R-:W-:-:S06]  /*01a0*/  IMAD.WIDE R4, R11, 0x4, R4 ;  /* 0x000000040b047825 */ /* 0x001fcc00078e0204 */
[----:B------:R-:W2:Y:S01]  /*01b0*/  LDG.E.CONSTANT R4, desc[UR4][R4.64] ;  /* 0x0000000404047981 */ /* 0x000ea2000c1e9900 */
[----:B-1----:R-:W-:-:S06]  /*01c0*/  IMAD.WIDE R10, R11, 0x4, R8 ;  /* 0x000000040b0a7825 */ /* 0x002fcc00078e0208 */
[----:B------:R0:W3:Y:S02]  /*01d0*/  LDG.E.CONSTANT R10, desc[UR4][R10.64] ;  /* 0x000000040a0a7981 */ /* 0x0000e4000c1e9900 */
[----:B0-----:R-:W-:Y:S01]  /*01e0*/  MOV R11, 0x3e055027 ;  /* 0x3e055027000b7802 */ /* 0x001fe20000000f00 */
[----:B--2---:R-:W-:Y:S01]  /*01f0*/  FADD R0, R4, 1 ;  /* 0x3f80000004007421 */ /* 0x004fe20000000000 */
[----:B---3--:R-:W-:-:S04]  /*0200*/  FADD R3, R10, 1 ;  /* 0x3f8000000a037421 */ /* 0x008fc80000000000 */
[----:B------:R-:W-:Y:S02]  /*0210*/  FSETP.GEU.AND P1, PT, R0, 1.175494350822287508e-38, PT ;  /* 0x008000000000780b */ /* 0x000fe40003f2e000 */
[----:B------:R-:W-:-:S11]  /*0220*/  FSETP.GEU.AND P2, PT, R3, 1.175494350822287508e-38, PT ;  /* 0x008000000300780b */ /* 0x000fd60003f4e000 */
[----:B------:R-:W-:Y:S02]  /*0230*/  @!P1 FMUL R0, R0, 8388608 ;  /* 0x4b00000000009820 */ /* 0x000fe40000400000 */
[----:B------:R-:W-:Y:S02]  /*0240*/  @!P2 FMUL R3, R3, 8388608 ;  /* 0x4b0000000303a820 */ /* 0x000fe40000400000 */
[----:B------:R-:W-:-:S03]  /*0250*/  VIADD R9, R0, 0xc0d55555 ;  /* 0xc0d5555500097836 */ /* 0x000fc60000000000 */
[----:B------:R-:W-:Y:S02]  /*0260*/  IADD3 R8, PT, PT, R3, -0x3f2aaaab, RZ ;  /* 0xc0d5555503087810 */ /* 0x000fe40007ffe0ff */
[----:B------:R-:W-:Y:S02]  /*0270*/  LOP3.LUT R9, R9, 0xff800000, RZ, 0xc0, !PT ;  /* 0xff80000009097812 */ /* 0x000fe400078ec0ff */
[----:B------:R-:W-:Y:S02]  /*0280*/  LOP3.LUT R8, R8, 0xff800000, RZ, 0xc0, !PT ;  /* 0xff80000008087812 */ /* 0x000fe400078ec0ff */
[----:B------:R-:W-:Y:S02]  /*0290*/  IADD3 R5, PT, PT, R0, -R9, RZ ;  /* 0x8000000900057210 */ /* 0x000fe40007ffe0ff */
[----:B------:R-:W-:-:S03]  /*02a0*/  IADD3 R4, PT, PT, R3, -R8, RZ ;  /* 0x8000000803047210 */ /* 0x000fc60007ffe0ff */
[----:B------:R-:W-:Y:S02]  /*02b0*/  FADD R5, R5, -1 ;  /* 0xbf80000005057421 */ /* 0x000fe40000000000 */
[----:B------:R-:W-:Y:S02]  /*02c0*/  FADD R4, R4, -1 ;  /* 0xbf80000004047421 */ /* 0x000fe40000000000 */
[CC--:B------:R-:W-:Y:S02]  /*02d0*/  FFMA R10, R5.reuse, -R11.reuse, 0.14084610342979431152 ;  /* 0x3e1039f6050a7423 */ /* 0x0c0fe4000000080b */
[C---:B------:R-:W-:Y:S02]  /*02e0*/  FFMA R11, R4.reuse, -R11, 0.14084610342979431152 ;  /* 0x3e1039f6040b7423 */ /* 0x040fe4000000080b */
[----:B------:R-:W-:Y:S02]  /*02f0*/  FFMA R10, R5, R10, -0.12148627638816833496 ;  /* 0xbdf8cdcc050a7423 */ /* 0x000fe4000000000a */
[----:B------:R-:W-:-:S02]  /*0300*/  FFMA R11, R4, R11, -0.12148627638816833496 ;  /* 0xbdf8cdcc040b7423 */ /* 0x000fc4000000000b */
[C---:B------:R-:W-:Y:S02]  /*0310*/  FFMA R10, R5.reuse, R10, 0.13980610668659210205 ;  /* 0x3e0f2955050a7423 */ /* 0x040fe4000000000a */
[C---:B------:R-:W-:Y:S02]  /*0320*/  FFMA R11, R4.reuse, R11, 0.13980610668659210205 ;  /* 0x3e0f2955040b7423 */ /* 0x040fe4000000000b */
[C---:B------:R-:W-:Y:S02]  /*0330*/  FFMA R10, R5.reuse, R10, -0.16684235632419586182 ;  /* 0xbe2ad8b9050a7423 */ /* 0x040fe4000000000a */
[C---:B------:R-:W-:Y:S02]  /*0340*/  FFMA R11, R4.reuse, R11, -0.16684235632419586182 ;  /* 0xbe2ad8b9040b7423 */ /* 0x040fe4000000000b */
[----:B------:R-:W-:Y:S02]  /*0350*/  FFMA R10, R5, R10, 0.20012299716472625732 ;  /* 0x3e4ced0b050a7423 */ /* 0x000fe4000000000a */
[----:B------:R-:W-:-:S02]  /*0360*/  FFMA R11, R4, R11, 0.20012299716472625732 ;  /* 0x3e4ced0b040b7423 */ /* 0x000fc4000000000b */
[C---:B------:R-:W-:Y:S02]  /*0370*/  FFMA R12, R5.reuse, R10, -0.24999669194221496582 ;  /* 0xbe7fff22050c7423 */ /* 0x040fe4000000000a */
[C---:B------:R-:W-:Y:S02]  /*0380*/  FFMA R13, R4.reuse, R11, -0.24999669194221496582 ;  /* 0xbe7fff22040d7423 */ /* 0x040fe4000000000b */
[C---:B------:R-:W-:Y:S02]  /*0390*/  FFMA R12, R5.reuse, R12, 0.33333182334899902344 ;  /* 0x3eaaaa78050c7423 */ /* 0x040fe4000000000c */
[C---:B------:R-:W-:Y:S01]  /*03a0*/  FFMA R13, R4.reuse, R13, 0.33333182334899902344 ;  /* 0x3eaaaa78040d7423 */ /* 0x040fe2000000000d */
[----:B------:R-:W-:Y:S01]  /*03b0*/  FSEL R10, RZ, -23, P1 ;  /* 0xc1b80000ff0a7808 */ /* 0x000fe20000800000 */
[----:B------:R-:W-:Y:S01]  /*03c0*/  FFMA R12, R5, R12, -0.5 ;  /* 0xbf000000050c7423 */ /* 0x000fe2000000000c */
[----:B------:R-:W-:Y:S01]  /*03d0*/  FSEL R11, RZ, -23, P2 ;  /* 0xc1b80000ff0b7808 */ /* 0x000fe20001000000 */
[----:B------:R-:W-:Y:S01]  /*03e0*/  FFMA R13, R4, R13, -0.5 ;  /* 0xbf000000040d7423 */ /* 0x000fe2000000000d */
[----:B------:R-:W-:-:S02]  /*03f0*/  ISETP.GT.U32.AND P1, PT, R0, 0x7f7fffff, PT ;  /* 0x7f7fffff0000780c */ /* 0x000fc40003f24070 */
[----:B------:R-:W-:Y:S01]  /*0400*/  ISETP.GT.U32.AND P2, PT, R3, 0x7f7fffff, PT ;  /* 0x7f7fffff0300780c */ /* 0x000fe20003f44070 */
[C---:B------:R-:W-:Y:S01]  /*0410*/  FMUL R12, R5.reuse, R12 ;  /* 0x0000000c050c7220 */ /* 0x040fe20000400000 */
[----:B------:R-:W-:Y:S01]  /*0420*/  I2FP.F32.S32 R9, R9 ;  /* 0x0000000900097245 */ /* 0x000fe20000201400 */
[C---:B------:R-:W-:Y:S01]  /*0430*/  FMUL R13, R4.reuse, R13 ;  /* 0x0000000d040d7220 */ /* 0x040fe20000400000 */
[----:B------:R-:W-:Y:S01]  /*0440*/  I2FP.F32.S32 R8, R8 ;  /* 0x0000000800087245 */ /* 0x000fe20000201400 */
[----:B------:R-:W-:Y:S02]  /*0450*/  FFMA R12, R5, R12, R5 ;  /* 0x0000000c050c7223 */ /* 0x000fe40000000005 */
[----:B------:R-:W-:Y:S01]  /*0460*/  FFMA R9, R9, 1.1920928955078125e-07, R10 ;  /* 0x3400000009097823 */ /* 0x000fe2000000000a */
[----:B------:R-:W-:Y:S01]  /*0470*/  FFMA R13, R4, R13, R4 ;  /* 0x0000000d040d7223 */ /* 0x000fe20000000004 */
[----:B------:R-:W-:Y:S01]  /*0480*/  FFMA R8, R8, 1.1920928955078125e-07, R11 ;  /* 0x3400000008087823 */ /* 0x000fe2000000000b */
[----:B------:R-:W-:-:S02]  /*0490*/  IMAD.MOV.U32 R4, RZ, RZ, 0x7f800000 ;  /* 0x7f800000ff047424 */ /* 0x000fc400078e00ff */
[----:B------:R-:W-:Y:S01]  /*04a0*/  FFMA R9, R9, 0.69314718246459960938, R12 ;  /* 0x3f31721809097823 */ /* 0x000fe2000000000c */
[----:B------:R-:W-:Y:S01]  /*04b0*/  FFMA R8, R8, 0.69314718246459960938, R13 ;  /* 0x3f31721808087823 */ /* 0x000fe2000000000d */
[CC--:B------:R-:W-:Y:S01]  /*04c0*/  @P1 FFMA R9, R0.reuse, R4.reuse, +INF ;  /* 0x7f80000000091423 */ /* 0x0c0fe20000000004 */
[C---:B------:R-:W-:Y:S01]  /*04d0*/  @P2 FFMA R8, R3.reuse, R4, +INF ;  /* 0x7f80000003082423 */ /* 0x040fe20000000004 */
[----:B------:R-:W-:Y:S02]  /*04e0*/  FSETP.NEU.AND P3, PT, R0, RZ, PT ;  /* 0x000000ff0000720b */ /* 0x000fe40003f6d000 */
[----:B------:R-:W-:Y:S02]  /*04f0*/  FSETP.NEU.AND P1, PT, R3, RZ, PT ;  /* 0x000000ff0300720b */ /* 0x000fe40003f2d000 */
[----:B------:R-:W-:Y:S02]  /*0500*/  FSEL R0, R9, -INF , P3 ;  /* 0xff80000009007808 */ /* 0x000fe40001800000 */
[----:B------:R-:W-:-:S05]  /*0510*/  FSEL R3, R8, -INF , P1 ;  /* 0xff80000008037808 */ /* 0x000fca0000800000 */
[----:B------:R-:W-:Y:S01]  /*0520*/  FADD R0, R0, -R3 ;  /* 0x8000000300007221 */ /* 0x000fe20000000000 */
[----:B------:R-:W-:-:S03]  /*0530*/  MOV R11, R2 ;  /* 0x00000002000b7202 */ /* 0x000fc60000000f00 */
[----:B------:R-:W-:-:S07]  /*0540*/  FFMA R9, R0, R0, RZ ;  /* 0x0000000000097223 */ /* 0x000fce00000000ff */
.L_x_188:
[----:B------:R-:W-:Y:S05]  /*0550*/  BSYNC.RECONVERGENT B0 ;  /* 0x0000000000007941 */ /* 0x000fea0003800200 */
.L_x_187:
        /* <DEDUP_REMOVED lines=8> */
.L_x_190:
[----:B------:R-:W-:-:S05]  /*05e0*/  IMAD.WIDE R12, R11, 0x4, R4 ;  /* 0x000000040b0c7825 */ /* 0x000fca00078e0204 */
[----:B------:R-:W2:Y:S04]  /*05f0*/  LDG.E.CONSTANT R18, desc[UR4][R12.64+-0x4] ;  /* 0xfffffc040c127981 */ /* 0x000ea8000c1e9900 */
[----:B------:R0:W3:Y:S01]  /*0600*/  LDG.E.CONSTANT R16, desc[UR4][R12.64] ;  /* 0x000000040c107981 */ /* 0x0000e2000c1e9900 */
[----:B------:R-:W-:-:S05]  /*0610*/  IMAD.WIDE R14, R11, 0x4, R2 ;  /* 0x000000040b0e7825 */ /* 0x000fca00078e0202 */
[----:B------:R-:W4:Y:S04]  /*0620*/  LDG.E.CONSTANT R0, desc[UR4][R14.64+-0x4] ;  /* 0xfffffc040e007981 */ /* 0x000f28000c1e9900 */
[----:B------:R-:W5:Y:S01]  /*0630*/  LDG.E.CONSTANT R10, desc[UR4][R14.64] ;  /* 0x000000040e0a7981 */ /* 0x000f62000c1e9900 */
[----:B------:R-:W-:Y:S01]  /*0640*/  HFMA2 R23, -RZ, RZ, 1.5048828125, 33.21875 ;  /* 0x3e055027ff177431 */ /* 0x000fe200000001ff */
[----:B------:R-:W-:Y:S01]  /*0650*/  IADD3 R11, PT, PT, R11, 0x2, RZ ;  /* 0x000000020b0b7810 */ /* 0x000fe20007ffe0ff */
[----:B--2---:R-:W-:-:S05]  /*0660*/  FADD R18, R18, 1 ;  /* 0x3f80000012127421 */ /* 0x004fca0000000000 */
[----:B------:R-:W-:Y:S01]  /*0670*/  FSETP.GEU.AND P0, PT, R18, 1.175494350822287508e-38, PT ;  /* 0x008000001200780b */ /* 0x000fe20003f0e000 */
[----:B----4-:R-:W-:Y:S01]  /*0680*/  FADD R0, R0, 1 ;  /* 0x3f80000000007421 */ /* 0x010fe20000000000 */
[----:B-----5:R-:W-:-:S04]  /*0690*/  FADD R10, R10, 1 ;  /* 0x3f8000000a0a7421 */ /* 0x020fc80000000000 */
[----:B------:R-:W-:-:S07]  /*06a0*/  FSETP.GEU.AND P2, PT, R0, 1.175494350822287508e-38, PT ;  /* 0x008000000000780b */ /* 0x000fce0003f4e000 */
[----:B------:R-:W-:Y:S01]  /*06b0*/  @!P0 FMUL R18, R18, 8388608 ;  /* 0x4b00000012128820 */ /* 0x000fe20000400000 */
[----:B------:R-:W-:-:S04]  /*06c0*/  FSETP.GEU.AND P3, PT, R10, 1.175494350822287508e-38, PT ;  /* 0x008000000a00780b */ /* 0x000fc80003f6e000 */
[C---:B------:R-:W-:Y:S02]  /*06d0*/  IADD3 R8, PT, PT, R18.reuse, -0x3f2aaaab, RZ ;  /* 0xc0d5555512087810 */ /* 0x040fe40007ffe0ff */
[----:B------:R-:W-:Y:S02]  /*06e0*/  ISETP.GT.U32.AND P4, PT, R18, 0x7f7fffff, PT ;  /* 0x7f7fffff1200780c */ /* 0x000fe40003f84070 */
[----:B------:R-:W-:Y:S01]  /*06f0*/  LOP3.LUT R17, R8, 0xff800000, RZ, 0xc0, !PT ;  /* 0xff80000008117812 */ /* 0x000fe200078ec0ff */
[----:B------:R-:W-:-:S03]  /*0700*/  @!P2 FMUL R0, R0, 8388608 ;  /* 0x4b0000000000a820 */ /* 0x000fc60000400000 */
[----:B------:R-:W-:Y:S01]  /*0710*/  I2FP.F32.S32 R14, R17 ;  /* 0x00000011000e7245 */ /* 0x000fe20000201400 */
[----:B------:R-:W-:Y:S02]  /*0720*/  IMAD.IADD R8, R18, 0x1, -R17 ;  /* 0x0000000112087824 */ /* 0x000fe400078e0a11 */
[----:B------:R-:W-:Y:S01]  /*0730*/  @!P3 FMUL R10, R10, 8388608 ;  /* 0x4b0000000a0ab820 */ /* 0x000fe20000400000 */
[----:B------:R-:W-:Y:S01]  /*0740*/  IADD3 R21, PT, PT, R0, -0x3f2aaaab, RZ ;  /* 0xc0d5555500157810 */ /* 0x000fe20007ffe0ff */
[----:B0-----:R-:W-:Y:S01]  /*0750*/  FADD R12, R8, -1 ;  /* 0xbf800000080c7421 */ /* 0x001fe20000000000 */
[----:B---3--:R-:W-:Y:S02]  /*0760*/  FADD R8, R16, 1 ;  /* 0x3f80000010087421 */ /* 0x008fe40000000000 */
[----:B------:R-:W-:Y:S01]  /*0770*/  LOP3.LUT R21, R21, 0xff800000, RZ, 0xc0, !PT ;  /* 0xff80000015157812 */ /* 0x000fe200078ec0ff */
[----:B------:R-:W-:Y:S02]  /*0780*/  FFMA R13, R12, -R23, 0.14084610342979431152 ;  /* 0x3e1039f60c0d7423 */ /* 0x000fe40000000817 */
[----:B------:R-:W-:-:S02]  /*0790*/  FSETP.GEU.AND P1, PT, R8, 1.175494350822287508e-38, PT ;  /* 0x008000000800780b */ /* 0x000fc40003f2e000 */
[----:B------:R-:W-:-:S04]  /*07a0*/  FFMA R13, R12, R13, -0.12148627638816833496 ;  /* 0xbdf8cdcc0c0d7423 */ /* 0x000fc8000000000d */
[----:B------:R-:W-:-:S04]  /*07b0*/  FFMA R13, R12, R13, 0.13980610668659210205 ;  /* 0x3e0f29550c0d7423 */ /* 0x000fc8000000000d */
[----:B------:R-:W-:-:S03]  /*07c0*/  FFMA R13, R12, R13, -0.16684235632419586182 ;  /* 0xbe2ad8b90c0d7423 */ /* 0x000fc6000000000d */
[----:B------:R-:W-:Y:S01]  /*07d0*/  @!P1 FMUL R8, R8, 8388608 ;  /* 0x4b00000008089820 */ /* 0x000fe20000400000 */
[----:B------:R-:W-:-:S04]  /*07e0*/  FFMA R13, R12, R13, 0.20012299716472625732 ;  /* 0x3e4ced0b0c0d7423 */ /* 0x000fc8000000000d */
[----:B------:R-:W-:Y:S01]  /*07f0*/  IADD3 R19, PT, PT, R8, -0x3f2aaaab, RZ ;  /* 0xc0d5555508137810 */ /* 0x000fe20007ffe0ff */
[----:B------:R-:W-:-:S03]  /*0800*/  FFMA R13, R12, R13, -0.24999669194221496582 ;  /* 0xbe7fff220c0d7423 */ /* 0x000fc6000000000d */
[----:B------:R-:W-:Y:S01]  /*0810*/  LOP3.LUT R19, R19, 0xff800000, RZ, 0xc0, !PT ;  /* 0xff80000013137812 */ /* 0x000fe200078ec0ff */
[----:B------:R-:W-:Y:S01]  /*0820*/  FFMA R15, R12, R13, 0.33333182334899902344 ;  /* 0x3eaaaa780c0f7423 */ /* 0x000fe2000000000d */
[----:B------:R-:W-:Y:S02]  /*0830*/  FSEL R13, RZ, -23, P0 ;  /* 0xc1b80000ff0d7808 */ /* 0x000fe40000000000 */
[----:B------:R-:W-:Y:S01]  /*0840*/  IADD3 R17, PT, PT, R8, -R19, RZ ;  /* 0x8000001308117210 */ /* 0x000fe20007ffe0ff */
[----:B------:R-:W-:Y:S01]  /*0850*/  FFMA R15, R12, R15, -0.5 ;  /* 0xbf0000000c0f7423 */ /* 0x000fe2000000000f */
[----:B------:R-:W-:Y:S02]  /*0860*/  FSETP.NEU.AND P0, PT, R18, RZ, PT ;  /* 0x000000ff1200720b */ /* 0x000fe40003f0d000 */
[----:B------:R-:W-:Y:S01]  /*0870*/  I2FP.F32.S32 R19, R19 ;  /* 0x0000001300137245 */ /* 0x000fe20000201400 */
[----:B------:R-:W-:Y:S01]  /*0880*/  FADD R17, R17, -1 ;  /* 0xbf80000011117421 */ /* 0x000fe20000000000 */
[----:B------:R-:W-:Y:S01]  /*0890*/  FMUL R25, R12, R15 ;  /* 0x0000000f0c197220 */ /* 0x000fe20000400000 */
[----:B------:R-:W-:Y:S01]  /*08a0*/  FFMA R15, R14, 1.1920928955078125e-07, R13 ;  /* 0x340000000e0f7823 */ /* 0x000fe2000000000d */
[----:B------:R-:W-:-:S02]  /*08b0*/  VIADD R13, R10, 0xc0d55555 ;  /* 0xc0d555550a0d7836 */ /* 0x000fc40000000000 */
[----:B------:R-:W-:Y:S01]  /*08c0*/  FFMA R14, R17, -R23, 0.14084610342979431152 ;  /* 0x3e1039f6110e7423 */ /* 0x000fe20000000817 */
[----:B------:R-:W-:-:S03]  /*08d0*/  FFMA R12, R12, R25, R12 ;  /* 0x000000190c0c7223 */ /* 0x000fc6000000000c */
[----:B------:R-:W-:Y:S01]  /*08e0*/  FFMA R20, R17, R14, -0.12148627638816833496 ;  /* 0xbdf8cdcc11147423 */ /* 0x000fe2000000000e */
[----:B------:R-:W-:Y:S01]  /*08f0*/  LOP3.LUT R13, R13, 0xff800000, RZ, 0xc0, !PT ;  /* 0xff8000000d0d7812 */ /* 0x000fe200078ec0ff */
[----:B------:R-:W-:Y:S01]  /*0900*/  FFMA R12, R15, 0.69314718246459960938, R12 ;  /* 0x3f3172180f0c7823 */ /* 0x000fe2000000000c */
[----:B------:R-:W-:Y:S01]  /*0910*/  IADD3 R14, PT, PT, R0, -R21, RZ ;  /* 0x80000015000e7210 */ /* 0x000fe20007ffe0ff */
[C---:B------:R-:W-:Y:S01]  /*0920*/  FFMA R20, R17.reuse, R20, 0.13980610668659210205 ;  /* 0x3e0f295511147423 */ /* 0x040fe20000000014 */
[----:B------:R-:W-:Y:S02]  /*0930*/  IADD3 R16, PT, PT, R10, -R13, RZ ;  /* 0x8000000d0a107210 */ /* 0x000fe40007ffe0ff */
[----:B------:R-:W-:Y:S01]  /*0940*/  MOV R15, 0x7f800000 ;  /* 0x7f800000000f7802 */ /* 0x000fe20000000f00 */
[----:B------:R-:W-:Y:S01]  /*0950*/  FADD R14, R14, -1 ;  /* 0xbf8000000e0e7421 */ /* 0x000fe20000000000 */
[C---:B------:R-:W-:Y:S01]  /*0960*/  FFMA R20, R17.reuse, R20, -0.16684235632419586182 ;  /* 0xbe2ad8b911147423 */ /* 0x040fe20000000014 */
[----:B------:R-:W-:Y:S01]  /*0970*/  FADD R16, R16, -1 ;  /* 0xbf80000010107421 */ /* 0x000fe20000000000 */
[----:B------:R-:W-:Y:S01]  /*0980*/  I2FP.F32.S32 R21, R21 ;  /* 0x0000001500157245 */ /* 0x000fe20000201400 */
[----:B------:R-:W-:Y:S01]  /*0990*/  FFMA R25, R14, -R23, 0.14084610342979431152 ;  /* 0x3e1039f60e197423 */ /* 0x000fe20000000817 */
[----:B------:R-:W-:Y:S01]  /*09a0*/  @P4 FFMA R12, R18, R15, +INF ;  /* 0x7f800000120c4423 */ /* 0x000fe2000000000f */
[----:B------:R-:W-:Y:S01]  /*09b0*/  FFMA R23, R16, -R23, 0.14084610342979431152 ;  /* 0x3e1039f610177423 */ /* 0x000fe20000000817 */
[C---:B------:R-:W-:Y:S01]  /*09c0*/  FFMA R18, R17.reuse, R20, 0.20012299716472625732 ;  /* 0x3e4ced0b11127423 */ /* 0x040fe20000000014 */
[----:B------:R-:W-:Y:S01]  /*09d0*/  FFMA R25, R14, R25, -0.12148627638816833496 ;  /* 0xbdf8cdcc0e197423 */ /* 0x000fe20000000019 */
[----:B------:R-:W-:Y:S01]  /*09e0*/  FSEL R20, RZ, -23, P1 ;  /* 0xc1b80000ff147808 */ /* 0x000fe20000800000 */
[----:B------:R-:W-:Y:S01]  /*09f0*/  FFMA R23, R16, R23, -0.12148627638816833496 ;  /* 0xbdf8cdcc10177423 */ /* 0x000fe20000000017 */
[C---:B------:R-:W-:Y:S01]  /*0a00*/  FFMA R22, R17.reuse, R18, -0.24999669194221496582 ;  /* 0xbe7fff2211167423 */ /* 0x040fe20000000012 */
[----:B------:R-:W-:Y:S01]  /*0a10*/  FFMA R25, R14, R25, 0.13980610668659210205 ;  /* 0x3e0f29550e197423 */ /* 0x000fe20000000019 */
[----:B------:R-:W-:Y:S01]  /*0a20*/  FSEL R18, RZ, -23, P2 ;  /* 0xc1b80000ff127808 */ /* 0x000fe20001000000 */
[----:B------:R-:W-:Y:S01]  /*0a30*/  FFMA R23, R16, R23, 0.13980610668659210205 ;  /* 0x3e0f295510177423 */ /* 0x000fe20000000017 */
[----:B------:R-:W-:Y:S01]  /*0a40*/  FFMA R22, R17, R22, 0.33333182334899902344 ;  /* 0x3eaaaa7811167423 */ /* 0x000fe20000000016 */
[----:B------:R-:W-:Y:S01]  /*0a50*/  FFMA R25, R14, R25, -0.16684235632419586182 ;  /* 0xbe2ad8b90e197423 */ /* 0x000fe20000000019 */
[----:B------:R-:W-:Y:S01]  /*0a60*/  FFMA R20, R19, 1.1920928955078125e-07, R20 ;  /* 0x3400000013147823 */ /* 0x000fe20000000014 */
[----:B------:R-:W-:Y:S01]  /*0a70*/  FFMA R23, R16, R23, -0.16684235632419586182 ;  /* 0xbe2ad8b910177423 */ /* 0x000fe20000000017 */
[C---:B------:R-:W-:Y:S01]  /*0a80*/  FFMA R22, R17.reuse, R22, -0.5 ;  /* 0xbf00000011167423 */ /* 0x040fe20000000016 */
[----:B------:R-:W-:Y:S01]  /*0a90*/  FFMA R25, R14, R25, 0.20012299716472625732 ;  /* 0x3e4ced0b0e197423 */ /* 0x000fe20000000019 */
[----:B------:R-:W-:Y:S01]  /*0aa0*/  FSEL R19, RZ, -23, P3 ;  /* 0xc1b80000ff137808 */ /* 0x000fe20001800000 */
[----:B------:R-:W-:Y:S01]  /*0ab0*/  FFMA R23, R16, R23, 0.20012299716472625732 ;  /* 0x3e4ced0b10177423 */ /* 0x000fe20000000017 */
[----:B------:R-:W-:Y:S01]  /*0ac0*/  ISETP.GT.U32.AND P3, PT, R0, 0x7f7fffff, PT ;  /* 0x7f7fffff0000780c */ /* 0x000fe20003f64070 */
[----:B------:R-:W-:Y:S01]  /*0ad0*/  FFMA R25, R14, R25, -0.24999669194221496582 ;  /* 0xbe7fff220e197423 */ /* 0x000fe20000000019 */
[C---:B------:R-:W-:Y:S01]  /*0ae0*/  FMUL R22, R17.reuse, R22 ;  /* 0x0000001611167220 */ /* 0x040fe20000400000 */
[----:B------:R-:W-:Y:S01]  /*0af0*/  FFMA R23, R16, R23, -0.24999669194221496582 ;  /* 0xbe7fff2210177423 */ /* 0x000fe20000000017 */
[----:B------:R-:W-:Y:S01]  /*0b00*/  ISETP.GT.U32.AND P4, PT, R8, 0x7f7fffff, PT ;  /* 0x7f7fffff0800780c */ /* 0x000fe20003f84070 */
[----:B------:R-:W-:Y:S01]  /*0b10*/  FFMA R25, R14, R25, 0.33333182334899902344 ;  /* 0x3eaaaa780e197423 */ /* 0x000fe20000000019 */
[----:B------:R-:W-:Y:S01]  /*0b20*/  ISETP.GT.U32.AND P1, PT, R10, 0x7f7fffff, PT ;  /* 0x7f7fffff0a00780c */ /* 0x000fe20003f24070 */
[----:B------:R-:W-:Y:S01]  /*0b30*/  FFMA R23, R16, R23, 0.33333182334899902344 ;  /* 0x3eaaaa7810177423 */ /* 0x000fe20000000017 */
[----:B------:R-:W-:Y:S01]  /*0b40*/  FFMA R17, R17, R22, R17 ;  /* 0x0000001611117223 */ /* 0x000fe20000000011 */
[----:B------:R-:W-:Y:S01]  /*0b50*/  FFMA R25, R14, R25, -0.5 ;  /* 0xbf0000000e197423 */ /* 0x000fe20000000019 */
[----:B------:R-:W-:Y:S01]  /*0b60*/  I2FP.F32.S32 R22, R13 ;  /* 0x0000000d00167245 */ /* 0x000fe20000201400 */
[----:B------:R-:W-:Y:S01]  /*0b70*/  FFMA R23, R16, R23, -0.5 ;  /* 0xbf00000010177423 */ /* 0x000fe20000000017 */
[----:B------:R-:W-:Y:S01]  /*0b80*/  FFMA R18, R21, 1.1920928955078125e-07, R18 ;  /* 0x3400000015127823 */ /* 0x000fe20000000012 */
[----:B------:R-:W-:Y:S01]  /*0b90*/  FMUL R25, R14, R25 ;  /* 0x000000190e197220 */ /* 0x000fe20000400000 */
[----:B------:R-:W-:Y:S01]  /*0ba0*/  FSEL R13, R12, -INF , P0 ;  /* 0xff8000000c0d7808 */ /* 0x000fe20000000000 */
[----:B------:R-:W-:Y:S01]  /*0bb0*/  FMUL R23, R16, R23 ;  /* 0x0000001710177220 */ /* 0x000fe20000400000 */
[----:B------:R-:W-:Y:S01]  /*0bc0*/  FFMA R19, R22, 1.1920928955078125e-07, R19 ;  /* 0x3400000016137823 */ /* 0x000fe20000000013 */
[----:B------:R-:W-:Y:S01]  /*0bd0*/  FFMA R25, R14, R25, R14 ;  /* 0x000000190e197223 */ /* 0x000fe2000000000e */
[----:B------:R-:W-:Y:S01]  /*0be0*/  FFMA R17, R20, 0.69314718246459960938, R17 ;  /* 0x3f31721814117823 */ /* 0x000fe20000000011 */
[----:B------:R-:W-:Y:S01]  /*0bf0*/  FFMA R16, R16, R23, R16 ;  /* 0x0000001710107223 */ /* 0x000fe20000000010 */
[----:B------:R-:W-:Y:S01]  /*0c00*/  ISETP.GE.AND P0, PT, R11, R7, PT ;  /* 0x000000070b00720c */ /* 0x000fe20003f06270 */
[----:B------:R-:W-:Y:S01]  /*0c10*/  FFMA R18, R18, 0.69314718246459960938, R25 ;  /* 0x3f31721812127823 */ /* 0x000fe20000000019 */
[CC--:B------:R-:W-:Y:S01]  /*0c20*/  @P3 FFMA R18, R0.reuse, R15.reuse, +INF ;  /* 0x7f80000000123423 */ /* 0x0c0fe2000000000f */
[----:B------:R-:W-:Y:S01]  /*0c30*/  FSETP.NEU.AND P3, PT, R0, RZ, PT ;  /* 0x000000ff0000720b */ /* 0x000fe20003f6d000 */
[----:B------:R-:W-:Y:S01]  /*0c40*/  FFMA R16, R19, 0.69314718246459960938, R16 ;  /* 0x3f31721813107823 */ /* 0x000fe20000000010 */
[-C--:B------:R-:W-:Y:S01]  /*0c50*/  @P4 FFMA R17, R8, R15.reuse, +INF ;  /* 0x7f80000008114423 */ /* 0x080fe2000000000f */
[----:B------:R-:W-:Y:S01]  /*0c60*/  @P1 FFMA R16, R10, R15, +INF ;  /* 0x7f8000000a101423 */ /* 0x000fe2000000000f */
[----:B------:R-:W-:-:S02]  /*0c70*/  FSETP.NEU.AND P2, PT, R8, RZ, PT ;  /* 0x000000ff0800720b */ /* 0x000fc40003f4d000 */
[----:B------:R-:W-:Y:S02]  /*0c80*/  FSETP.NEU.AND P4, PT, R10, RZ, PT ;  /* 0x000000ff0a00720b */ /* 0x000fe40003f8d000 */
[----:B------:R-:W-:Y:S02]  /*0c90*/  FSEL R18, R18, -INF , P3 ;  /* 0xff80000012127808 */ /* 0x000fe40001800000 */
[----:B------:R-:W-:Y:S02]  /*0ca0*/  FSEL R17, R17, -INF , P2 ;  /* 0xff80000011117808 */ /* 0x000fe40001000000 */
[----:B------:R-:W-:Y:S01]  /*0cb0*/  FSEL R16, R16, -INF , P4 ;  /* 0xff80000010107808 */ /* 0x000fe20002000000 */
[----:B------:R-:W-:-:S04]  /*0cc0*/  FADD R18, R18, -R13 ;  /* 0x8000000d12127221 */ /* 0x000fc80000000000 */
[----:B------:R-:W-:Y:S01]  /*0cd0*/  FADD R16, R16, -R17 ;  /* 0x8000001110107221 */ /* 0x000fe20000000000 */
[----:B------:R-:W-:-:S04]  /*0ce0*/  FFMA R9, R18, R18, R9 ;  /* 0x0000001212097223 */ /* 0x000fc80000000009 */
[----:B------:R-:W-:Y:S01]  /*0cf0*/  FFMA R9, R16, R16, R9 ;  /* 0x0000001010097223 */ /* 0x000fe20000000009 */
[----:B------:R-:W-:Y:S06]  /*0d00*/  @!P0 BRA `(.L_x_190) ;  /* 0xfffffff800348947 */ /* 0x000fec000383ffff */
.L_x_189:
[----:B------:R-:W-:Y:S05]  /*0d10*/  BSYNC.RECONVERGENT B0 ;  /* 0x0000000000007941 */ /* 0x000fea0003800200 */
.L_x_186:
        /* <DEDUP_REMOVED lines=12> */
[----:B------:R-:W-:Y:S05]  /*0de0*/  CALL.REL.NOINC `($__internal_6_$__cuda_sm3x_div_rn_noftz_f32_slowpath) ;  /* 0x0000000000187944 */ /* 0x000fea0003c00000 */
[----:B------:R-:W-:-:S07]  /*0df0*/  IMAD.MOV.U32 R5, RZ, RZ, R0 ;  /* 0x000000ffff057224 */ /* 0x000fce00078e0000 */
.L_x_192:
[----:B------:R-:W-:Y:S05]  /*0e00*/  BSYNC.RECONVERGENT B0 ;  /* 0x0000000000007941 */ /* 0x000fea0003800200 */
.L_x_191:
[----:B------:R-:W0:Y:S02]  /*0e10*/  LDC.64 R2, c[0x0][0x388] ;  /* 0x0000e200ff027b82 */ /* 0x000e240000000a00 */
[----:B0-----:R-:W-:-:S05]  /*0e20*/  IMAD.WIDE R6, R6, 0x4, R2 ;  /* 0x0000000406067825 */ /* 0x001fca00078e0202 */
[----:B------:R-:W-:Y:S01]  /*0e30*/  STG.E desc[UR4][R6.64], R5 ;  /* 0x0000000506007986 */ /* 0x000fe2000c101904 */
[----:B------:R-:W-:Y:S05]  /*0e40*/  EXIT ;  /* 0x000000000000794d */ /* 0x000fea0003800000 */
        .weak           $__internal_6_$__cuda_sm3x_div_rn_noftz_f32_slowpath
        .type           $__internal_6_$__cuda_sm3x_div_rn_noftz_f32_slowpath,@function
        .size           $__internal_6_$__cuda_sm3x_div_rn_noftz_f32_slowpath,(.L_x_820 - $__internal_6_$__cuda_sm3x_div_rn_noftz_f32_slowpath)
$__internal_6_$__cuda_sm3x_div_rn_noftz_f32_slowpath:
        /* <DEDUP_REMOVED lines=35> */
.L_x_194:
[----:B------:R-:W-:Y:S01]  /*1080*/  LEA R9, R5, 0xc0800000, 0x17 ;  /* 0xc080000005097811 */ /* 0x000fe200078eb8ff */
[----:B------:R-:W-:Y:S03]  /*1090*/  BSSY.RECONVERGENT B2, `(.L_x_199) ;  /* 0x0000036000027945 */ /* 0x000fe60003800200 */
[----:B------:R-:W-:Y:S02]  /*10a0*/  IADD3 R9, PT, PT, -R9, R4, RZ ;  /* 0x0000000409097210 */ /* 0x000fe40007ffe1ff */
[----:B------:R-:W-:Y:S02]  /*10b0*/  IADD3 R4, PT, PT, R10, -0x7f, RZ ;  /* 0xffffff810a047810 */ /* 0x000fe40007ffe0ff */
[----:B------:R-:W0:Y:S01]  /*10c0*/  MUFU.RCP R8, R9 ;  /* 0x0000000900087308 */ /* 0x000e220000001000 */
[----:B------:R-:W-:Y:S02]  /*10d0*/  FADD.FTZ R11, -R9, -RZ ;  /* 0x800000ff090b7221 */ /* 0x000fe40000010100 */
[C---:B------:R-:W-:Y:S01]  /*10e0*/  IMAD R0, R4.reuse, -0x800000, R3 ;  /* 0xff80000004007824 */ /* 0x040fe200078e0203 */
[----:B------:R-:W-:-:S04]  /*10f0*/  IADD3 R4, PT, PT, R4, 0x7f, -R5 ;  /* 0x0000007f04047810 */ /* 0x000fc80007ffe805 */
        /* <DEDUP_REMOVED lines=27> */
[----:B------:R-:W-:Y:S02]  /*12b0*/  IADD3 R8, PT, PT, R7, 0x20, RZ ;  /* 0x0000002007087810 */ /* 0x000fe40007ffe0ff */
        /* <DEDUP_REMOVED lines=15> */
.L_x_201:
[----:B------:R-:W-:-:S04]  /*13b0*/  LOP3.LUT R0, R0, 0x80000000, RZ, 0xc0, !PT ;  /* 0x8000000000007812 */ /* 0x000fc800078ec0ff */
[----:B------:R-:W-:Y:S01]  /*13c0*/  LOP3.LUT R0, R0, 0x7f800000, RZ, 0xfc, !PT ;  /* 0x7f80000000007812 */ /* 0x000fe200078efcff */
[----:B------:R-:W-:Y:S06]  /*13d0*/  BRA `(.L_x_202) ;  /* 0x0000000000047947 */ /* 0x000fec0003800000 */
.L_x_200:
[----:B------:R-:W-:-:S07]  /*13e0*/  LEA R0, R4, R0, 0x17 ;  /* 0x0000000004007211 */ /* 0x000fce00078eb8ff */
.L_x_202:
[----:B------:R-:W-:Y:S05]  /*13f0*/  BSYNC.RECONVERGENT B2 ;  /* 0x0000000000027941 */ /* 0x000fea0003800200 */
.L_x_199:
[----:B------:R-:W-:Y:S05]  /*1400*/  BRA `(.L_x_203) ;  /* 0x0000000000207947 */ /* 0x000fea0003800000 */
.L_x_198:
[----:B------:R-:W-:-:S04]  /*1410*/  LOP3.LUT R0, R4, 0x80000000, R3, 0x48, !PT ;  /* 0x8000000004007812 */ /* 0x000fc800078e4803 */
[----:B------:R-:W-:Y:S01]  /*1420*/  LOP3.LUT R0, R0, 0x7f800000, RZ, 0xfc, !PT ;  /* 0x7f80000000007812 */ /* 0x000fe200078efcff */
[----:B------:R-:W-:Y:S06]  /*1430*/  BRA `(.L_x_203) ;  /* 0x0000000000147947 */ /* 0x000fec0003800000 */
.L_x_197:
[----:B------:R-:W-:Y:S01]  /*1440*/  LOP3.LUT R0, R4, 0x80000000, R3, 0x48, !PT ;  /* 0x8000000004007812 */ /* 0x000fe200078e4803 */
[----:B------:R-:W-:Y:S06]  /*1450*/  BRA `(.L_x_203) ;  /* 0x00000000000c7947 */ /* 0x000fec0003800000 */
.L_x_196:
[----:B------:R-:W0:Y:S01]  /*1460*/  MUFU.RSQ R0, -QNAN ;  /* 0xffc0000000007908 */ /* 0x000e220000001400 */
[----:B------:R-:W-:Y:S05]  /*1470*/  BRA `(.L_x_203) ;  /* 0x0000000000047947 */ /* 0x000fea0003800000 */
.L_x_195:
[----:B------:R-:W-:-:S07]  /*1480*/  FADD.FTZ R0, R3, R0 ;  /* 0x0000000003007221 */ /* 0x000fce0000010000 */
.L_x_203:
[----:B------:R-:W-:Y:S05]  /*1490*/  BSYNC.RECONVERGENT B1 ;  /* 0x0000000000017941 */ /* 0x000fea0003800200 */
.L_x_193:
[----:B------:R-:W-:-:S04]  /*14a0*/  HFMA2 R3, -RZ, RZ, 0, 0 ;  /* 0x00000000ff037431 */ /* 0x000fc800000001ff */
[----:B0-----:R-:W-:Y:S05]  /*14b0*/  RET.REL.NODEC R2 `(MeanSquaredLogErrorLossBuffer) ;  /* 0xffffffe802d07950 */ /* 0x001fea0003c3ffff */
.L_x_204:
        /* <DEDUP_REMOVED lines=12> */
.L_x_820:


//--------------------- .text.CosineSimilarityGradient --------------------------
	.section	.text.CosineSimilarityGradient,"ax",@progbits
	.align	128
        .global         CosineSimilarityGradient
        .type           CosineSimilarityGradient,@function
        .size           CosineSimilarityGradient,(.L_x_823 - CosineSimilarityGradient)
        .other          CosineSimilarityGradient,@"STO_CUDA_ENTRY STV_DEFAULT"
CosineSimilarityGradient:
.text.CosineSimilarityGradient:
[----:B------:R-:W-:Y:S01]  /*0000*/  LDC R1, c[0x0][0x37c] ;  /* 0x0000df00ff017b82 */ /* 0x000fe20000000800 */
[----:B------:R-:W0:Y:S07]  /*0010*/  S2R R2, SR_TID.X ;  /* 0x0000000000027919 */ /* 0x000e2e0000002100 */
[----:B------:R-:W0:Y:S08]  /*0020*/  S2UR UR4, SR_CTAID.X ;  /* 0x00000000000479c3 */ /* 0x000e300000002500 */
[----:B------:R-:W0:Y:S08]  /*0030*/  LDC R3, c[0x0][0x360] ;  /* 0x0000d800ff037b82 */ /* 0x000e300000000800 */
[----:B------:R-:W1:Y:S01]  /*0040*/  LDC R0, c[0x0][0x380] ;  /* 0x0000e000ff007b82 */ /* 0x000e620000000800 */
[----:B0-----:R-:W-:-:S05]  /*0050*/  IMAD R3, R3, UR4, R2 ;  /* 0x0000000403037c24 */ /* 0x001fca000f8e0202 */
[----:B-1----:R-:W-:-:S13]  /*0060*/  ISETP.GE.AND P0, PT, R3, R0, PT ;  /* 0x000000000300720c */ /* 0x002fda0003f06270 */
[----:B------:R-:W-:Y:S05]  /*0070*/  @P0 EXIT ;  /* 0x000000000000094d */ /* 0x000fea0003800000 */
[----:B------:R-:W0:Y:S01]  /*0080*/  LDCU UR6, c[0x0][0x384] ;  /* 0x00007080ff0677ac */ /* 0x000e220008000800 */
[----:B------:R-:W-:Y:S01]  /*0090*/  BSSY.RECONVERGENT B0, `(.L_x_205) ;  /* 0x0000067000007945 */ /* 0x000fe20003800200 */
[----:B------:R-:W-:Y:S02]  /*00a0*/  CS2R R20, SRZ ;  /* 0x0000000000147805 */ /* 0x000fe4000001ff00 */
[----:B------:R-:W-:Y:S01]  /*00b0*/  CS2R R10, SRZ ;  /* 0x00000000000a7805 */ /* 0x000fe2000001ff00 */
[----:B------:R-:W1:Y:S01]  /*00c0*/  LDCU.64 UR4, c[0x0][0x358] ;  /* 0x00006b00ff0477ac */ /* 0x000e620008000a00 */
[----:B------:R-:W-:Y:S02]  /*00d0*/  CS2R R18, SRZ ;  /* 0x0000000000127805 */ /* 0x000fe4000001ff00 */
[----:B0-----:R-:W-:-:S13]  /*00e0*/  ISETP.GE.AND P0, PT, R3, UR6, PT ;  /* 0x0000000603007c0c */ /* 0x001fda000bf06270 */
[----:B-1----:R-:W-:Y:S05]  /*00f0*/  @P0 BRA `(.L_x_206) ;  /* 0x0000000400800947 */ /* 0x002fea0003800000 */
[----:B------:R-:W0:Y:S01]  /*0100*/  I2F.U32.RP R6, R0 ;  /* 0x0000000000067306 */ /* 0x000e220000209000 */
[----:B------:R-:W-:Y:S01]  /*0110*/  IMAD.IADD R2, R3, 0x1, R0 ;  /* 0x0000000103027824 */ /* 0x000fe200078e0200 */
[----:B------:R-:W-:Y:S01]  /*0120*/  ISETP.NE.U32.AND P2, PT, R0, RZ, PT ;  /* 0x000000ff0000720c */ /* 0x000fe20003f45070 */
[----:B------:R-:W-:Y:S01]  /*0130*/  BSSY.RECONVERGENT B1, `(.L_x_207) ;  /* 0x0000034000017945 */ /* 0x000fe20003800200 */
[----:B------:R-:W-:Y:S02]  /*0140*/  CS2R R18, SRZ ;  /* 0x0000000000127805 */ /* 0x000fe4000001ff00 */
[----:B------:R-:W-:Y:S02]  /*0150*/  CS2R R20, SRZ ;  /* 0x0000000000147805 */ /* 0x000fe4000001ff00 */
[C---:B------:R-:W-:Y:S02]  /*0160*/  ISETP.GE.AND P0, PT, R2.reuse, UR6, PT ;  /* 0x0000000602007c0c */ /* 0x040fe4000bf06270 */
[----:B------:R-:W-:-:S02]  /*0170*/  VIMNMX R7, PT, PT, R2, UR6, !PT ;  /* 0x0000000602077c48 */ /* 0x000fc4000ffe0100 */
[----:B------:R-:W-:-:S04]  /*0180*/  SEL R10, RZ, 0x1, P0 ;  /* 0x00000001ff0a7807 */ /* 0x000fc80000000000 */
[----:B------:R-:W-:Y:S01]  /*0190*/  IADD3 R7, PT, PT, R7, -R2, -R10 ;  /* 0x8000000207077210 */ /* 0x000fe20007ffe80a */
[----:B0-----:R-:W0:Y:S02]  /*01a0*/  MUFU.RCP R6, R6 ;  /* 0x0000000600067308 */ /* 0x001e240000001000 */
[----:B0-----:R-:W-:-:S06]  /*01b0*/  VIADD R4, R6, 0xffffffe ;  /* 0x0ffffffe06047836 */ /* 0x001fcc0000000000 */
[----:B------:R0:W1:Y:S02]  /*01c0*/  F2I.FTZ.U32.TRUNC.NTZ R5, R4 ;  /* 0x0000000400057305 */ /* 0x000064000021f000 */
[----:B0-----:R-:W-:Y:S02]  /*01d0*/  IMAD.MOV.U32 R4, RZ, RZ, RZ ;  /* 0x000000ffff047224 */ /* 0x001fe400078e00ff */
[----:B-1----:R-:W-:-:S04]  /*01e0*/  IMAD.MOV R9, RZ, RZ, -R5 ;  /* 0x000000ffff097224 */ /* 0x002fc800078e0a05 */
[----:B------:R-:W-:-:S04]  /*01f0*/  IMAD R9, R9, R0, RZ ;  /* 0x0000000009097224 */ /* 0x000fc800078e02ff */
[----:B------:R-:W-:Y:S02]  /*0200*/  IMAD.HI.U32 R6, R5, R9, R4 ;  /* 0x0000000905067227 */ /* 0x000fe400078e0004 */
[----:B------:R-:W0:Y:S04]  /*0210*/  LDC.64 R8, c[0x0][0x398] ;  /* 0x0000e600ff087b82 */ /* 0x000e280000000a00 */
[----:B------:R-:W-:-:S05]  /*0220*/  IMAD.HI.U32 R5, R6, R7, RZ ;  /* 0x0000000706057227 */ /* 0x000fca00078e00ff */
[----:B------:R-:W-:-:S05]  /*0230*/  IADD3 R2, PT, PT, -R5, RZ, RZ ;  /* 0x000000ff05027210 */ /* 0x000fca0007ffe1ff */
[----:B------:R-:W-:-:S05]  /*0240*/  IMAD R7, R0, R2, R7 ;  /* 0x0000000200077224 */ /* 0x000fca00078e0207 */
[----:B------:R-:W-:-:S13]  /*0250*/  ISETP.GE.U32.AND P0, PT, R7, R0, PT ;  /* 0x000000000700720c */ /* 0x000fda0003f06070 */
[----:B------:R-:W-:Y:S02]  /*0260*/  @P0 IMAD.IADD R7, R7, 0x1, -R0 ;  /* 0x0000000107070824 */ /* 0x000fe400078e0a00 */
[----:B------:R-:W-:-:S03]  /*0270*/  @P0 VIADD R5, R5, 0x1 ;  /* 0x0000000105050836 */ /* 0x000fc60000000000 */
[-C--:B------:R-:W-:Y:S02]  /*0280*/  ISETP.GE.U32.AND P1, PT, R7, R0.reuse, PT ;  /* 0x000000000700720c */ /* 0x080fe40003f26070 */
[----:B------:R-:W1:Y:S11]  /*0290*/  LDC.64 R6, c[0x0][0x390] ;  /* 0x0000e400ff067b82 */ /* 0x000e760000000a00 */
[----:B------:R-:W-:Y:S01]  /*02a0*/  @P1 VIADD R5, R5, 0x1 ;  /* 0x0000000105051836 */ /* 0x000fe20000000000 */
[----:B------:R-:W-:-:S04]  /*02b0*/  @!P2 LOP3.LUT R5, RZ, R0, RZ, 0x33, !PT ;  /* 0x00000000ff05a212 */ /* 0x000fc800078e33ff */
[----:B------:R-:W-:Y:S01]  /*02c0*/  IADD3 R2, PT, PT, R10, R5, RZ ;  /* 0x000000050a027210 */ /* 0x000fe20007ffe0ff */
[----:B------:R-:W-:Y:S01]  /*02d0*/  IMAD.MOV.U32 R5, RZ, RZ, R3 ;  /* 0x000000ffff057224 */ /* 0x000fe200078e0003 */
[----:B------:R-:W-:Y:S02]  /*02e0*/  CS2R R10, SRZ ;  /* 0x00000000000a7805 */ /* 0x000fe4000001ff00 */
[C---:B------:R-:W-:Y:S02]  /*02f0*/  LOP3.LUT R4, R2.reuse, 0x3, RZ, 0xc0, !PT ;  /* 0x0000000302047812 */ /* 0x040fe400078ec0ff */
[----:B------:R-:W-:Y:S02]  /*0300*/  ISETP.GE.U32.AND P1, PT, R2, 0x3, PT ;  /* 0x000000030200780c */ /* 0x000fe40003f26070 */
[----:B------:R-:W-:-:S13]  /*0310*/  ISETP.NE.AND P0, PT, R4, 0x3, PT ;  /* 0x000000030400780c */ /* 0x000fda0003f05270 */
[----:B0-----:R-:W-:Y:S05]  /*0320*/  @!P0 BRA `(.L_x_208) ;  /* 0x0000000000508947 */ /* 0x001fea0003800000 */
[----:B------:R-:W0:Y:S01]  /*0330*/  LDC.64 R12, c[0x0][0x390] ;  /* 0x0000e400ff0c7b82 */ /* 0x000e220000000a00 */
[----:B------:R-:W-:Y:S01]  /*0340*/  VIADD R2, R2, 0x1 ;  /* 0x0000000102027836 */ /* 0x000fe20000000000 */
[----:B------:R-:W-:Y:S01]  /*0350*/  CS2R R18, SRZ ;  /* 0x0000000000127805 */ /* 0x000fe2000001ff00 */
[----:B------:R-:W-:-:S03]  /*0360*/  IMAD.MOV.U32 R5, RZ, RZ, R3 ;  /* 0x000000ffff057224 */ /* 0x000fc600078e0003 */
[----:B------:R-:W-:Y:S02]  /*0370*/  LOP3.LUT R2, R2, 0x3, RZ, 0xc0, !PT ;  /* 0x0000000302027812 */ /* 0x000fe400078ec0ff */
[----:B------:R-:W2:Y:S02]  /*0380*/  LDC.64 R14, c[0x0][0x398] ;  /* 0x0000e600ff0e7b82 */ /* 0x000ea40000000a00 */
[----:B------:R-:W-:-:S07]  /*0390*/  IADD3 R2, PT, PT, -R2, RZ, RZ ;  /* 0x000000ff02027210 */ /* 0x000fce0007ffe1ff */
.L_x_209:
[----:B0-----:R-:W-:-:S04]  /*03a0*/  IMAD.WIDE R16, R5, 0x4, R12 ;  /* 0x0000000405107825 */ /* 0x001fc800078e020c */
[C---:B--2---:R-:W-:Y:S02]  /*03b0*/  IMAD.WIDE R22, R5.reuse, 0x4, R14 ;  /* 0x0000000405167825 */ /* 0x044fe400078e020e */
[----:B------:R-:W2:Y:S04]  /*03c0*/  LDG.E.CONSTANT R16, desc[UR4][R16.64] ;  /* 0x0000000410107981 */ /* 0x000ea8000c1e9900 */
[----:B------:R-:W3:Y:S01]  /*03d0*/  LDG.E.CONSTANT R22, desc[UR4][R22.64] ;  /* 0x0000000416167981 */ /* 0x000ee2000c1e9900 */
[----:B------:R-:W-:Y:S02]  /*03e0*/  VIADD R2, R2, 0x1 ;  /* 0x0000000102027836 */ /* 0x000fe40000000000 */
[----:B------:R-:W-:-:S03]  /*03f0*/  IMAD.IADD R5, R5, 0x1, R0 ;  /* 0x0000000105057824 */ /* 0x000fc600078e0200 */
[----:B------:R-:W-:Y:S01]  /*0400*/  ISETP.NE.AND P0, PT, R2, RZ, PT ;  /* 0x000000ff0200720c */ /* 0x000fe20003f05270 */
[----:B--2---:R-:W0:Y:S08]  /*0410*/  F2F.F64.F32 R26, R16 ;  /* 0x00000010001a7310 */ /* 0x004e300000201800 */
[----:B---3--:R-:W2:Y:S01]  /*0420*/  F2F.F64.F32 R24, R22 ;  /* 0x0000001600187310 */ /* 0x008ea20000201800 */
[----:B0-----:R-:W-:-:S02]  /*0430*/  DFMA R10, R26, R26, R10 ;  /* 0x0000001a1a0a722b */ /* 0x001fc4000000000a */
[C---:B--2---:R-:W-:Y:S02]  /*0440*/  DFMA R20, R24.reuse, R26, R20 ;  /* 0x0000001a1814722b */ /* 0x044fe40000000014 */
[----:B------:R-:W-:Y:S01]  /*0450*/  DFMA R18, R24, R24, R18 ;  /* 0x000000181812722b */ /* 0x000fe20000000012 */
[----:B------:R-:W-:Y:S10]  /*0460*/  @P0 BRA `(.L_x_209) ;  /* 0xfffffffc00cc0947 */ /* 0x000ff4000383ffff */
.L_x_208:
[----:B------:R-:W-:Y:S05]  /*0470*/  BSYNC.RECONVERGENT B1 ;  /* 0x0000000000017941 */ /* 0x000fea0003800200 */
.L_x_207:
[----:B------:R-:W-:Y:S05]  /*0480*/  @!P1 BRA `(.L_x_206) ;  /* 0x00000000009c9947 */ /* 0x000fea0003800000 */
.L_x_210:
[----:B------:R-:W-:-:S04]  /*0490*/  IMAD.WIDE R16, R5, 0x4, R8 ;  /* 0x0000000405107825 */ /* 0x000fc800078e0208 */
[----:B-1----:R-:W-:Y:S01]  /*04a0*/  IMAD.WIDE R22, R5, 0x4, R6 ;  /* 0x0000000405167825 */ /* 0x002fe200078e0206 */
[----:B------:R-:W2:Y:S04]  /*04b0*/  LDG.E.CONSTANT R15, desc[UR4][R16.64] ;  /* 0x00000004100f7981 */ /* 0x000ea8000c1e9900 */
[----:B------:R0:W3:Y:S01]  /*04c0*/  LDG.E.CONSTANT R27, desc[UR4][R22.64] ;  /* 0x00000004161b7981 */ /* 0x0000e2000c1e9900 */
[----:B------:R-:W-:-:S04]  /*04d0*/  IMAD.WIDE R12, R0, 0x4, R16 ;  /* 0x00000004000c7825 */ /* 0x000fc800078e0210 */
[C---:B------:R-:W-:Y:S01]  /*04e0*/  IMAD.WIDE R24, R0.reuse, 0x4, R22 ;  /* 0x0000000400187825 */ /* 0x040fe200078e0216 */
[----:B------:R1:W4:Y:S04]  /*04f0*/  LDG.E.CONSTANT R14, desc[UR4][R12.64] ;  /* 0x000000040c0e7981 */ /* 0x000328000c1e9900 */
[----:B------:R-:W5:Y:S01]  /*0500*/  LDG.E.CONSTANT R16, desc[UR4][R24.64] ;  /* 0x0000000418107981 */ /* 0x000f62000c1e9900 */
[----:B0-----:R-:W-:-:S04]  /*0510*/  IMAD.WIDE R22, R0, 0x4, R12 ;  /* 0x0000000400167825 */ /* 0x001fc800078e020c */
[C---:B------:R-:W-:Y:S01]  /*0520*/  IMAD.WIDE R28, R0.reuse, 0x4, R24 ;  /* 0x00000004001c7825 */ /* 0x040fe200078e0218 */
[----:B------:R-:W5:Y:S03]  /*0530*/  LDG.E.CONSTANT R26, desc[UR4][R22.64] ;  /* 0x00000004161a7981 */ /* 0x000f66000c1e9900 */
[C---:B-1----:R-:W-:Y:S01]  /*0540*/  IMAD.WIDE R12, R0.reuse, 0x4, R22 ;  /* 0x00000004000c7825 */ /* 0x042fe200078e0216 */
[----:B------:R0:W5:Y:S04]  /*0550*/  LDG.E.CONSTANT R24, desc[UR4][R28.64] ;  /* 0x000000041c187981 */ /* 0x000168000c1e9900 */
[----:B------:R3:W5:Y:S01]  /*0560*/  LDG.E.CONSTANT R2, desc[UR4][R12.64] ;  /* 0x000000040c027981 */ /* 0x000762000c1e9900 */
[----:B0-----:R-:W-:-:S05]  /*0570*/  IMAD.WIDE R28, R0, 0x4, R28 ;  /* 0x00000004001c7825 */ /* 0x001fca00078e021c */
[----:B------:R-:W5:Y:S01]  /*0580*/  LDG.E.CONSTANT R4, desc[UR4][R28.64] ;  /* 0x000000041c047981 */ /* 0x000f62000c1e9900 */
[----:B------:R-:W-:-:S05]  /*0590*/  IMAD R5, R0, 0x4, R5 ;  /* 0x0000000400057824 */ /* 0x000fca00078e0205 */
[----:B------:R-:W-:Y:S01]  /*05a0*/  ISETP.GE.AND P0, PT, R5, UR6, PT ;  /* 0x0000000605007c0c */ /* 0x000fe2000bf06270 */
[----:B--2---:R-:W0:Y:S08]  /*05b0*/  F2F.F64.F32 R22, R15 ;  /* 0x0000000f00167310 */ /* 0x004e300000201800 */
[----:B---3--:R-:W1:Y:S08]  /*05c0*/  F2F.F64.F32 R12, R27 ;  /* 0x0000001b000c7310 */ /* 0x008e700000201800 */
[----:B----4-:R-:W2:Y:S01]  /*05d0*/  F2F.F64.F32 R14, R14 ;  /* 0x0000000e000e7310 */ /* 0x010ea20000201800 */
[----:B0-----:R-:W-:-:S07]  /*05e0*/  DFMA R18, R22, R22, R18 ;  /* 0x000000161612722b */ /* 0x001fce0000000012 */
[----:B-----5:R-:W0:Y:S01]  /*05f0*/  F2F.F64.F32 R16, R16 ;  /* 0x0000001000107310 */ /* 0x020e220000201800 */
[-C--:B-1----:R-:W-:Y:S02]  /*0600*/  DFMA R20, R22, R12.reuse, R20 ;  /* 0x0000000c1614722b */ /* 0x082fe40000000014 */
[----:B------:R-:W-:-:S05]  /*0610*/  DFMA R10, R12, R12, R10 ;  /* 0x0000000c0c0a722b */ /* 0x000fca000000000a */
[----:B------:R-:W1:Y:S01]  /*0620*/  F2F.F64.F32 R22, R26 ;  /* 0x0000001a00167310 */ /* 0x000e620000201800 */
[----:B--2---:R-:W-:-:S07]  /*0630*/  DFMA R18, R14, R14, R18 ;  /* 0x0000000e0e12722b */ /* 0x004fce0000000012 */
[----:B------:R-:W2:Y:S01]  /*0640*/  F2F.F64.F32 R24, R24 ;  /* 0x0000001800187310 */ /* 0x000ea20000201800 */
[-C--:B0-----:R-:W-:Y:S02]  /*0650*/  DFMA R20, R14, R16.reuse, R20 ;  /* 0x000000100e14722b */ /* 0x081fe40000000014 */
[----:B------:R-:W-:-:S05]  /*0660*/  DFMA R10, R16, R16, R10 ;  /* 0x00000010100a722b */ /* 0x000fca000000000a */
[----:B------:R-:W0:Y:S01]  /*0670*/  F2F.F64.F32 R12, R2 ;  /* 0x00000002000c7310 */ /* 0x000e220000201800 */
[----:B-1----:R-:W-:-:S07]  /*0680*/  DFMA R18, R22, R22, R18 ;  /* 0x000000161612722b */ /* 0x002fce0000000012 */
[----:B------:R-:W1:Y:S01]  /*0690*/  F2F.F64.F32 R28, R4 ;  /* 0x00000004001c7310 */ /* 0x000e620000201800 */
[-C--:B--2---:R-:W-:Y:S02]  /*06a0*/  DFMA R20, R22, R24.reuse, R20 ;  /* 0x000000181614722b */ /* 0x084fe40000000014 */
[----:B------:R-:W-:Y:S02]  /*06b0*/  DFMA R10, R24, R24, R10 ;  /* 0x00000018180a722b */ /* 0x000fe4000000000a */
[----:B0-----:R-:W-:-:S04]  /*06c0*/  DFMA R18, R12, R12, R18 ;  /* 0x0000000c0c12722b */ /* 0x001fc80000000012 */
[-C--:B-1----:R-:W-:Y:S02]  /*06d0*/  DFMA R20, R12, R28.reuse, R20 ;  /* 0x0000001c0c14722b */ /* 0x082fe40000000014 */
[----:B------:R-:W-:Y:S01]  /*06e0*/  DFMA R10, R28, R28, R10 ;  /* 0x0000001c1c0a722b */ /* 0x000fe2000000000a */
[----:B------:R-:W-:Y:S10]  /*06f0*/  @!P0 BRA `(.L_x_210) ;  /* 0xfffffffc00648947 */ /* 0x000ff4000383ffff */
.L_x_206:
[----:B------:R-:W-:Y:S05]  /*0700*/  BSYNC.RECONVERGENT B0 ;  /* 0x0000000000007941 */ /* 0x000fea0003800200 */
.L_x_205:
[----:B------:R-:W0:Y:S01]  /*0710*/  MUFU.RSQ64H R9, R11 ;  /* 0x0000000b00097308 */ /* 0x000e220000001c00 */
[----:B------:R-:W-:Y:S01]  /*0720*/  IADD3 R8, PT, PT, R11, -0x3500000, RZ ;  /* 0xfcb000000b087810 */ /* 0x000fe20007ffe0ff */
[----:B-1----:R-:W-:Y:S01]  /*0730*/  IMAD.MOV.U32 R6, RZ, RZ, 0x0 ;  /* 0x00000000ff067424 */ /* 0x002fe200078e00ff */
[----:B------:R-:W-:Y:S01]  /*0740*/  BSSY.RECONVERGENT B0, `(.L_x_211) ;  /* 0x0000017000007945 */ /* 0x000fe20003800200 */
[----:B------:R-:W-:Y:S01]  /*0750*/  IMAD.MOV.U32 R7, RZ, RZ, 0x3fd80000 ;  /* 0x3fd80000ff077424 */ /* 0x000fe200078e00ff */
[----:B------:R-:W-:Y:S02]  /*0760*/  ISETP.GE.U32.AND P0, PT, R8, 0x7ca00000, PT ;  /* 0x7ca000000800780c */ /* 0x000fe40003f06070 */
[----:B------:R-:W-:Y:S01]  /*0770*/  ISETP.GE.AND P1, PT, R3, UR6, PT ;  /* 0x0000000603007c0c */ /* 0x000fe2000bf26270 */
[----:B0-----:R-:W-:-:S08]  /*0780*/  DMUL R4, R8, R8 ;  /* 0x0000000808047228 */ /* 0x001fd00000000000 */
[----:B------:R-:W-:-:S08]  /*0790*/  DFMA R4, -R4, R10, 1 ;  /* 0x3ff000000404742b */ /* 0x000fd0000000010a */
[----:B------:R-:W-:Y:S02]  /*07a0*/  DFMA R6, R4, R6, 0.5 ;  /* 0x3fe000000406742b */ /* 0x000fe40000000006 */
[----:B------:R-:W-:-:S08]  /*07b0*/  DMUL R4, R8, R4 ;  /* 0x0000000408047228 */ /* 0x000fd00000000000 */
[----:B------:R-:W-:-:S08]  /*07c0*/  DFMA R14, R6, R4, R8 ;  /* 0x00000004060e722b */ /* 0x000fd00000000008 */
[----:B------:R-:W-:Y:S02]  /*07d0*/  DMUL R12, R14, R10 ;  /* 0x0000000a0e0c7228 */ /* 0x000fe40000000000 */
[----:B------:R-:W-:Y:S01]  /*07e0*/  VIADD R7, R15, 0xfff00000 ;  /* 0xfff000000f077836 */ /* 0x000fe20000000000 */
[----:B------:R-:W-:-:S05]  /*07f0*/  MOV R6, R14 ;  /* 0x0000000e00067202 */ /* 0x000fca0000000f00 */
[----:B------:R-:W-:-:S08]  /*0800*/  DFMA R16, R12, -R12, R10 ;  /* 0x8000000c0c10722b */ /* 0x000fd0000000000a */
[----:B------:R-:W-:Y:S01]  /*0810*/  DFMA R4, R16, R6, R12 ;  /* 0x000000061004722b */ /* 0x000fe2000000000c */
[----:B------:R-:W-:Y:S10]  /*0820*/  @!P0 BRA `(.L_x_212) ;  /* 0x0000000000208947 */ /* 0x000ff40003800000 */
[----:B------:R-:W-:Y:S01]  /*0830*/  IMAD.MOV.U32 R0, RZ, RZ, R14 ;  /* 0x000000ffff007224 */ /* 0x000fe200078e000e */
[----:B------:R-:W-:Y:S01]  /*0840*/  MOV R6, R8 ;  /* 0x0000000800067202 */ /* 0x000fe20000000f00 */
[----:B------:R-:W-:Y:S01]  /*0850*/  IMAD.MOV.U32 R14, RZ, RZ, R16 ;  /* 0x000000ffff0e7224 */ /* 0x000fe200078e0010 */
[----:B------:R-:W-:Y:S01]  /*0860*/  MOV R2, 0x890 ;  /* 0x0000089000027802 */ /* 0x000fe20000000f00 */
[----:B------:R-:W-:-:S07]  /*0870*/  IMAD.MOV.U32 R15, RZ, RZ, R17 ;  /* 0x000000ffff0f7224 */ /* 0x000fce00078e0011 */
[----:B------:R-:W-:Y:S05]  /*0880*/  CALL.REL.NOINC `($__internal_9_$__cuda_sm20_dsqrt_rn_f64_mediumpath_v1) ;  /* 0x0000001000f07944 */ /* 0x000fea0003c00000 */
[----:B------:R-:W-:Y:S02]  /*0890*/  IMAD.MOV.U32 R4, RZ, RZ, R10 ;  /* 0x000000ffff047224 */ /* 0x000fe400078e000a */
[----:B------:R-:W-:-:S07]  /*08a0*/  IMAD.MOV.U32 R5, RZ, RZ, R11 ;  /* 0x000000ffff057224 */ /* 0x000fce00078e000b */
.L_x_212:
[----:B------:R-:W-:Y:S05]  /*08b0*/  BSYNC.RECONVERGENT B0 ;  /* 0x0000000000007941 */ /* 0x000fea0003800200 */
.L_x_211:
[----:B------:R-:W0:Y:S01]  /*08c0*/  MUFU.RSQ64H R7, R19 ;  /* 0x0000001300077308 */ /* 0x000e220000001c00 */
[----:B------:R-:W-:Y:S01]  /*08d0*/  VIADD R6, R19, 0xfcb00000 ;  /* 0xfcb0000013067836 */ /* 0x000fe20000000000 */
[----:B------:R-:W-:Y:S01]  /*08e0*/  MOV R10, 0x0 ;  /* 0x00000000000a7802 */ /* 0x000fe20000000f00 */
[----:B------:R-:W-:Y:S01]  /*08f0*/  IMAD.MOV.U32 R11, RZ, RZ, 0x3fd80000 ;  /* 0x3fd80000ff0b7424 */ /* 0x000fe200078e00ff */
[----:B------:R-:W-:Y:S02]  /*0900*/  BSSY.RECONVERGENT B0, `(.L_x_213) ;  /* 0x0000015000007945 */ /* 0x000fe40003800200 */
[----:B------:R-:W-:Y:S01]  /*0910*/  ISETP.GE.U32.AND P0, PT, R6, 0x7ca00000, PT ;  /* 0x7ca000000600780c */ /* 0x000fe20003f06070 */
[----:B0-----:R-:W-:-:S08]  /*0920*/  DMUL R8, R6, R6 ;  /* 0x0000000606087228 */ /* 0x001fd00000000000 */
[----:B------:R-:W-:-:S08]  /*0930*/  DFMA R8, -R8, R18, 1 ;  /* 0x3ff000000808742b */ /* 0x000fd00000000112 */
[----:B------:R-:W-:Y:S02]  /*0940*/  DFMA R10, R8, R10, 0.5 ;  /* 0x3fe00000080a742b */ /* 0x000fe4000000000a */
[----:B------:R-:W-:-:S08]  /*0950*/  DMUL R8, R6, R8 ;  /* 0x0000000806087228 */ /* 0x000fd00000000000 */
[----:B------:R-:W-:-:S08]  /*0960*/  DFMA R14, R10, R8, R6 ;  /* 0x000000080a0e722b */ /* 0x000fd00000000006 */
[----:B------:R-:W-:Y:S02]  /*0970*/  DMUL R12, R14, R18 ;  /* 0x000000120e0c7228 */ /* 0x000fe40000000000 */
[----:B------:R-:W-:Y:S02]  /*0980*/  VIADD R9, R15, 0xfff00000 ;  /* 0xfff000000f097836 */ /* 0x000fe40000000000 */
[----:B------:R-:W-:-:S04]  /*0990*/  IMAD.MOV.U32 R8, RZ, RZ, R14 ;  /* 0x000000ffff087224 */ /* 0x000fc800078e000e */
[----:B------:R-:W-:-:S08]  /*09a0*/  DFMA R16, R12, -R12, R18 ;  /* 0x8000000c0c10722b */ /* 0x000fd00000000012 */
[----:B------:R-:W-:Y:S01]  /*09b0*/  DFMA R10, R16, R8, R12 ;  /* 0x00000008100a722b */ /* 0x000fe2000000000c */
[----:B------:R-:W-:Y:S10]  /*09c0*/  @!P0 BRA `(.L_x_214) ;  /* 0x0000000000208947 */ /* 0x000ff40003800000 */
[----:B------:R-:W-:Y:S01]  /*09d0*/  MOV R0, R14 ;  /* 0x0000000e00007202 */ /* 0x000fe20000000f00 */
[----:B------:R-:W-:Y:S01]  /*09e0*/  IMAD.MOV.U32 R10, RZ, RZ, R18 ;  /* 0x000000ffff0a7224 */ /* 0x000fe200078e0012 */
[----:B------:R-:W-:Y:S01]  /*09f0*/  MOV R15, R17 ;  /* 0x00000011000f7202 */ /* 0x000fe20000000f00 */
[----:B------:R-:W-:Y:S01]  /*0a00*/  IMAD.MOV.U32 R11, RZ, RZ, R19 ;  /* 0x000000ffff0b7224 */ /* 0x000fe200078e0013 */
[----:B------:R-:W-:Y:S01]  /*0a10*/  MOV R2, 0xa50 ;  /* 0x00000a5000027802 */ /* 0x000fe20000000f00 */
[----:B------:R-:W-:Y:S02]  /*0a20*/  IMAD.MOV.U32 R14, RZ, RZ, R16 ;  /* 0x000000ffff0e7224 */ /* 0x000fe400078e0010 */
[----:B------:R-:W-:-:S07]  /*0a30*/  IMAD.MOV.U32 R7, RZ, RZ, R9 ;  /* 0x000000ffff077224 */ /* 0x000fce00078e0009 */
[----:B------:R-:W-:Y:S05]  /*0a40*/  CALL.REL.NOINC `($__internal_9_$__cuda_sm20_dsqrt_rn_f64_mediumpath_v1) ;  /* 0x0000001000807944 */ /* 0x000fea0003c00000 */
.L_x_214:
[----:B------:R-:W-:Y:S05]  /*0a50*/  BSYNC.RECONVERGENT B0 ;  /* 0x0000000000007941 */ /* 0x000fea0003800200 */
.L_x_213:
[----:B------:R-:W-:Y:S01]  /*0a60*/  DMUL R14, R10, R4 ;  /* 0x000000040a0e7228 */ /* 0x000fe20000000000 */
[----:B------:R-:W-:Y:S05]  /*0a70*/  BSSY.RECONVERGENT B0, `(.L_x_215) ;  /* 0x0000010000007945 */ /* 0x000fea0003800200 */
[----:B------:R-:W0:Y:S04]  /*0a80*/  MUFU.RCP64H R7, R15 ;  /* 0x0000000f00077308 */ /* 0x000e280000001800 */
[----:B------:R-:W-:-:S05]  /*0a90*/  VIADD R6, R15, 0x300402 ;  /* 0x003004020f067836 */ /* 0x000fca0000000000 */
[----:B------:R-:W-:Y:S01]  /*0aa0*/  FSETP.GEU.AND P0, PT, |R6|, 5.8789094863358348022e-39, PT ;  /* 0x004004020600780b */ /* 0x000fe20003f0e200 */
[----:B0-----:R-:W-:-:S08]  /*0ab0*/  DFMA R8, -R14, R6, 1 ;  /* 0x3ff000000e08742b */ /* 0x001fd00000000106 */
[----:B------:R-:W-:-:S08]  /*0ac0*/  DFMA R8, R8, R8, R8 ;  /* 0x000000080808722b */ /* 0x000fd00000000008 */
[----:B------:R-:W-:-:S08]  /*0ad0*/  DFMA R8, R6, R8, R6 ;  /* 0x000000080608722b */ /* 0x000fd00000000006 */
[----:B------:R-:W-:-:S08]  /*0ae0*/  DFMA R12, -R14, R8, 1 ;  /* 0x3ff000000e0c742b */ /* 0x000fd00000000108 */
[----:B------:R-:W-:Y:S01]  /*0af0*/  DFMA R6, R8, R12, R8 ;  /* 0x0000000c0806722b */ /* 0x000fe20000000008 */
[----:B------:R-:W-:Y:S10]  /*0b00*/  @P0 BRA `(.L_x_216) ;  /* 0x0000000000180947 */ /* 0x000ff40003800000 */
[----:B------:R-:W-:-:S05]  /*0b10*/  LOP3.LUT R0, R15, 0x7fffffff, RZ, 0xc0, !PT ;  /* 0x7fffffff0f007812 */ /* 0x000fca00078ec0ff */
[----:B------:R-:W-:Y:S01]  /*0b20*/  VIADD R12, R0, 0xfff00000 ;  /* 0xfff00000000c7836 */ /* 0x000fe20000000000 */
[----:B------:R-:W-:-:S07]  /*0b30*/  MOV R0, 0xb50 ;  /* 0x00000b5000007802 */ /* 0x000fce0000000f00 */
[----:B------:R-:W-:Y:S05]  /*0b40*/  CALL.REL.NOINC `($__internal_7_$__cuda_sm20_dblrcp_rn_slowpath_v3) ;  /* 0x0000000800247944 */ /* 0x000fea0003c00000 */
[----:B------:R-:W-:Y:S01]  /*0b50*/  MOV R6, R8 ;  /* 0x0000000800067202 */ /* 0x000fe20000000f00 */
[----:B------:R-:W-:-:S07]  /*0b60*/  IMAD.MOV.U32 R7, RZ, RZ, R9 ;  /* 0x000000ffff077224 */ /* 0x000fce00078e0009 */
.L_x_216:
[----:B------:R-:W-:Y:S05]  /*0b70*/  BSYNC.RECONVERGENT B0 ;  /* 0x0000000000007941 */ /* 0x000fea0003800200 */
.L_x_215:
[-C--:B------:R-:W-:Y:S01]  /*0b80*/  DMUL R8, R10, R10.reuse ;  /* 0x0000000a0a087228 */ /* 0x080fe20000000000 */
[----:B------:R-:W-:Y:S07]  /*0b90*/  BSSY.RECONVERGENT B0, `(.L_x_217) ;  /* 0x0000016000007945 */ /* 0x000fee0003800200 */
[----:B------:R-:W-:-:S08]  /*0ba0*/  DMUL R8, R8, R10 ;  /* 0x0000000a08087228 */ /* 0x000fd00000000000 */
[----:B------:R-:W-:Y:S01]  /*0bb0*/  DMUL R8, R8, R4 ;  /* 0x0000000408087228 */ /* 0x000fe20000000000 */
[----:B------:R-:W-:-:S05]  /*0bc0*/  IMAD.MOV.U32 R4, RZ, RZ, 0x1 ;  /* 0x00000001ff047424 */ /* 0x000fca00078e00ff */
[----:B------:R-:W0:Y:S02]  /*0bd0*/  MUFU.RCP64H R5, R9 ;  /* 0x0000000900057308 */ /* 0x000e240000001800 */
[----:B0-----:R-:W-:-:S08]  /*0be0*/  DFMA R10, -R8, R4, 1 ;  /* 0x3ff00000080a742b */ /* 0x001fd00000000104 */
[----:B------:R-:W-:-:S08]  /*0bf0*/  DFMA R10, R10, R10, R10 ;  /* 0x0000000a0a0a722b */ /* 0x000fd0000000000a */
[----:B------:R-:W-:-:S08]  /*0c00*/  DFMA R10, R4, R10, R4 ;  /* 0x0000000a040a722b */ /* 0x000fd00000000004 */
[----:B------:R-:W-:-:S08]  /*0c10*/  DFMA R4, -R8, R10, 1 ;  /* 0x3ff000000804742b */ /* 0x000fd0000000010a */
[----:B------:R-:W-:-:S08]  /*0c20*/  DFMA R4, R10, R4, R10 ;  /* 0x000000040a04722b */ /* 0x000fd0000000000a */
[----:B------:R-:W-:-:S08]  /*0c30*/  DMUL R10, R4, -R20 ;  /* 0x80000014040a7228 */ /* 0x000fd00000000000 */
[--C-:B------:R-:W-:Y:S02]  /*0c40*/  DFMA R12, -R8, R10, -R20.reuse ;  /* 0x0000000a080c722b */ /* 0x100fe40000000914 */
[----:B------:R-:W-:-:S06]  /*0c50*/  DADD R20, -RZ, -R20 ;  /* 0x00000000ff147229 */ /* 0x000fcc0000000914 */
[----:B------:R-:W-:-:S04]  /*0c60*/  DFMA R4, R4, R12, R10 ;  /* 0x0000000c0404722b */ /* 0x000fc8000000000a */
[----:B------:R-:W-:-:S06]  /*0c70*/  FSETP.GEU.AND P2, PT, |R21|, 6.5827683646048100446e-37, PT ;  /* 0x036000001500780b */ /* 0x000fcc0003f4e200 */
[----:B------:R-:W-:-:S05]  /*0c80*/  FFMA R0, RZ, R9, R5 ;  /* 0x00000009ff007223 */ /* 0x000fca0000000005 */
[----:B------:R-:W-:-:S13]  /*0c90*/  FSETP.GT.AND P0, PT, |R0|, 1.469367938527859385e-39, PT ;  /* 0x001000000000780b */ /* 0x000fda0003f04200 */
[----:B------:R-:W-:Y:S05]  /*0ca0*/  @P0 BRA P2, `(.L_x_218) ;  /* 0x0000000000100947 */ /* 0x000fea0001000000 */
[----:B------:R-:W-:-:S07]  /*0cb0*/  MOV R0, 0xcd0 ;  /* 0x00000cd000007802 */ /* 0x000fce0000000f00 */
[----:B------:R-:W-:Y:S05]  /*0cc0*/  CALL.REL.NOINC `($__internal_8_$__cuda_sm20_div_rn_f64_full) ;  /* 0x00000008006c7944 */ /* 0x000fea0003c00000 */
[----:B------:R-:W-:Y:S01]  /*0cd0*/  IMAD.MOV.U32 R4, RZ, RZ, R14 ;  /* 0x000000ffff047224 */ /* 0x000fe200078e000e */
[----:B------:R-:W-:-:S07]  /*0ce0*/  MOV R5, R15 ;  /* 0x0000000f00057202 */ /* 0x000fce0000000f00 */
.L_x_218:
[----:B------:R-:W-:Y:S05]  /*0cf0*/  BSYNC.RECONVERGENT B0 ;  /* 0x0000000000007941 */ /* 0x000fea0003800200 */
.L_x_217:
[----:B------:R-:W-:Y:S05]  /*0d00*/  @P1 EXIT ;  /* 0x000000000000194d */ /* 0x000fea0003800000 */
[----:B------:R-:W0:Y:S01]  /*0d10*/  LDC.64 R10, c[0x0][0x380] ;  /* 0x0000e000ff0a7b82 */ /* 0x000e220000000a00 */
[----:B------:R-:W-:Y:S01]  /*0d20*/  BSSY.RECONVERGENT B0, `(.L_x_219) ;  /* 0x0000032000007945 */ /* 0x000fe20003800200 */
[----:B0-----:R-:W0:Y:S01]  /*0d30*/  I2F.U32.RP R12, R10 ;  /* 0x0000000a000c7306 */ /* 0x001e220000209000 */
[----:B------:R-:W-:Y:S01]  /*0d40*/  IMAD.IADD R0, R3, 0x1, R10 ;  /* 0x0000000103007824 */ /* 0x000fe200078e020a */
[----:B------:R-:W-:-:S04]  /*0d50*/  ISETP.NE.U32.AND P2, PT, R10, RZ, PT ;  /* 0x000000ff0a00720c */ /* 0x000fc80003f45070 */
[CC--:B------:R-:W-:Y:S02]  /*0d60*/  ISETP.GE.AND P0, PT, R0.reuse, R11.reuse, PT ;  /* 0x0000000b0000720c */ /* 0x0c0fe40003f06270 */
[----:B------:R-:W-:Y:S02]  /*0d70*/  VIMNMX R13, PT, PT, R0, R11, !PT ;  /* 0x0000000b000d7248 */ /* 0x000fe40007fe0100 */
[----:B------:R-:W-:-:S04]  /*0d80*/  SEL R2, RZ, 0x1, P0 ;  /* 0x00000001ff027807 */ /* 0x000fc80000000000 */
[----:B------:R-:W-:Y:S01]  /*0d90*/  IADD3 R13, PT, PT, R13, -R0, -R2 ;  /* 0x800000000d0d7210 */ /* 0x000fe20007ffe802 */
[----:B0-----:R-:W0:Y:S02]  /*0da0*/  MUFU.RCP R12, R12 ;  /* 0x0000000c000c7308 */ /* 0x001e240000001000 */
[----:B0-----:R-:W-:-:S06]  /*0db0*/  VIADD R8, R12, 0xffffffe ;  /* 0x0ffffffe0c087836 */ /* 0x001fcc0000000000 */
[----:B------:R0:W1:Y:S02]  /*0dc0*/  F2I.FTZ.U32.TRUNC.NTZ R9, R8 ;  /* 0x0000000800097305 */ /* 0x000064000021f000 */
[----:B0-----:R-:W-:Y:S02]  /*0dd0*/  HFMA2 R8, -RZ, RZ, 0, 0 ;  /* 0x00000000ff087431 */ /* 0x001fe400000001ff */
[----:B-1----:R-:W-:-:S04]  /*0de0*/  IMAD.MOV R15, RZ, RZ, -R9 ;  /* 0x000000ffff0f7224 */ /* 0x002fc800078e0a09 */
[----:B------:R-:W-:-:S04]  /*0df0*/  IMAD R15, R15, R10, RZ ;  /* 0x0000000a0f0f7224 */ /* 0x000fc800078e02ff */
[----:B------:R-:W-:-:S06]  /*0e00*/  IMAD.HI.U32 R12, R9, R15, R8 ;  /* 0x0000000f090c7227 */ /* 0x000fcc00078e0008 */
[----:B------:R-:W-:-:S04]  /*0e10*/  IMAD.HI.U32 R9, R12, R13, RZ ;  /* 0x0000000d0c097227 */ /* 0x000fc800078e00ff */
[----:B------:R-:W-:-:S04]  /*0e20*/  IMAD.MOV R0, RZ, RZ, -R9 ;  /* 0x000000ffff007224 */ /* 0x000fc800078e0a09 */
[----:B------:R-:W-:-:S05]  /*0e30*/  IMAD R13, R10, R0, R13 ;  /* 0x000000000a0d7224 */ /* 0x000fca00078e020d */
[----:B------:R-:W-:-:S13]  /*0e40*/  ISETP.GE.U32.AND P0, PT, R13, R10, PT ;  /* 0x0000000a0d00720c */ /* 0x000fda0003f06070 */
[----:B------:R-:W-:Y:S02]  /*0e50*/  @P0 IMAD.IADD R13, R13, 0x1, -R10 ;  /* 0x000000010d0d0824 */ /* 0x000fe400078e0a0a */
[----:B------:R-:W-:-:S03]  /*0e60*/  @P0 VIADD R9, R9, 0x1 ;  /* 0x0000000109090836 */ /* 0x000fc60000000000 */
[----:B------:R-:W-:-:S13]  /*0e70*/  ISETP.GE.U32.AND P1, PT, R13, R10, PT ;  /* 0x0000000a0d00720c */ /* 0x000fda0003f26070 */
[----:B------:R-:W-:Y:S02]  /*0e80*/  @P1 IADD3 R9, PT, PT, R9, 0x1, RZ ;  /* 0x0000000109091810 */ /* 0x000fe40007ffe0ff */
[----:B------:R-:W-:-:S05]  /*0e90*/  @!P2 LOP3.LUT R9, RZ, R10, RZ, 0x33, !PT ;  /* 0x0000000aff09a212 */ /* 0x000fca00078e33ff */
[----:B------:R-:W-:-:S05]  /*0ea0*/  IMAD.IADD R0, R2, 0x1, R9 ;  /* 0x0000000102007824 */ /* 0x000fca00078e0209 */
[----:B------:R-:W-:-:S04]  /*0eb0*/  LOP3.LUT R2, R0, 0x3, RZ, 0xc0, !PT ;  /* 0x0000000300027812 */ /* 0x000fc800078ec0ff */
[----:B------:R-:W-:-:S13]  /*0ec0*/  ISETP.NE.AND P0, PT, R2, 0x3, PT ;  /* 0x000000030200780c */ /* 0x000fda0003f05270 */
[----:B------:R-:W-:Y:S05]  /*0ed0*/  @!P0 BRA `(.L_x_220) ;  /* 0x0000000000588947 */ /* 0x000fea0003800000 */
[----:B------:R-:W0:Y:S01]  /*0ee0*/  LDC.64 R8, c[0x0][0x390] ;  /* 0x0000e400ff087b82 */ /* 0x000e220000000a00 */
[----:B------:R-:W-:-:S05]  /*0ef0*/  VIADD R2, R0, 0x1 ;  /* 0x0000000100027836 */ /* 0x000fca0000000000 */
[----:B------:R-:W-:Y:S02]  /*0f00*/  LOP3.LUT R2, R2, 0x3, RZ, 0xc0, !PT ;  /* 0x0000000302027812 */ /* 0x000fe400078ec0ff */
[----:B------:R-:W1:Y:S03]  /*0f10*/  LDC.64 R12, c[0x0][0x398] ;  /* 0x0000e600ff0c7b82 */ /* 0x000e660000000a00 */
[----:B------:R-:W-:-:S05]  /*0f20*/  IMAD.MOV R2, RZ, RZ, -R2 ;  /* 0x000000ffff027224 */ /* 0x000fca00078e0a02 */
[----:B------:R-:W2:Y:S02]  /*0f30*/  LDC.64 R14, c[0x0][0x388] ;  /* 0x0000e200ff0e7b82 */ /* 0x000ea40000000a00 */
.L_x_221:
[----:B-1----:R-:W-:-:S04]  /*0f40*/  IMAD.WIDE R18, R3, 0x4, R12 ;  /* 0x0000000403127825 */ /* 0x002fc800078e020c */
[----:B0-----:R-:W-:Y:S02]  /*0f50*/  IMAD.WIDE R20, R3, 0x4, R8 ;  /* 0x0000000403147825 */ /* 0x001fe400078e0208 */
[----:B---3--:R-:W3:Y:S04]  /*0f60*/  LDG.E.CONSTANT R18, desc[UR4][R18.64] ;  /* 0x0000000412127981 */ /* 0x008ee8000c1e9900 */
[----:B------:R-:W4:Y:S01]  /*0f70*/  LDG.E.CONSTANT R20, desc[UR4][R20.64] ;  /* 0x0000000414147981 */ /* 0x000f22000c1e9900 */
[----:B------:R-:W-:-:S04]  /*0f80*/  IADD3 R2, PT, PT, R2, 0x1, RZ ;  /* 0x0000000102027810 */ /* 0x000fc80007ffe0ff */
[----:B------:R-:W-:Y:S01]  /*0f90*/  ISETP.NE.AND P0, PT, R2, RZ, PT ;  /* 0x000000ff0200720c */ /* 0x000fe20003f05270 */
[----:B---3--:R-:W0:Y:S08]  /*0fa0*/  F2F.F64.F32 R22, R18 ;  /* 0x0000001200167310 */ /* 0x008e300000201800 */
[----:B----4-:R-:W1:Y:S01]  /*0fb0*/  F2F.F64.F32 R16, R20 ;  /* 0x0000001400107310 */ /* 0x010e620000201800 */
[----:B0-----:R-:W-:-:S08]  /*0fc0*/  DMUL R22, R22, R4 ;  /* 0x0000000416167228 */ /* 0x001fd00000000000 */
[----:B-1----:R-:W-:Y:S01]  /*0fd0*/  DFMA R22, R16, R6, R22 ;  /* 0x000000061016722b */ /* 0x002fe20000000016 */
[----:B--2---:R-:W-:-:S04]  /*0fe0*/  IMAD.WIDE R16, R3, 0x4, R14 ;  /* 0x0000000403107825 */ /* 0x004fc800078e020e */
[----:B------:R-:W-:-:S05]  /*0ff0*/  IMAD.IADD R3, R3, 0x1, R10 ;  /* 0x0000000103037824 */ /* 0x000fca00078e020a */
[----:B------:R-:W0:Y:S02]  /*1000*/  F2F.F32.F64 R22, R22 ;  /* 0x0000001600167310 */ /* 0x000e240000301000 */
[----:B0-----:R-:W-:-:S05]  /*1010*/  FADD R25, -R22, -RZ ;  /* 0x800000ff16197221 */ /* 0x001fca0000000100 */
[----:B------:R3:W-:Y:S01]  /*1020*/  STG.E desc[UR4][R16.64], R25 ;  /* 0x0000001910007986 */ /* 0x0007e2000c101904 */
[----:B------:R-:W-:Y:S05]  /*1030*/  @P0 BRA `(.L_x_221) ;  /* 0xfffffffc00c00947 */ /* 0x000fea000383ffff */
.L_x_220:
[----:B------:R-:W-:Y:S05]  /*1040*/  BSYNC.RECONVERGENT B0 ;  /* 0x0000000000007941 */ /* 0x000fea0003800200 */
.L_x_219:
[----:B------:R-:W0:Y:S01]  /*1050*/  LDC.64 R12, c[0x0][0x390] ;  /* 0x0000e400ff0c7b82 */ /* 0x000e220000000a00 */
[----:B------:R-:W-:-:S07]  /*1060*/  ISETP.GE.U32.AND P0, PT, R0, 0x3, PT ;  /* 0x000000030000780c */ /* 0x000fce0003f06070 */
[----:B------:R-:W1:Y:S08]  /*1070*/  LDC.64 R14, c[0x0][0x398] ;  /* 0x0000e600ff0e7b82 */ /* 0x000e700000000a00 */
[----:B------:R-:W2:Y:S01]  /*1080*/  LDC.64 R8, c[0x0][0x388] ;  /* 0x0000e200ff087b82 */ /* 0x000ea20000000a00 */
[----:B------:R-:W-:Y:S05]  /*1090*/  @!P0 EXIT ;  /* 0x000000000000894d */ /* 0x000fea0003800000 */
.L_x_222:
[----:B-1----:R-:W-:-:S05]  /*10a0*/  IMAD.WIDE R18, R3, 0x4, R14 ;  /* 0x0000000403127825 */ /* 0x002fca00078e020e */
[----:B------:R1:W4:Y:S01]  /*10b0*/  LDG.E.CONSTANT R21, desc[UR4][R18.64] ;  /* 0x0000000412157981 */ /* 0x000322000c1e9900 */
[----:B0-----:R-:W-:-:S05]  /*10c0*/  IMAD.WIDE R22, R3, 0x4, R12 ;  /* 0x0000000403167825 */ /* 0x001fca00078e020c */
[----:B------:R-:W5:Y:S01]  /*10d0*/  LDG.E.CONSTANT R29, desc[UR4][R22.64] ;  /* 0x00000004161d7981 */ /* 0x000f62000c1e9900 */
[----:B---3--:R-:W-:-:S04]  /*10e0*/  IMAD.WIDE R24, R10, 0x4, R22 ;  /* 0x000000040a187825 */ /* 0x008fc800078e0216 */
[----:B-1----:R-:W-:-:S05]  /*10f0*/  IMAD.WIDE R18, R10, 0x4, R18 ;  /* 0x000000040a127825 */ /* 0x002fca00078e0212 */
[----:B------:R-:W3:Y:S01]  /*1100*/  LDG.E.CONSTANT R28, desc[UR4][R18.64] ;  /* 0x00000004121c7981 */ /* 0x000ee2000c1e9900 */
[----:B------:R-:W-:-:S04]  /*1110*/  IMAD.WIDE R16, R10, 0x4, R18 ;  /* 0x000000040a107825 */ /* 0x000fc800078e0212 */
[C---:B------:R-:W-:Y:S01]  /*1120*/  IMAD.WIDE R26, R10.reuse, 0x4, R24 ;  /* 0x000000040a1a7825 */ /* 0x040fe200078e0218 */
[----:B------:R0:W2:Y:S04]  /*1130*/  LDG.E.CONSTANT R22, desc[UR4][R16.64] ;  /* 0x0000000410167981 */ /* 0x0000a8000c1e9900 */
[----:B------:R-:W2:Y:S04]  /*1140*/  LDG.E.CONSTANT R25, desc[UR4][R24.64] ;  /* 0x0000000418197981 */ /* 0x000ea8000c1e9900 */
[----:B------:R1:W2:Y:S01]  /*1150*/  LDG.E.CONSTANT R20, desc[UR4][R26.64] ;  /* 0x000000041a147981 */ /* 0x0002a2000c1e9900 */
[----:B0-----:R-:W-:-:S05]  /*1160*/  IMAD.WIDE R16, R10, 0x4, R16 ;  /* 0x000000040a107825 */ /* 0x001fca00078e0210 */
[----:B------:R5:W2:Y:S01]  /*1170*/  LDG.E.CONSTANT R0, desc[UR4][R16.64] ;  /* 0x0000000410007981 */ /* 0x000aa2000c1e9900 */
[----:B-1----:R-:W-:-:S05]  /*1180*/  IMAD.WIDE R26, R10, 0x4, R26 ;  /* 0x000000040a1a7825 */ /* 0x002fca00078e021a */
[----:B------:R0:W2:Y:S01]  /*1190*/  LDG.E.CONSTANT R2, desc[UR4][R26.64] ;  /* 0x000000041a027981 */ /* 0x0000a2000c1e9900 */
[----:B----4-:R-:W1:Y:S08]  /*11a0*/  F2F.F64.F32 R18, R21 ;  /* 0x0000001500127310 */ /* 0x010e700000201800 */
[----:B-----5:R-:W4:Y:S01]  /*11b0*/  F2F.F64.F32 R16, R29 ;  /* 0x0000001d00107310 */ /* 0x020f220000201800 */
[----:B-1----:R-:W-:-:S08]  /*11c0*/  DMUL R18, R18, R4 ;  /* 0x0000000412127228 */ /* 0x002fd00000000000 */
[----:B----4-:R-:W-:Y:S01]  /*11d0*/  DFMA R18, R16, R6, R18 ;  /* 0x000000061012722b */ /* 0x010fe20000000012 */
[----:B---3--:R-:W1:Y:S08]  /*11e0*/  F2F.F64.F32 R16, R28 ;  /* 0x0000001c00107310 */ /* 0x008e700000201800 */
[----:B------:R-:W-:Y:S08]  /*11f0*/  F2F.F32.F64 R24, R18 ;  /* 0x0000001200187310 */ /* 0x000ff00000301000 */
[----:B--2---:R-:W2:Y:S01]  /*1200*/  F2F.F64.F32 R18, R25 ;  /* 0x0000001900127310 */ /* 0x004ea20000201800 */
[----:B-1----:R-:W-:-:S07]  /*1210*/  DMUL R16, R16, R4 ;  /* 0x0000000410107228 */ /* 0x002fce0000000000 */
[----:B------:R-:W1:Y:S08]  /*1220*/  F2F.F64.F32 R22, R22 ;  /* 0x0000001600167310 */ /* 0x000e700000201800 */
[----:B0-----:R-:W0:Y:S01]  /*1230*/  F2F.F64.F32 R26, R0 ;  /* 0x00000000001a7310 */ /* 0x001e220000201800 */
[----:B--2---:R-:W-:-:S07]  /*1240*/  DFMA R16, R18, R6, R16 ;  /* 0x000000061210722b */ /* 0x004fce0000000010 */
[----:B------:R-:W2:Y:S01]  /*1250*/  F2F.F64.F32 R20, R20 ;  /* 0x0000001400147310 */ /* 0x000ea20000201800 */
[----:B-1----:R-:W-:-:S07]  /*1260*/  DMUL R22, R22, R4 ;  /* 0x0000000416167228 */ /* 0x002fce0000000000 */
[----:B------:R-:W1:Y:S01]  /*1270*/  F2F.F64.F32 R18, R2 ;  /* 0x0000000200127310 */ /* 0x000e620000201800 */
[----:B0-----:R-:W-:Y:S02]  /*1280*/  DMUL R26, R26, R4 ;  /* 0x000000041a1a7228 */ /* 0x001fe40000000000 */
[----:B--2---:R-:W-:-:S05]  /*1290*/  DFMA R28, R20, R6, R22 ;  /* 0x00000006141c722b */ /* 0x004fca0000000016 */
[----:B------:R-:W0:Y:S01]  /*12a0*/  F2F.F32.F64 R16, R16 ;  /* 0x0000001000107310 */ /* 0x000e220000301000 */
[----:B-1----:R-:W-:Y:S01]  /*12b0*/  DFMA R18, R18, R6, R26 ;  /* 0x000000061212722b */ /* 0x002fe2000000001a */
[----:B------:R-:W-:-:S06]  /*12c0*/  IMAD.WIDE R26, R3, 0x4, R8 ;  /* 0x00000004031a7825 */ /* 0x000fcc00078e0208 */
[----:B------:R-:W1:Y:S08]  /*12d0*/  F2F.F32.F64 R21, R28 ;  /* 0x0000001c00157310 */ /* 0x000e700000301000 */
[----:B------:R2:W3:Y:S01]  /*12e0*/  F2F.F32.F64 R20, R18 ;  /* 0x0000001200147310 */ /* 0x0004e20000301000 */
[----:B------:R-:W-:Y:S01]  /*12f0*/  FADD R0, -R24, -RZ ;  /* 0x800000ff18007221 */ /* 0x000fe20000000100 */
[----:B--2---:R-:W-:-:S04]  /*1300*/  IMAD.WIDE R18, R10, 0x4, R26 ;  /* 0x000000040a127825 */ /* 0x004fc800078e021a */
[----:B0-----:R-:W-:Y:S01]  /*1310*/  FADD R17, -R16, -RZ ;  /* 0x800000ff10117221 */ /* 0x001fe20000000100 */
[----:B------:R-:W-:-:S04]  /*1320*/  IMAD.WIDE R24, R10, 0x4, R18 ;  /* 0x000000040a187825 */ /* 0x000fc800078e0212 */
[----:B-1----:R-:W-:Y:S01]  /*1330*/  FADD R21, -R21, -RZ ;  /* 0x800000ff15157221 */ /* 0x002fe20000000100 */
[----:B---3--:R-:W-:Y:S01]  /*1340*/  FADD R29, -R20, -RZ ;  /* 0x800000ff141d7221 */ /* 0x008fe20000000100 */
[----:B------:R4:W-:Y:S01]  /*1350*/  STG.E desc[UR4][R26.64], R0 ;  /* 0x000000001a007986 */ /* 0x0009e2000c101904 */
[----:B------:R-:W-:-:S03]  /*1360*/  IMAD.WIDE R22, R10, 0x4, R24 ;  /* 0x000000040a167825 */ /* 0x000fc600078e0218 */
[----:B------:R4:W-:Y:S01]  /*1370*/  STG.E desc[UR4][R18.64], R17 ;  /* 0x0000001112007986 */ /* 0x0009e2000c101904 */
[----:B------:R-:W-:-:S03]  /*1380*/  IMAD R3, R10, 0x4, R3 ;  /* 0x000000040a037824 */ /* 0x000fc600078e0203 */
[----:B------:R4:W-:Y:S04]  /*1390*/  STG.E desc[UR4][R24.64], R21 ;  /* 0x0000001518007986 */ /* 0x0009e8000c101904 */
[----:B------:R4:W-:Y:S01]  /*13a0*/  STG.E desc[UR4][R22.64], R29 ;  /* 0x0000001d16007986 */ /* 0x0009e2000c101904 */
[----:B------:R-:W-:-:S13]  /*13b0*/  ISETP.GE.AND P0, PT, R3, R11, PT ;  /* 0x0000000b0300720c */ /* 0x000fda0003f06270 */
[----:B----4-:R-:W-:Y:S05]  /*13c0*/  @!P0 BRA `(.L_x_222) ;  /* 0xfffffffc00348947 */ /* 0x010fea000383ffff */
[----:B------:R-:W-:Y:S05]  /*13d0*/  EXIT ;  /* 0x000000000000794d */ /* 0x000fea0003800000 */
        .weak           $__internal_7_$__cuda_sm20_dblrcp_rn_slowpath_v3
        .type           $__internal_7_$__cuda_sm20_dblrcp_rn_slowpath_v3,@function
        .size           $__internal_7_$__cuda_sm20_dblrcp_rn_slowpath_v3,($__internal_8_$__cuda_sm20_div_rn_f64_full - $__internal_7_$__cuda_sm20_dblrcp_rn_slowpath_v3)
$__internal_7_$__cuda_sm20_dblrcp_rn_slowpath_v3:
[----:B------:R-:W-:Y:S01]  /*13e0*/  IMAD.MOV.U32 R6, RZ, RZ, R14 ;  /* 0x000000ffff067224 */ /* 0x000fe200078e000e */
[----:B------:R-:W-:Y:S01]  /*13f0*/  MOV R7, R15 ;  /* 0x0000000f00077202 */ /* 0x000fe20000000f00 */
[----:B------:R-:W-:Y:S05]  /*1400*/  BSSY.RECONVERGENT B1, `(.L_x_223) ;  /* 0x0000024000017945 */ /* 0x000fea0003800200 */
[----:B------:R-:W-:-:S14]  /*1410*/  DSETP.GTU.AND P0, PT, |R6|, +INF , PT ;  /* 0x7ff000000600742a */ /* 0x000fdc0003f0c200 */
[----:B------:R-:W-:Y:S05]  /*1420*/  @P0 BRA `(.L_x_224) ;  /* 0x00000000007c0947 */ /* 0x000fea0003800000 */
[----:B------:R-:W-:-:S05]  /*1430*/  LOP3.LUT R14, R15, 0x7fffffff, RZ, 0xc0, !PT ;  /* 0x7fffffff0f0e7812 */ /* 0x000fca00078ec0ff */
[----:B------:R-:W-:-:S05]  /*1440*/  VIADD R2, R14, 0xffffffff ;  /* 0xffffffff0e027836 */ /* 0x000fca0000000000 */
[----:B------:R-:W-:-:S13]  /*1450*/  ISETP.GE.U32.AND P0, PT, R2, 0x7fefffff, PT ;  /* 0x7fefffff0200780c */ /* 0x000fda0003f06070 */
[----:B------:R-:W-:Y:S01]  /*1460*/  @P0 LOP3.LUT R9, R7, 0x7ff00000, RZ, 0x3c, !PT ;  /* 0x7ff0000007090812 */ /* 0x000fe200078e3cff */
[----:B------:R-:W-:Y:S01]  /*1470*/  @P0 IMAD.MOV.U32 R8, RZ, RZ, RZ ;  /* 0x000000ffff080224 */ /* 0x000fe200078e00ff */
[----:B------:R-:W-:Y:S06]  /*1480*/  @P0 BRA `(.L_x_225) ;  /* 0x00000000006c0947 */ /* 0x000fec0003800000 */
[----:B------:R-:W-:-:S13]  /*1490*/  ISETP.GE.U32.AND P0, PT, R14, 0x1000001, PT ;  /* 0x010000010e00780c */ /* 0x000fda0003f06070 */
[----:B------:R-:W-:Y:S05]  /*14a0*/  @!P0 BRA `(.L_x_226) ;  /* 0x0000000000348947 */ /* 0x000fea0003800000 */
[----:B------:R-:W-:Y:S01]  /*14b0*/  VIADD R9, R7, 0xc0200000 ;  /* 0xc020000007097836 */ /* 0x000fe20000000000 */
[----:B------:R-:W-:-:S03]  /*14c0*/  MOV R8, R6 ;  /* 0x0000000600087202 */ /* 0x000fc60000000f00 */
[----:B------:R-:W0:Y:S03]  /*14d0*/  MUFU.RCP64H R13, R9 ;  /* 0x00000009000d7308 */ /* 0x000e260000001800 */
[----:B0-----:R-:W-:-:S08]  /*14e0*/  DFMA R14, -R8, R12, 1 ;  /* 0x3ff00000080e742b */ /* 0x001fd0000000010c */
[----:B------:R-:W-:-:S08]  /*14f0*/  DFMA R14, R14, R14, R14 ;  /* 0x0000000e0e0e722b */ /* 0x000fd0000000000e */
[----:B------:R-:W-:-:S08]  /*1500*/  DFMA R14, R12, R14, R12 ;  /* 0x0000000e0c0e722b */ /* 0x000fd0000000000c */
[----:B------:R-:W-:-:S08]  /*1510*/  DFMA R12, -R8, R14, 1 ;  /* 0x3ff00000080c742b */ /* 0x000fd0000000010e */
[----:B------:R-:W-:-:S08]  /*1520*/  DFMA R12, R14, R12, R14 ;  /* 0x0000000c0e0c722b */ /* 0x000fd0000000000e */
[----:B------:R-:W-:-:S08]  /*1530*/  DMUL R12, R12, 2.2250738585072013831e-308 ;  /* 0x001000000c0c7828 */ /* 0x000fd00000000000 */
[----:B------:R-:W-:-:S08]  /*1540*/  DFMA R6, -R6, R12, 1 ;  /* 0x3ff000000606742b */ /* 0x000fd0000000010c */
[----:B------:R-:W-:-:S08]  /*1550*/  DFMA R6, R6, R6, R6 ;  /* 0x000000060606722b */ /* 0x000fd00000000006 */
[----:B------:R-:W-:Y:S01]  /*1560*/  DFMA R8, R12, R6, R12 ;  /* 0x000000060c08722b */ /* 0x000fe2000000000c */
[----:B------:R-:W-:Y:S10]  /*1570*/  BRA `(.L_x_225) ;  /* 0x0000000000307947 */ /* 0x000ff40003800000 */
.L_x_226:
[----:B------:R-:W-:Y:S01]  /*1580*/  DMUL R6, R6, 8.11296384146066816958e+31 ;  /* 0x4690000006067828 */ /* 0x000fe20000000000 */
[----:B------:R-:W-:-:S05]  /*1590*/  IMAD.MOV.U32 R8, RZ, RZ, R12 ;  /* 0x000000ffff087224 */ /* 0x000fca00078e000c */
[----:B------:R-:W0:Y:S02]  /*15a0*/  MUFU.RCP64H R9, R7 ;  /* 0x0000000700097308 */ /* 0x000e240000001800 */
[----:B0-----:R-:W-:-:S08]  /*15b0*/  DFMA R12, -R6, R8, 1 ;  /* 0x3ff00000060c742b */ /* 0x001fd00000000108 */
[----:B------:R-:W-:-:S08]  /*15c0*/  DFMA R12, R12, R12, R12 ;  /* 0x0000000c0c0c722b */ /* 0x000fd0000000000c */
[----:B------:R-:W-:-:S08]  /*15d0*/  DFMA R12, R8, R12, R8 ;  /* 0x0000000c080c722b */ /* 0x000fd00000000008 */
[----:B------:R-:W-:-:S08]  /*15e0*/  DFMA R8, -R6, R12, 1 ;  /* 0x3ff000000608742b */ /* 0x000fd0000000010c */
[----:B------:R-:W-:-:S08]  /*15f0*/  DFMA R8, R12, R8, R12 ;  /* 0x000000080c08722b */ /* 0x000fd0000000000c */
[----:B------:R-:W-:Y:S01]  /*1600*/  DMUL R8, R8, 8.11296384146066816958e+31 ;  /* 0x4690000008087828 */ /* 0x000fe20000000000 */
[----:B------:R-:W-:Y:S10]  /*1610*/  BRA `(.L_x_225) ;  /* 0x0000000000087947 */ /* 0x000ff40003800000 */
.L_x_224:
[----:B------:R-:W-:Y:S01]  /*1620*/  LOP3.LUT R9, R7, 0x80000, RZ, 0xfc, !PT ;  /* 0x0008000007097812 */ /* 0x000fe200078efcff */
[----:B------:R-:W-:-:S07]  /*1630*/  IMAD.MOV.U32 R8, RZ, RZ, R6 ;  /* 0x000000ffff087224 */ /* 0x000fce00078e0006 */
.L_x_225:
[----:B------:R-:W-:Y:S05]  /*1640*/  BSYNC.RECONVERGENT B1 ;  /* 0x0000000000017941 */ /* 0x000fea0003800200 */
.L_x_223:
[----:B------:R-:W-:Y:S01]  /*1650*/  IMAD.MOV.U32 R6, RZ, RZ, R0 ;  /* 0x000000ffff067224 */ /* 0x000fe200078e0000 */
[----:B------:R-:W-:-:S04]  /*1660*/  MOV R7, 0x0 ;  /* 0x0000000000077802 */ /* 0x000fc80000000f00 */
[----:B------:R-:W-:Y:S05]  /*1670*/  RET.REL.NODEC R6 `(CosineSimilarityGradient) ;  /* 0xffffffe806607950 */ /* 0x000fea0003c3ffff */
        .weak           $__internal_8_$__cuda_sm20_div_rn_f64_full
        .type           $__internal_8_$__cuda_sm20_div_rn_f64_full,@function
        .size           $__internal_8_$__cuda_sm20_div_rn_f64_full,($__internal_9_$__cuda_sm20_dsqrt_rn_f64_mediumpath_v1 - $__internal_8_$__cuda_sm20_div_rn_f64_full)
$__internal_8_$__cuda_sm20_div_rn_f64_full:
[C---:B------:R-:W-:Y:S01]  /*1680*/  FSETP.GEU.AND P0, PT, |R9|.reuse, 1.469367938527859385e-39, PT ;  /* 0x001000000900780b */ /* 0x040fe20003f0e200 */
[--C-:B------:R-:W-:Y:S01]  /*1690*/  IMAD.MOV.U32 R10, RZ, RZ, R8.reuse ;  /* 0x000000ffff0a7224 */ /* 0x100fe200078e0008 */
[----:B------:R-:W-:Y:S01]  /*16a0*/  LOP3.LUT R4, R9, 0x800fffff, RZ, 0xc0, !PT ;  /* 0x800fffff09047812 */ /* 0x000fe200078ec0ff */
[----:B------:R-:W-:Y:S01]  /*16b0*/  IMAD.MOV.U32 R11, RZ, RZ, R9 ;  /* 0x000000ffff0b7224 */ /* 0x000fe200078e0009 */
[----:B------:R-:W-:Y:S01]  /*16c0*/  MOV R12, 0x1 ;  /* 0x00000001000c7802 */ /* 0x000fe20000000f00 */
[----:B------:R-:W-:Y:S01]  /*16d0*/  IMAD.MOV.U32 R16, RZ, RZ, 0x1ca00000 ;  /* 0x1ca00000ff107424 */ /* 0x000fe200078e00ff */
[----:B------:R-:W-:Y:S01]  /*16e0*/  LOP3.LUT R5, R4, 0x3ff00000, RZ, 0xfc, !PT ;  /* 0x3ff0000004057812 */ /* 0x000fe200078efcff */
[----:B------:R-:W-:Y:S01]  /*16f0*/  IMAD.MOV.U32 R4, RZ, RZ, R8 ;  /* 0x000000ffff047224 */ /* 0x000fe200078e0008 */
[C---:B------:R-:W-:Y:S01]  /*1700*/  FSETP.GEU.AND P3, PT, |R21|.reuse, 1.469367938527859385e-39, PT ;  /* 0x001000001500780b */ /* 0x040fe20003f6e200 */
[----:B------:R-:W-:Y:S01]  /*1710*/  IMAD.MOV.U32 R8, RZ, RZ, R20 ;  /* 0x000000ffff087224 */ /* 0x000fe200078e0014 */
[----:B------:R-:W-:Y:S01]  /*1720*/  LOP3.LUT R2, R21, 0x7ff00000, RZ, 0xc0, !PT ;  /* 0x7ff0000015027812 */ /* 0x000fe200078ec0ff */
[----:B------:R-:W-:Y:S01]  /*1730*/  BSSY.RECONVERGENT B1, `(.L_x_227) ;  /* 0x000004e000017945 */ /* 0x000fe20003800200 */
[----:B------:R-:W-:Y:S01]  /*1740*/  LOP3.LUT R17, R9, 0x7ff00000, RZ, 0xc0, !PT ;  /* 0x7ff0000009117812 */ /* 0x000fe200078ec0ff */
[----:B------:R-:W-:-:S03]  /*1750*/  @!P0 DMUL R4, R10, 8.98846567431157953865e+307 ;  /* 0x7fe000000a048828 */ /* 0x000fc60000000000 */
[----:B------:R-:W-:-:S03]  /*1760*/  ISETP.GE.U32.AND P2, PT, R2, R17, PT ;  /* 0x000000110200720c */ /* 0x000fc60003f46070 */
[----:B------:R-:W0:Y:S01]  /*1770*/  MUFU.RCP64H R13, R5 ;  /* 0x00000005000d7308 */ /* 0x000e220000001800 */
[----:B------:R-:W-:Y:S02]  /*1780*/  SEL R9, R16, 0x63400000, !P2 ;  /* 0x6340000010097807 */ /* 0x000fe40005000000 */
[----:B------:R-:W-:Y:S02]  /*1790*/  @!P3 LOP3.LUT R19, R11, 0x7ff00000, RZ, 0xc0, !PT ;  /* 0x7ff000000b13b812 */ /* 0x000fe400078ec0ff */
[----:B------:R-:W-:Y:S02]  /*17a0*/  LOP3.LUT R9, R9, 0x800fffff, R21, 0xf8, !PT ;  /* 0x800fffff09097812 */ /* 0x000fe400078ef815 */
[----:B------:R-:W-:Y:S02]  /*17b0*/  @!P3 ISETP.GE.U32.AND P4, PT, R2, R19, PT ;  /* 0x000000130200b20c */ /* 0x000fe40003f86070 */
[----:B------:R-:W-:-:S05]  /*17c0*/  @!P0 LOP3.LUT R17, R5, 0x7ff00000, RZ, 0xc0, !PT ;  /* 0x7ff0000005118812 */ /* 0x000fca00078ec0ff */
[----:B------:R-:W-:Y:S01]  /*17d0*/  VIADD R24, R17, 0xffffffff ;  /* 0xffffffff11187836 */ /* 0x000fe20000000000 */
[----:B0-----:R-:W-:-:S08]  /*17e0*/  DFMA R14, R12, -R4, 1 ;  /* 0x3ff000000c0e742b */ /* 0x001fd00000000804 */
[----:B------:R-:W-:-:S08]  /*17f0*/  DFMA R14, R14, R14, R14 ;  /* 0x0000000e0e0e722b */ /* 0x000fd0000000000e */
[----:B------:R-:W-:Y:S01]  /*1800*/  DFMA R12, R12, R14, R12 ;  /* 0x0000000e0c0c722b */ /* 0x000fe2000000000c */
[----:B------:R-:W-:Y:S01]  /*1810*/  @!P3 SEL R15, R16, 0x63400000, !P4 ;  /* 0x63400000100fb807 */ /* 0x000fe20006000000 */
[----:B------:R-:W-:-:S03]  /*1820*/  @!P3 IMAD.MOV.U32 R14, RZ, RZ, RZ ;  /* 0x000000ffff0eb224 */ /* 0x000fc600078e00ff */
[----:B------:R-:W-:-:S03]  /*1830*/  @!P3 LOP3.LUT R15, R15, 0x80000000, R21, 0xf8, !PT ;  /* 0x800000000f0fb812 */ /* 0x000fc600078ef815 */
[----:B------:R-:W-:Y:S01]  /*1840*/  DFMA R18, R12, -R4, 1 ;  /* 0x3ff000000c12742b */ /* 0x000fe20000000804 */
[----:B------:R-:W-:-:S06]  /*1850*/  @!P3 LOP3.LUT R15, R15, 0x100000, RZ, 0xfc, !PT ;  /* 0x001000000f0fb812 */ /* 0x000fcc00078efcff */
[----:B------:R-:W-:Y:S02]  /*1860*/  @!P3 DFMA R8, R8, 2, -R14 ;  /* 0x400000000808b82b */ /* 0x000fe4000000080e */
[----:B------:R-:W-:Y:S01]  /*1870*/  DFMA R12, R12, R18, R12 ;  /* 0x000000120c0c722b */ /* 0x000fe2000000000c */
[----:B------:R-:W-:-:S07]  /*1880*/  MOV R18, R2 ;  /* 0x0000000200127202 */ /* 0x000fce0000000f00 */
[----:B------:R-:W-:Y:S01]  /*1890*/  @!P3 LOP3.LUT R18, R9, 0x7ff00000, RZ, 0xc0, !PT ;  /* 0x7ff000000912b812 */ /* 0x000fe200078ec0ff */
[----:B------:R-:W-:-:S04]  /*18a0*/  DMUL R14, R12, R8 ;  /* 0x000000080c0e7228 */ /* 0x000fc80000000000 */
[----:B------:R-:W-:-:S04]  /*18b0*/  VIADD R19, R18, 0xffffffff ;  /* 0xffffffff12137836 */ /* 0x000fc80000000000 */
[----:B------:R-:W-:Y:S01]  /*18c0*/  DFMA R22, R14, -R4, R8 ;  /* 0x800000040e16722b */ /* 0x000fe20000000008 */
[----:B------:R-:W-:-:S04]  /*18d0*/  ISETP.GT.U32.AND P0, PT, R19, 0x7feffffe, PT ;  /* 0x7feffffe1300780c */ /* 0x000fc80003f04070 */
[----:B------:R-:W-:-:S03]  /*18e0*/  ISETP.GT.U32.OR P0, PT, R24, 0x7feffffe, P0 ;  /* 0x7feffffe1800780c */ /* 0x000fc60000704470 */
[----:B------:R-:W-:-:S10]  /*18f0*/  DFMA R12, R12, R22, R14 ;  /* 0x000000160c0c722b */ /* 0x000fd4000000000e */
[----:B------:R-:W-:Y:S05]  /*1900*/  @P0 BRA `(.L_x_228) ;  /* 0x00000000006c0947 */ /* 0x000fea0003800000 */
[----:B------:R-:W-:-:S04]  /*1910*/  LOP3.LUT R15, R11, 0x7ff00000, RZ, 0xc0, !PT ;  /* 0x7ff000000b0f7812 */ /* 0x000fc800078ec0ff */
[CC--:B------:R-:W-:Y:S02]  /*1920*/  VIADDMNMX R14, R2.reuse, -R15.reuse, 0xb9600000, !PT ;  /* 0xb9600000020e7446 */ /* 0x0c0fe4000780090f */
[----:B------:R-:W-:Y:S02]  /*1930*/  ISETP.GE.U32.AND P0, PT, R2, R15, PT ;  /* 0x0000000f0200720c */ /* 0x000fe40003f06070 */
[----:B------:R-:W-:Y:S02]  /*1940*/  VIMNMX R14, PT, PT, R14, 0x46a00000, PT ;  /* 0x46a000000e0e7848 */ /* 0x000fe40003fe0100 */
[----:B------:R-:W-:Y:S01]  /*1950*/  SEL R15, R16, 0x63400000, !P0 ;  /* 0x63400000100f7807 */ /* 0x000fe20004000000 */
[----:B------:R-:W-:-:S04]  /*1960*/  IMAD.MOV.U32 R16, RZ, RZ, RZ ;  /* 0x000000ffff107224 */ /* 0x000fc800078e00ff */
[----:B------:R-:W-:-:S05]  /*1970*/  IMAD.IADD R2, R14, 0x1, -R15 ;  /* 0x000000010e027824 */ /* 0x000fca00078e0a0f */
[----:B------:R-:W-:-:S06]  /*1980*/  IADD3 R17, PT, PT, R2, 0x7fe00000, RZ ;  /* 0x7fe0000002117810 */ /* 0x000fcc0007ffe0ff */
[----:B------:R-:W-:-:S10]  /*1990*/  DMUL R14, R12, R16 ;  /* 0x000000100c0e7228 */ /* 0x000fd40000000000 */
[----:B------:R-:W-:-:S13]  /*19a0*/  FSETP.GTU.AND P0, PT, |R15|, 1.469367938527859385e-39, PT ;  /* 0x001000000f00780b */ /* 0x000fda0003f0c200 */
[----:B------:R-:W-:Y:S05]  /*19b0*/  @P0 BRA `(.L_x_229) ;  /* 0x0000000000940947 */ /* 0x000fea0003800000 */
[----:B------:R-:W-:Y:S01]  /*19c0*/  DFMA R4, R12, -R4, R8 ;  /* 0x800000040c04722b */ /* 0x000fe20000000008 */
[----:B------:R-:W-:-:S09]  /*19d0*/  IMAD.MOV.U32 R16, RZ, RZ, RZ ;  /* 0x000000ffff107224 */ /* 0x000fd200078e00ff */
[C---:B------:R-:W-:Y:S02]  /*19e0*/  FSETP.NEU.AND P0, PT, R5.reuse, RZ, PT ;  /* 0x000000ff0500720b */ /* 0x040fe40003f0d000 */
[----:B------:R-:W-:-:S04]  /*19f0*/  LOP3.LUT R11, R5, 0x80000000, R11, 0x48, !PT ;  /* 0x80000000050b7812 */ /* 0x000fc800078e480b */
[----:B------:R-:W-:-:S07]  /*1a00*/  LOP3.LUT R17, R11, R17, RZ, 0xfc, !PT ;  /* 0x000000110b117212 */ /* 0x000fce00078efcff */
[----:B------:R-:W-:Y:S05]  /*1a10*/  @!P0 BRA `(.L_x_229) ;  /* 0x00000000007c8947 */ /* 0x000fea0003800000 */
[----:B------:R-:W-:Y:S01]  /*1a20*/  IMAD.MOV R5, RZ, RZ, -R2 ;  /* 0x000000ffff057224 */ /* 0x000fe200078e0a02 */
[----:B------:R-:W-:-:S06]  /*1a30*/  MOV R4, RZ ;  /* 0x000000ff00047202 */ /* 0x000fcc0000000f00 */
[----:B------:R-:W-:Y:S02]  /*1a40*/  DFMA R4, R14, -R4, R12 ;  /* 0x800000040e04722b */ /* 0x000fe4000000000c */
[----:B------:R-:W-:-:S04]  /*1a50*/  DMUL.RP R12, R12, R16 ;  /* 0x000000100c0c7228 */ /* 0x000fc80000008000 */
[----:B------:R-:W-:-:S04]  /*1a60*/  IADD3 R4, PT, PT, -R2, -0x43300000, RZ ;  /* 0xbcd0000002047810 */ /* 0x000fc80007ffe1ff */
[----:B------:R-:W-:Y:S02]  /*1a70*/  FSETP.NEU.AND P0, PT, |R5|, R4, PT ;  /* 0x000000040500720b */ /* 0x000fe40003f0d200 */
[----:B------:R-:W-:Y:S02]  /*1a80*/  LOP3.LUT R11, R13, R11, RZ, 0x3c, !PT ;  /* 0x0000000b0d0b7212 */ /* 0x000fe400078e3cff */
[----:B------:R-:W-:Y:S02]  /*1a90*/  FSEL R14, R12, R14, !P0 ;  /* 0x0000000e0c0e7208 */ /* 0x000fe40004000000 */
[----:B------:R-:W-:Y:S01]  /*1aa0*/  FSEL R15, R11, R15, !P0 ;  /* 0x0000000f0b0f7208 */ /* 0x000fe20004000000 */
[----:B------:R-:W-:Y:S06]  /*1ab0*/  BRA `(.L_x_229) ;  /* 0x0000000000547947 */ /* 0x000fec0003800000 */
.L_x_228:
[----:B------:R-:W-:-:S14]  /*1ac0*/  DSETP.NAN.AND P0, PT, R20, R20, PT ;  /* 0x000000141400722a */ /* 0x000fdc0003f08000 */
[----:B------:R-:W-:Y:S05]  /*1ad0*/  @P0 BRA `(.L_x_230) ;  /* 0x0000000000440947 */ /* 0x000fea0003800000 */
[----:B------:R-:W-:-:S14]  /*1ae0*/  DSETP.NAN.AND P0, PT, R10, R10, PT ;  /* 0x0000000a0a00722a */ /* 0x000fdc0003f08000 */
[----:B------:R-:W-:Y:S05]  /*1af0*/  @P0 BRA `(.L_x_231) ;  /* 0x0000000000300947 */ /* 0x000fea0003800000 */
[----:B------:R-:W-:Y:S01]  /*1b00*/  ISETP.NE.AND P0, PT, R18, R17, PT ;  /* 0x000000111200720c */ /* 0x000fe20003f05270 */
[----:B------:R-:W-:Y:S02]  /*1b10*/  IMAD.MOV.U32 R14, RZ, RZ, 0x0 ;  /* 0x00000000ff0e7424 */ /* 0x000fe400078e00ff */
[----:B------:R-:W-:-:S10]  /*1b20*/  IMAD.MOV.U32 R15, RZ, RZ, -0x80000 ;  /* 0xfff80000ff0f7424 */ /* 0x000fd400078e00ff */
[----:B------:R-:W-:Y:S05]  /*1b30*/  @!P0 BRA `(.L_x_229) ;  /* 0x0000000000348947 */ /* 0x000fea0003800000 */
[----:B------:R-:W-:Y:S02]  /*1b40*/  ISETP.NE.AND P0, PT, R18, 0x7ff00000, PT ;  /* 0x7ff000001200780c */ /* 0x000fe40003f05270 */
[----:B------:R-:W-:Y:S02]  /*1b50*/  LOP3.LUT R15, R21, 0x80000000, R11, 0x48, !PT ;  /* 0x80000000150f7812 */ /* 0x000fe400078e480b */
[----:B------:R-:W-:-:S13]  /*1b60*/  ISETP.EQ.OR P0, PT, R17, RZ, !P0 ;  /* 0x000000ff1100720c */ /* 0x000fda0004702670 */
[----:B------:R-:W-:Y:S01]  /*1b70*/  @P0 LOP3.LUT R2, R15, 0x7ff00000, RZ, 0xfc, !PT ;  /* 0x7ff000000f020812 */ /* 0x000fe200078efcff */
[----:B------:R-:W-:Y:S01]  /*1b80*/  @!P0 IMAD.MOV.U32 R14, RZ, RZ, RZ ;  /* 0x000000ffff0e8224 */ /* 0x000fe200078e00ff */
[----:B------:R-:W-:-:S03]  /*1b90*/  @P0 MOV R14, RZ ;  /* 0x000000ff000e0202 */ /* 0x000fc60000000f00 */
[----:B------:R-:W-:Y:S01]  /*1ba0*/  @P0 IMAD.MOV.U32 R15, RZ, RZ, R2 ;  /* 0x000000ffff0f0224 */ /* 0x000fe200078e0002 */
[----:B------:R-:W-:Y:S06]  /*1bb0*/  BRA `(.L_x_229) ;  /* 0x0000000000147947 */ /* 0x000fec0003800000 */
.L_x_231:
[----:B------:R-:W-:Y:S01]  /*1bc0*/  LOP3.LUT R15, R11, 0x80000, RZ, 0xfc, !PT ;  /* 0x000800000b0f7812 */ /* 0x000fe200078efcff */
[----:B------:R-:W-:Y:S01]  /*1bd0*/  IMAD.MOV.U32 R14, RZ, RZ, R10 ;  /* 0x000000ffff0e7224 */ /* 0x000fe200078e000a */
[----:B------:R-:W-:Y:S06]  /*1be0*/  BRA `(.L_x_229) ;  /* 0x0000000000087947 */ /* 0x000fec0003800000 */
.L_x_230:
[----:B------:R-:W-:Y:S01]  /*1bf0*/  LOP3.LUT R15, R21, 0x80000, RZ, 0xfc, !PT ;  /* 0x00080000150f7812 */ /* 0x000fe200078efcff */
[----:B------:R-:W-:-:S07]  /*1c00*/  IMAD.MOV.U32 R14, RZ, RZ, R20 ;  /* 0x000000ffff0e7224 */ /* 0x000fce00078e0014 */
.L_x_229:
[----:B------:R-:W-:Y:S05]  /*1c10*/  BSYNC.RECONVERGENT B1 ;  /* 0x0000000000017941 */ /* 0x000fea0003800200 */
.L_x_227:
[----:B------:R-:W-:Y:S01]  /*1c20*/  MOV R4, R0 ;  /* 0x0000000000047202 */ /* 0x000fe20000000f00 */
[----:B------:R-:W-:-:S04]  /*1c30*/  IMAD.MOV.U32 R5, RZ, RZ, 0x0 ;  /* 0x00000000ff057424 */ /* 0x000fc800078e00ff */
[----:B------:R-:W-:Y:S05]  /*1c40*/  RET.REL.NODEC R4 `(CosineSimilarityGradient) ;  /* 0xffffffe004ec7950 */ /* 0x000fea0003c3ffff */
        .weak           $__internal_9_$__cuda_sm20_dsqrt_rn_f64_mediumpath_v1
        .type           $__internal_9_$__cuda_sm20_dsqrt_rn_f64_mediumpath_v1,@function
        .size           $__internal_9_$__cuda_sm20_dsqrt_rn_f64_mediumpath_v1,(.L_x_823 - $__internal_9_$__cuda_sm20_dsqrt_rn_f64_mediumpath_v1)
$__internal_9_$__cuda_sm20_dsqrt_rn_f64_mediumpath_v1:
[----:B------:R-:W-:Y:S01]  /*1c50*/  ISETP.GE.U32.AND P0, PT, R6, -0x3400000, PT ;  /* 0xfcc000000600780c */ /* 0x000fe20003f06070 */
[----:B------:R-:W-:Y:S01]  /*1c60*/  BSSY.RECONVERGENT B1, `(.L_x_232) ;  /* 0x0000024000017945 */ /* 0x000fe20003800200 */
[----:B------:R-:W-:-:S11]  /*1c70*/  IMAD.MOV.U32 R6, RZ, RZ, R0 ;  /* 0x000000ffff067224 */ /* 0x000fd600078e0000 */
[----:B------:R-:W-:Y:S05]  /*1c80*/  @!P0 BRA `(.L_x_233) ;  /* 0x0000000000208947 */ /* 0x000fea0003800000 */
[----:B------:R-:W-:-:S10]  /*1c90*/  DFMA.RM R6, R14, R6, R12 ;  /* 0x000000060e06722b */ /* 0x000fd4000000400c */
[----:B------:R-:W-:-:S05]  /*1ca0*/  IADD3 R8, P0, PT, R6, 0x1, RZ ;  /* 0x0000000106087810 */ /* 0x000fca0007f1e0ff */
[----:B------:R-:W-:-:S06]  /*1cb0*/  IMAD.X R9, RZ, RZ, R7, P0 ;  /* 0x000000ffff097224 */ /* 0x000fcc00000e0607 */
[----:B------:R-:W-:-:S08]  /*1cc0*/  DFMA.RP R10, -R6, R8, R10 ;  /* 0x00000008060a722b */ /* 0x000fd0000000810a */
[----:B------:R-:W-:-:S06]  /*1cd0*/  DSETP.GT.AND P0, PT, R10, RZ, PT ;  /* 0x000000ff0a00722a */ /* 0x000fcc0003f04000 */
[----:B------:R-:W-:Y:S02]  /*1ce0*/  FSEL R6, R8, R6, P0 ;  /* 0x0000000608067208 */ /* 0x000fe40000000000 */
[----:B------:R-:W-:Y:S01]  /*1cf0*/  FSEL R7, R9, R7, P0 ;  /* 0x0000000709077208 */ /* 0x000fe20000000000 */
[----:B------:R-:W-:Y:S06]  /*1d00*/  BRA `(.L_x_234) ;  /* 0x0000000000647947 */ /* 0x000fec0003800000 */
.L_x_233:
[----:B------:R-:W-:-:S14]  /*1d10*/  DSETP.NE.AND P0, PT, R10, RZ, PT ;  /* 0x000000ff0a00722a */ /* 0x000fdc0003f05000 */
[----:B------:R-:W-:Y:S05]  /*1d20*/  @!P0 BRA `(.L_x_235) ;  /* 0x0000000000588947 */ /* 0x000fea0003800000 */
[----:B------:R-:W-:-:S13]  /*1d30*/  ISETP.GE.AND P0, PT, R11, RZ, PT ;  /* 0x000000ff0b00720c */ /* 0x000fda0003f06270 */
[----:B------:R-:W-:Y:S01]  /*1d40*/  @!P0 MOV R6, 0x0 ;  /* 0x0000000000068802 */ /* 0x000fe20000000f00 */
[----:B------:R-:W-:Y:S01]  /*1d50*/  @!P0 IMAD.MOV.U32 R7, RZ, RZ, -0x80000 ;  /* 0xfff80000ff078424 */ /* 0x000fe200078e00ff */
[----:B------:R-:W-:Y:S06]  /*1d60*/  @!P0 BRA `(.L_x_234) ;  /* 0x00000000004c8947 */ /* 0x000fec0003800000 */
[----:B------:R-:W-:-:S13]  /*1d70*/  ISETP.GT.AND P0, PT, R11, 0x7fefffff, PT ;  /* 0x7fefffff0b00780c */ /* 0x000fda0003f04270 */
[----:B------:R-:W-:Y:S05]  /*1d80*/  @P0 BRA `(.L_x_235) ;  /* 0x0000000000400947 */ /* 0x000fea0003800000 */
[----:B------:R-:W-:Y:S01]  /*1d90*/  DMUL R10, R10, 8.11296384146066816958e+31 ;  /* 0x469000000a0a7828 */ /* 0x000fe20000000000 */
[----:B------:R-:W-:Y:S01]  /*1da0*/  IMAD.MOV.U32 R6, RZ, RZ, RZ ;  /* 0x000000ffff067224 */ /* 0x000fe200078e00ff */
[----:B------:R-:W-:Y:S01]  /*1db0*/  MOV R13, 0x3fd80000 ;  /* 0x3fd80000000d7802 */ /* 0x000fe20000000f00 */
[----:B------:R-:W-:-:S03]  /*1dc0*/  IMAD.MOV.U32 R12, RZ, RZ, 0x0 ;  /* 0x00000000ff0c7424 */ /* 0x000fc600078e00ff */
[----:B------:R-:W0:Y:S02]  /*1dd0*/  MUFU.RSQ64H R7, R11 ;  /* 0x0000000b00077308 */ /* 0x000e240000001c00 */
[----:B0-----:R-:W-:-:S08]  /*1de0*/  DMUL R8, R6, R6 ;  /* 0x0000000606087228 */ /* 0x001fd00000000000 */
[----:B------:R-:W-:-:S08]  /*1df0*/  DFMA R8, R10, -R8, 1 ;  /* 0x3ff000000a08742b */ /* 0x000fd00000000808 */
[----:B------:R-:W-:Y:S02]  /*1e00*/  DFMA R12, R8, R12, 0.5 ;  /* 0x3fe00000080c742b */ /* 0x000fe4000000000c */
[----:B------:R-:W-:-:S08]  /*1e10*/  DMUL R8, R6, R8 ;  /* 0x0000000806087228 */ /* 0x000fd00000000000 */
[----:B------:R-:W-:-:S08]  /*1e20*/  DFMA R8, R12, R8, R6 ;  /* 0x000000080c08722b */ /* 0x000fd00000000006 */
[----:B------:R-:W-:Y:S02]  /*1e30*/  DMUL R6, R10, R8 ;  /* 0x000000080a067228 */ /* 0x000fe40000000000 */
[----:B------:R-:W-:-:S06]  /*1e40*/  VIADD R9, R9, 0xfff00000 ;  /* 0xfff0000009097836 */ /* 0x000fcc0000000000 */
[----:B------:R-:W-:-:S08]  /*1e50*/  DFMA R12, R6, -R6, R10 ;  /* 0x80000006060c722b */ /* 0x000fd0000000000a */
[----:B------:R-:W-:-:S10]  /*1e60*/  DFMA R6, R8, R12, R6 ;  /* 0x0000000c0806722b */ /* 0x000fd40000000006 */
[----:B------:R-:W-:Y:S01]  /*1e70*/  VIADD R7, R7, 0xfcb00000 ;  /* 0xfcb0000007077836 */ /* 0x000fe20000000000 */
[----:B------:R-:W-:Y:S06]  /*1e80*/  BRA `(.L_x_234) ;  /* 0x0000000000047947 */ /* 0x000fec0003800000 */
.L_x_235:
[----:B------:R-:W-:-:S11]  /*1e90*/  DADD R6, R10, R10 ;  /* 0x000000000a067229 */ /* 0x000fd6000000000a */
.L_x_234:
[----:B------:R-:W-:Y:S05]  /*1ea0*/  BSYNC.RECONVERGENT B1 ;  /* 0x0000000000017941 */ /* 0x000fea0003800200 */
.L_x_232:
[----:B------:R-:W-:Y:S01]  /*1eb0*/  IMAD.MOV.U32 R10, RZ, RZ, R6 ;  /* 0x000000ffff0a7224 */ /* 0x000fe200078e0006 */
[----:B------:R-:W-:Y:S01]  /*1ec0*/  MOV R11, R7 ;  /* 0x00000007000b7202 */ /* 0x000fe20000000f00 */
[----:B------:R-:W-:Y:S02]  /*1ed0*/  IMAD.MOV.U32 R6, RZ, RZ, R2 ;  /* 0x000000ffff067224 */ /* 0x000fe400078e0002 */
[----:B------:R-:W-:-:S04]  /*1ee0*/  IMAD.MOV.U32 R7, RZ, RZ, 0x0 ;  /* 0x00000000ff077424 */ /* 0x000fc800078e00ff */
[----:B------:R-:W-:Y:S05]  /*1ef0*/  RET.REL.NODEC R6 `(CosineSimilarityGradient) ;  /* 0xffffffe006407950 */ /* 0x000fea0003c3ffff */
.L_x_236:
        /* <DEDUP_REMOVED lines=16> */
.L_x_823:


//--------------------- .text.CosineSimilarityLossBuffer --------------------------
	.section	.text.CosineSimilarityLossBuffer,"ax",@progbits
	.align	128
        .global         CosineSimilarityLossBuffer
        .type           CosineSimilarityLossBuffer,@function
        .size           CosineSimilarityLossBuffer,(.L_x_825 - CosineSimilarityLossBuffer)
        .other          CosineSimilarityLossBuffer,@"STO_CUDA_ENTRY STV_DEFAULT"
CosineSimilarityLossBuffer:
.text.CosineSimilarityLossBuffer:
        /* <DEDUP_REMOVED lines=10> */
[----:B------:R-:W-:Y:S02]  /*00a0*/  HFMA2 R6, -RZ, RZ, 0, 0 ;  /* 0x00000000ff067431 */ /* 0x000fe400000001ff */
[----:B------:R-:W-:Y:S01]  /*00b0*/  IMAD.MOV.U32 R3, RZ, RZ, RZ ;  /* 0x000000ffff037224 */ /* 0x000fe200078e00ff */
[----:B------:R-:W1:Y:S01]  /*00c0*/  LDCU.64 UR4, c[0x0][0x358] ;  /* 0x00006b00ff0477ac */ /* 0x000e620008000a00 */
[----:B------:R-:W-:Y:S01]  /*00d0*/  IMAD.MOV.U32 R4, RZ, RZ, RZ ;  /* 0x000000ffff047224 */ /* 0x000fe200078e00ff */
[----:B0-----:R-:W-:-:S13]  /*00e0*/  ISETP.GE.AND P0, PT, R2, UR6, PT ;  /* 0x0000000602007c0c */ /* 0x001fda000bf06270 */
[----:B-1----:R-:W-:Y:S05]  /*00f0*/  @P0 BRA `(.L_x_238) ;  /* 0x0000000400580947 */ /* 0x002fea0003800000 */
[----:B------:R-:W0:Y:S01]  /*0100*/  I2F.U32.RP R8, R5 ;  /* 0x0000000500087306 */ /* 0x000e220000209000 */
[----:B------:R-:W-:Y:S01]  /*0110*/  IADD3 R0, PT, PT, R2, R5, RZ ;  /* 0x0000000502007210 */ /* 0x000fe20007ffe0ff */
[----:B------:R-:W-:Y:S01]  /*0120*/  BSSY.RECONVERGENT B1, `(.L_x_239) ;  /* 0x0000031000017945 */ /* 0x000fe20003800200 */
[----:B------:R-:W-:Y:S02]  /*0130*/  ISETP.NE.U32.AND P2, PT, R5, RZ, PT ;  /* 0x000000ff0500720c */ /* 0x000fe40003f45070 */
[C---:B------:R-:W-:Y:S02]  /*0140*/  ISETP.GE.AND P0, PT, R0.reuse, UR6, PT ;  /* 0x0000000600007c0c */ /* 0x040fe4000bf06270 */
[----:B------:R-:W-:Y:S01]  /*0150*/  VIMNMX R3, PT, PT, R0, UR6, !PT ;  /* 0x0000000600037c48 */ /* 0x000fe2000ffe0100 */
[----:B0-----:R-:W0:Y:S02]  /*0160*/  MUFU.RCP R8, R8 ;  /* 0x0000000800087308 */ /* 0x001e240000001000 */
[----:B0-----:R-:W-:-:S06]  /*0170*/  VIADD R6, R8, 0xffffffe ;  /* 0x0ffffffe08067836 */ /* 0x001fcc0000000000 */
[----:B------:R0:W1:Y:S02]  /*0180*/  F2I.FTZ.U32.TRUNC.NTZ R7, R6 ;  /* 0x0000000600077305 */ /* 0x000064000021f000 */
[----:B0-----:R-:W-:Y:S02]  /*0190*/  IMAD.MOV.U32 R6, RZ, RZ, RZ ;  /* 0x000000ffff067224 */ /* 0x001fe400078e00ff */
[----:B-1----:R-:W-:-:S04]  /*01a0*/  IMAD.MOV R4, RZ, RZ, -R7 ;  /* 0x000000ffff047224 */ /* 0x002fc800078e0a07 */
[----:B------:R-:W-:Y:S01]  /*01b0*/  IMAD R9, R4, R5, RZ ;  /* 0x0000000504097224 */ /* 0x000fe200078e02ff */
[----:B------:R-:W-:-:S03]  /*01c0*/  SEL R4, RZ, 0x1, P0 ;  /* 0x00000001ff047807 */ /* 0x000fc60000000000 */
[----:B------:R-:W-:Y:S01]  /*01d0*/  IMAD.HI.U32 R7, R7, R9, R6 ;  /* 0x0000000907077227 */ /* 0x000fe200078e0006 */
[----:B------:R-:W-:-:S03]  /*01e0*/  IADD3 R0, PT, PT, R3, -R0, -R4 ;  /* 0x8000000003007210 */ /* 0x000fc60007ffe804 */
[----:B------:R-:W-:Y:S02]  /*01f0*/  IMAD.MOV.U32 R6, RZ, RZ, RZ ;  /* 0x000000ffff067224 */ /* 0x000fe400078e00ff */
[----:B------:R-:W-:-:S05]  /*0200*/  IMAD.HI.U32 R7, R7, R0, RZ ;  /* 0x0000000007077227 */ /* 0x000fca00078e00ff */
[----:B------:R-:W-:-:S05]  /*0210*/  IADD3 R3, PT, PT, -R7, RZ, RZ ;  /* 0x000000ff07037210 */ /* 0x000fca0007ffe1ff */
[----:B------:R-:W-:Y:S01]  /*0220*/  IMAD R0, R5, R3, R0 ;  /* 0x0000000305007224 */ /* 0x000fe200078e0200 */
[----:B------:R-:W-:-:S04]  /*0230*/  MOV R3, RZ ;  /* 0x000000ff00037202 */ /* 0x000fc80000000f00 */
[----:B------:R-:W-:-:S13]  /*0240*/  ISETP.GE.U32.AND P0, PT, R0, R5, PT ;  /* 0x000000050000720c */ /* 0x000fda0003f06070 */
[----:B------:R-:W-:Y:S01]  /*0250*/  @P0 IMAD.IADD R0, R0, 0x1, -R5 ;  /* 0x0000000100000824 */ /* 0x000fe200078e0a05 */
[----:B------:R-:W-:-:S04]  /*0260*/  @P0 IADD3 R7, PT, PT, R7, 0x1, RZ ;  /* 0x0000000107070810 */ /* 0x000fc80007ffe0ff */
[----:B------:R-:W-:-:S13]  /*0270*/  ISETP.GE.U32.AND P1, PT, R0, R5, PT ;  /* 0x000000050000720c */ /* 0x000fda0003f26070 */
[----:B------:R-:W-:Y:S01]  /*0280*/  @P1 VIADD R7, R7, 0x1 ;  /* 0x0000000107071836 */ /* 0x000fe20000000000 */
[----:B------:R-:W-:-:S04]  /*0290*/  @!P2 LOP3.LUT R7, RZ, R5, RZ, 0x33, !PT ;  /* 0x00000005ff07a212 */ /* 0x000fc800078e33ff */
[----:B------:R-:W-:Y:S01]  /*02a0*/  IADD3 R7, PT, PT, R4, R7, RZ ;  /* 0x0000000704077210 */ /* 0x000fe20007ffe0ff */
[----:B------:R-:W-:-:S03]  /*02b0*/  IMAD.MOV.U32 R4, RZ, RZ, RZ ;  /* 0x000000ffff047224 */ /* 0x000fc600078e00ff */
[C---:B------:R-:W-:Y:S02]  /*02c0*/  LOP3.LUT R0, R7.reuse, 0x3, RZ, 0xc0, !PT ;  /* 0x0000000307007812 */ /* 0x040fe400078ec0ff */
[----:B------:R-:W-:Y:S02]  /*02d0*/  ISETP.GE.U32.AND P1, PT, R7, 0x3, PT ;  /* 0x000000030700780c */ /* 0x000fe40003f26070 */
[----:B------:R-:W-:Y:S02]  /*02e0*/  ISETP.NE.AND P0, PT, R0, 0x3, PT ;  /* 0x000000030000780c */ /* 0x000fe40003f05270 */
[----:B------:R-:W-:-:S11]  /*02f0*/  MOV R0, R2 ;  /* 0x0000000200007202 */ /* 0x000fd60000000f00 */
[----:B------:R-:W-:Y:S05]  /*0300*/  @!P0 BRA `(.L_x_240) ;  /* 0x0000000000488947 */ /* 0x000fea0003800000 */
[----:B------:R-:W0:Y:S01]  /*0310*/  LDC.64 R8, c[0x0][0x390] ;  /* 0x0000e400ff087b82 */ /* 0x000e220000000a00 */
[----:B------:R-:W-:Y:S01]  /*0320*/  VIADD R7, R7, 0x1 ;  /* 0x0000000107077836 */ /* 0x000fe20000000000 */
[----:B------:R-:W-:Y:S01]  /*0330*/  MOV R6, RZ ;  /* 0x000000ff00067202 */ /* 0x000fe20000000f00 */
[----:B------:R-:W-:-:S03]  /*0340*/  IMAD.MOV.U32 R0, RZ, RZ, R2 ;  /* 0x000000ffff007224 */ /* 0x000fc600078e0002 */
[----:B------:R-:W-:Y:S02]  /*0350*/  LOP3.LUT R7, R7, 0x3, RZ, 0xc0, !PT ;  /* 0x0000000307077812 */ /* 0x000fe400078ec0ff */
[----:B------:R-:W1:Y:S02]  /*0360*/  LDC.64 R10, c[0x0][0x398] ;  /* 0x0000e600ff0a7b82 */ /* 0x000e640000000a00 */
[----:B------:R-:W-:-:S07]  /*0370*/  IADD3 R7, PT, PT, -R7, RZ, RZ ;  /* 0x000000ff07077210 */ /* 0x000fce0007ffe1ff */
.L_x_241:
[----:B0-----:R-:W-:-:S04]  /*0380*/  IMAD.WIDE R12, R0, 0x4, R8 ;  /* 0x00000004000c7825 */ /* 0x001fc800078e0208 */
[C---:B-1----:R-:W-:Y:S02]  /*0390*/  IMAD.WIDE R14, R0.reuse, 0x4, R10 ;  /* 0x00000004000e7825 */ /* 0x042fe400078e020a */
[----:B------:R-:W2:Y:S04]  /*03a0*/  LDG.E.CONSTANT R13, desc[UR4][R12.64] ;  /* 0x000000040c0d7981 */ /* 0x000ea8000c1e9900 */
[----:B------:R-:W3:Y:S01]  /*03b0*/  LDG.E.CONSTANT R14, desc[UR4][R14.64] ;  /* 0x000000040e0e7981 */ /* 0x000ee2000c1e9900 */
[----:B------:R-:W-:Y:S01]  /*03c0*/  VIADD R7, R7, 0x1 ;  /* 0x0000000107077836 */ /* 0x000fe20000000000 */
[----:B------:R-:W-:-:S04]  /*03d0*/  IADD3 R0, PT, PT, R0, R5, RZ ;  /* 0x0000000500007210 */ /* 0x000fc80007ffe0ff */
[----:B------:R-:W-:Y:S01]  /*03e0*/  ISETP.NE.AND P0, PT, R7, RZ, PT ;  /* 0x000000ff0700720c */ /* 0x000fe20003f05270 */
[-C--:B--2---:R-:W-:Y:S01]  /*03f0*/  FFMA R4, R13, R13.reuse, R4 ;  /* 0x0000000d0d047223 */ /* 0x084fe20000000004 */
[C---:B---3--:R-:W-:Y:S01]  /*0400*/  FFMA R3, R14.reuse, R13, R3 ;  /* 0x0000000d0e037223 */ /* 0x048fe20000000003 */
[----:B------:R-:W-:-:S10]  /*0410*/  FFMA R6, R14, R14, R6 ;  /* 0x0000000e0e067223 */ /* 0x000fd40000000006 */
[----:B------:R-:W-:Y:S05]  /*0420*/  @P0 BRA `(.L_x_241) ;  /* 0xfffffffc00d40947 */ /* 0x000fea000383ffff */
.L_x_240:
[----:B------:R-:W-:Y:S05]  /*0430*/  BSYNC.RECONVERGENT B1 ;  /* 0x0000000000017941 */ /* 0x000fea0003800200 */
.L_x_239:
[----:B------:R-:W-:Y:S05]  /*0440*/  @!P1 BRA `(.L_x_238) ;  /* 0x0000000000849947 */ /* 0x000fea0003800000 */
.L_x_242:
[----:B------:R-:W0:Y:S08]  /*0450*/  LDC.64 R8, c[0x0][0x398] ;  /* 0x0000e600ff087b82 */ /* 0x000e300000000a00 */
[----:B------:R-:W1:Y:S01]  /*0460*/  LDC.64 R10, c[0x0][0x390] ;  /* 0x0000e400ff0a7b82 */ /* 0x000e620000000a00 */
[----:B0-----:R-:W-:-:S04]  /*0470*/  IMAD.WIDE R20, R0, 0x4, R8 ;  /* 0x0000000400147825 */ /* 0x001fc800078e0208 */
[----:B------:R-:W-:Y:S02]  /*0480*/  IMAD.WIDE R18, R5, 0x4, R20 ;  /* 0x0000000405127825 */ /* 0x000fe400078e0214 */
[----:B------:R-:W2:Y:S02]  /*0490*/  LDG.E.CONSTANT R21, desc[UR4][R20.64] ;  /* 0x0000000414157981 */ /* 0x000ea4000c1e9900 */
[----:B-1----:R-:W-:-:S04]  /*04a0*/  IMAD.WIDE R22, R0, 0x4, R10 ;  /* 0x0000000400167825 */ /* 0x002fc800078e020a */
[C---:B------:R-:W-:Y:S02]  /*04b0*/  IMAD.WIDE R12, R5.reuse, 0x4, R22 ;  /* 0x00000004050c7825 */ /* 0x040fe400078e0216 */
[----:B------:R-:W3:Y:S02]  /*04c0*/  LDG.E.CONSTANT R22, desc[UR4][R22.64] ;  /* 0x0000000416167981 */ /* 0x000ee4000c1e9900 */
[C---:B------:R-:W-:Y:S02]  /*04d0*/  IMAD.WIDE R14, R5.reuse, 0x4, R18 ;  /* 0x00000004050e7825 */ /* 0x040fe400078e0212 */
[----:B------:R-:W4:Y:S02]  /*04e0*/  LDG.E.CONSTANT R18, desc[UR4][R18.64] ;  /* 0x0000000412127981 */ /* 0x000f24000c1e9900 */
[C---:B------:R-:W-:Y:S02]  /*04f0*/  IMAD.WIDE R8, R5.reuse, 0x4, R12 ;  /* 0x0000000405087825 */ /* 0x040fe400078e020c */
[----:B------:R-:W5:Y:S02]  /*0500*/  LDG.E.CONSTANT R13, desc[UR4][R12.64] ;  /* 0x000000040c0d7981 */ /* 0x000f64000c1e9900 */
[----:B------:R-:W-:-:S02]  /*0510*/  IMAD.WIDE R16, R5, 0x4, R14 ;  /* 0x0000000405107825 */ /* 0x000fc400078e020e */
[----:B------:R-:W5:Y:S02]  /*0520*/  LDG.E.CONSTANT R24, desc[UR4][R14.64] ;  /* 0x000000040e187981 */ /* 0x000f64000c1e9900 */
[C---:B------:R-:W-:Y:S02]  /*0530*/  IMAD.WIDE R10, R5.reuse, 0x4, R8 ;  /* 0x00000004050a7825 */ /* 0x040fe400078e0208 */
[----:B------:R-:W5:Y:S04]  /*0540*/  LDG.E.CONSTANT R9, desc[UR4][R8.64] ;  /* 0x0000000408097981 */ /* 0x000f68000c1e9900 */
[----:B------:R-:W5:Y:S04]  /*0550*/  LDG.E.CONSTANT R16, desc[UR4][R16.64] ;  /* 0x0000000410107981 */ /* 0x000f68000c1e9900 */
[----:B------:R-:W5:Y:S01]  /*0560*/  LDG.E.CONSTANT R11, desc[UR4][R10.64] ;  /* 0x000000040a0b7981 */ /* 0x000f62000c1e9900 */
[----:B------:R-:W-:-:S05]  /*0570*/  IMAD R0, R5, 0x4, R0 ;  /* 0x0000000405007824 */ /* 0x000fca00078e0200 */
[----:B------:R-:W-:Y:S01]  /*0580*/  ISETP.GE.AND P0, PT, R0, UR6, PT ;  /* 0x0000000600007c0c */ /* 0x000fe2000bf06270 */
[C---:B--2---:R-:W-:Y:S01]  /*0590*/  FFMA R7, R21.reuse, R21, R6 ;  /* 0x0000001515077223 */ /* 0x044fe20000000006 */
[-C--:B---3--:R-:W-:Y:S01]  /*05a0*/  FFMA R6, R21, R22.reuse, R3 ;  /* 0x0000001615067223 */ /* 0x088fe20000000003 */
[----:B------:R-:W-:Y:S02]  /*05b0*/  FFMA R4, R22, R22, R4 ;  /* 0x0000001616047223 */ /* 0x000fe40000000004 */
[C---:B----4-:R-:W-:Y:S01]  /*05c0*/  FFMA R3, R18.reuse, R18, R7 ;  /* 0x0000001212037223 */ /* 0x050fe20000000007 */
[-C--:B-----5:R-:W-:Y:S01]  /*05d0*/  FFMA R18, R18, R13.reuse, R6 ;  /* 0x0000000d12127223 */ /* 0x0a0fe20000000006 */
[----:B------:R-:W-:Y:S02]  /*05e0*/  FFMA R13, R13, R13, R4 ;  /* 0x0000000d0d0d7223 */ /* 0x000fe40000000004 */
[C---:B------:R-:W-:Y:S01]  /*05f0*/  FFMA R3, R24.reuse, R24, R3 ;  /* 0x0000001818037223 */ /* 0x040fe20000000003 */
[-C--:B------:R-:W-:Y:S01]  /*0600*/  FFMA R18, R24, R9.reuse, R18 ;  /* 0x0000000918127223 */ /* 0x080fe20000000012 */
[----:B------:R-:W-:-:S02]  /*0610*/  FFMA R13, R9, R9, R13 ;  /* 0x00000009090d7223 */ /* 0x000fc4000000000d */
[C---:B------:R-:W-:Y:S01]  /*0620*/  FFMA R6, R16.reuse, R16, R3 ;  /* 0x0000001010067223 */ /* 0x040fe20000000003 */
[-C--:B------:R-:W-:Y:S01]  /*0630*/  FFMA R3, R16, R11.reuse, R18 ;  /* 0x0000000b10037223 */ /* 0x080fe20000000012 */
[----:B------:R-:W-:Y:S01]  /*0640*/  FFMA R4, R11, R11, R13 ;  /* 0x0000000b0b047223 */ /* 0x000fe2000000000d */
[----:B------:R-:W-:Y:S06]  /*0650*/  @!P0 BRA `(.L_x_242) ;  /* 0xfffffffc007c8947 */ /* 0x000fec000383ffff */
.L_x_238:
[----:B------:R-:W-:Y:S05]  /*0660*/  BSYNC.RECONVERGENT B0 ;  /* 0x0000000000007941 */ /* 0x000fea0003800200 */
.L_x_237:
[----:B------:R-:W-:Y:S01]  /*0670*/  IADD3 R0, PT, PT, R4, -0xd000000, RZ ;  /* 0xf300000004007810 */ /* 0x000fe20007ffe0ff */
[----:B------:R0:W1:Y:S01]  /*0680*/  MUFU.RSQ R5, R4 ;  /* 0x0000000400057308 */ /* 0x0000620000001400 */
[----:B------:R-:W-:Y:S02]  /*0690*/  BSSY.RECONVERGENT B0, `(.L_x_243) ;  /* 0x000000c000007945 */ /* 0x000fe40003800200 */
[----:B------:R-:W-:-:S13]  /*06a0*/  ISETP.GT.U32.AND P0, PT, R0, 0x727fffff, PT ;  /* 0x727fffff0000780c */ /* 0x000fda0003f04070 */
[----:B0-----:R-:W-:Y:S05]  /*06b0*/  @!P0 BRA `(.L_x_244) ;  /* 0x0000000000148947 */ /* 0x001fea0003800000 */
[----:B------:R-:W-:Y:S01]  /*06c0*/  IMAD.MOV.U32 R0, RZ, RZ, R4 ;  /* 0x000000ffff007224 */ /* 0x000fe200078e0004 */
[----:B------:R-:W-:-:S07]  /*06d0*/  MOV R11, 0x6f0 ;  /* 0x000006f0000b7802 */ /* 0x000fce0000000f00 */
[----:B-1----:R-:W-:Y:S05]  /*06e0*/  CALL.REL.NOINC `($__internal_10_$__cuda_sm20_sqrt_rn_f32_slowpath) ;  /* 0x00000000009c7944 */ /* 0x002fea0003c00000 */
[----:B------:R-:W-:Y:S01]  /*06f0*/  MOV R7, R0 ;  /* 0x0000000000077202 */ /* 0x000fe20000000f00 */
[----:B------:R-:W-:Y:S06]  /*0700*/  BRA `(.L_x_245) ;  /* 0x0000000000107947 */ /* 0x000fec0003800000 */
.L_x_244:
[C---:B-1----:R-:W-:Y:S01]  /*0710*/  FMUL.FTZ R7, R5.reuse, R4 ;  /* 0x0000000405077220 */ /* 0x042fe20000410000 */
[----:B------:R-:W-:-:S03]  /*0720*/  FMUL.FTZ R0, R5, 0.5 ;  /* 0x3f00000005007820 */ /* 0x000fc60000410000 */
[----:B------:R-:W-:-:S04]  /*0730*/  FFMA R4, -R7, R7, R4 ;  /* 0x0000000707047223 */ /* 0x000fc80000000104 */
[----:B------:R-:W-:-:S07]  /*0740*/  FFMA R7, R4, R0, R7 ;  /* 0x0000000004077223 */ /* 0x000fce0000000007 */
.L_x_245:
[----:B------:R-:W-:Y:S05]  /*0750*/  BSYNC.RECONVERGENT B0 ;  /* 0x0000000000007941 */ /* 0x000fea0003800200 */
.L_x_243:
[----:B------:R-:W-:Y:S01]  /*0760*/  VIADD R0, R6, 0xf3000000 ;  /* 0xf300000006007836 */ /* 0x000fe20000000000 */
[----:B------:R0:W1:Y:S01]  /*0770*/  MUFU.RSQ R9, R6 ;  /* 0x0000000600097308 */ /* 0x0000620000001400 */
[----:B------:R-:W-:Y:S03]  /*0780*/  BSSY.RECONVERGENT B0, `(.L_x_246) ;  /* 0x000000b000007945 */ /* 0x000fe60003800200 */
[----:B------:R-:W-:-:S13]  /*0790*/  ISETP.GT.U32.AND P0, PT, R0, 0x727fffff, PT ;  /* 0x727fffff0000780c */ /* 0x000fda0003f04070 */
[----:B01----:R-:W-:Y:S05]  /*07a0*/  @!P0 BRA `(.L_x_247) ;  /* 0x0000000000108947 */ /* 0x003fea0003800000 */
[----:B------:R-:W-:Y:S02]  /*07b0*/  MOV R0, R6 ;  /* 0x0000000600007202 */ /* 0x000fe40000000f00 */
[----:B------:R-:W-:-:S07]  /*07c0*/  MOV R11, 0x7e0 ;  /* 0x000007e0000b7802 */ /* 0x000fce0000000f00 */
[----:B------:R-:W-:Y:S05]  /*07d0*/  CALL.REL.NOINC `($__internal_10_$__cuda_sm20_sqrt_rn_f32_slowpath) ;  /* 0x0000000000607944 */ /* 0x000fea0003c00000 */
[----:B------:R-:W-:Y:S05]  /*07e0*/  BRA `(.L_x_248) ;  /* 0x0000000000107947 */ /* 0x000fea0003800000 */
.L_x_247:
[C---:B------:R-:W-:Y:S01]  /*07f0*/  FMUL.FTZ R5, R9.reuse, R6 ;  /* 0x0000000609057220 */ /* 0x040fe20000410000 */
[----:B------:R-:W-:-:S03]  /*0800*/  FMUL.FTZ R4, R9, 0.5 ;  /* 0x3f00000009047820 */ /* 0x000fc60000410000 */
[----:B------:R-:W-:-:S04]  /*0810*/  FFMA R0, -R5, R5, R6 ;  /* 0x0000000505007223 */ /* 0x000fc80000000106 */
[----:B------:R-:W-:-:S07]  /*0820*/  FFMA R0, R0, R4, R5 ;  /* 0x0000000400007223 */ /* 0x000fce0000000005 */
.L_x_248:
[----:B------:R-:W-:Y:S05]  /*0830*/  BSYNC.RECONVERGENT B0 ;  /* 0x0000000000007941 */ /* 0x000fea0003800200 */
.L_x_246:
[----:B------:R-:W-:Y:S01]  /*0840*/  FMUL R6, R0, R7 ;  /* 0x0000000700067220 */ /* 0x000fe20000400000 */
        /* <DEDUP_REMOVED lines=9> */
[----:B------:R-:W-:-:S07]  /*08e0*/  MOV R4, 0x900 ;  /* 0x0000090000047802 */ /* 0x000fce0000000f00 */
[----:B------:R-:W-:Y:S05]  /*08f0*/  CALL.REL.NOINC `($__internal_11_$__cuda_sm3x_div_rn_noftz_f32_slowpath) ;  /* 0x0000000000747944 */ /* 0x000fea0003c00000 */
[----:B------:R-:W-:-:S07]  /*0900*/  IMAD.MOV.U32 R7, RZ, RZ, R0 ;  /* 0x000000ffff077224 */ /* 0x000fce00078e0000 */
.L_x_250:
[----:B------:R-:W-:Y:S05]  /*0910*/  BSYNC.RECONVERGENT B0 ;  /* 0x0000000000007941 */ /* 0x000fea0003800200 */
.L_x_249:
[----:B------:R-:W0:Y:S02]  /*0920*/  LDC.64 R4, c[0x0][0x388] ;  /* 0x0000e200ff047b82 */ /* 0x000e240000000a00 */
[----:B0-----:R-:W-:-:S05]  /*0930*/  IMAD.WIDE R2, R2, 0x4, R4 ;  /* 0x0000000402027825 */ /* 0x001fca00078e0204 */
[----:B------:R-:W-:Y:S01]  /*0940*/  STG.E desc[UR4][R2.64], R7 ;  /* 0x0000000702007986 */ /* 0x000fe2000c101904 */
[----:B------:R-:W-:Y:S05]  /*0950*/  EXIT ;  /* 0x000000000000794d */ /* 0x000fea0003800000 */
        .weak           $__internal_10_$__cuda_sm20_sqrt_rn_f32_slowpath
        .type           $__internal_10_$__cuda_sm20_sqrt_rn_f32_slowpath,@function
        .size           $__internal_10_$__cuda_sm20_sqrt_rn_f32_slowpath,($__internal_11_$__cuda_sm3x_div_rn_noftz_f32_slowpath - $__internal_10_$__cuda_sm20_sqrt_rn_f32_slowpath)
$__internal_10_$__cuda_sm20_sqrt_rn_f32_slowpath:
[----:B------:R-:W-:-:S13]  /*0960*/  LOP3.LUT P0, RZ, R0, 0x7fffffff, RZ, 0xc0, !PT ;  /* 0x7fffffff00ff7812 */ /* 0x000fda000780c0ff */
[----:B------:R-:W-:Y:S01]  /*0970*/  @!P0 MOV R4, R0 ;  /* 0x0000000000048202 */ /* 0x000fe20000000f00 */
[----:B------:R-:W-:Y:S06]  /*0980*/  @!P0 BRA `(.L_x_251) ;  /* 0x0000000000408947 */ /* 0x000fec0003800000 */
[----:B------:R-:W-:-:S13]  /*0990*/  FSETP.GEU.FTZ.AND P0, PT, R0, RZ, PT ;  /* 0x000000ff0000720b */ /* 0x000fda0003f1e000 */
[----:B------:R-:W-:Y:S01]  /*09a0*/  @!P0 IMAD.MOV.U32 R4, RZ, RZ, 0x7fffffff ;  /* 0x7fffffffff048424 */ /* 0x000fe200078e00ff */
[----:B------:R-:W-:Y:S06]  /*09b0*/  @!P0 BRA `(.L_x_251) ;  /* 0x0000000000348947 */ /* 0x000fec0003800000 */
[----:B------:R-:W-:-:S13]  /*09c0*/  FSETP.GTU.FTZ.AND P0, PT, |R0|, +INF , PT ;  /* 0x7f8000000000780b */ /* 0x000fda0003f1c200 */
[----:B------:R-:W-:Y:S01]  /*09d0*/  @P0 FADD.FTZ R4, R0, 1 ;  /* 0x3f80000000040421 */ /* 0x000fe20000010000 */
[----:B------:R-:W-:Y:S06]  /*09e0*/  @P0 BRA `(.L_x_251) ;  /* 0x0000000000280947 */ /* 0x000fec0003800000 */
[----:B------:R-:W-:-:S13]  /*09f0*/  FSETP.NEU.FTZ.AND P0, PT, |R0|, +INF , PT ;  /* 0x7f8000000000780b */ /* 0x000fda0003f1d200 */
[----:B------:R-:W-:-:S04]  /*0a00*/  @P0 FFMA R5, R0, 1.84467440737095516160e+19, RZ ;  /* 0x5f80000000050823 */ /* 0x000fc800000000ff */
[----:B------:R-:W0:Y:S02]  /*0a10*/  @P0 MUFU.RSQ R4, R5 ;  /* 0x0000000500040308 */ /* 0x000e240000001400 */
[----:B0-----:R-:W-:Y:S01]  /*0a20*/  @P0 FMUL.FTZ R8, R5, R4 ;  /* 0x0000000405080220 */ /* 0x001fe20000410000 */
[----:B------:R-:W-:Y:S01]  /*0a30*/  @P0 FMUL.FTZ R10, R4, 0.5 ;  /* 0x3f000000040a0820 */ /* 0x000fe20000410000 */
[----:B------:R-:W-:Y:S02]  /*0a40*/  @!P0 MOV R4, R0 ;  /* 0x0000000000048202 */ /* 0x000fe40000000f00 */
[----:B------:R-:W-:-:S04]  /*0a50*/  @P0 FADD.FTZ R9, -R8, -RZ ;  /* 0x800000ff08090221 */ /* 0x000fc80000010100 */
[----:B------:R-:W-:-:S04]  /*0a60*/  @P0 FFMA R9, R8, R9, R5 ;  /* 0x0000000908090223 */ /* 0x000fc80000000005 */
[----:B------:R-:W-:-:S04]  /*0a70*/  @P0 FFMA R9, R9, R10, R8 ;  /* 0x0000000a09090223 */ /* 0x000fc80000000008 */
[----:B------:R-:W-:-:S07]  /*0a80*/  @P0 FMUL.FTZ R4, R9, 2.3283064365386962891e-10 ;  /* 0x2f80000009040820 */ /* 0x000fce0000410000 */
.L_x_251:
[----:B------:R-:W-:Y:S01]  /*0a90*/  IMAD.MOV.U32 R0, RZ, RZ, R4 ;  /* 0x000000ffff007224 */ /* 0x000fe200078e0004 */
[----:B------:R-:W-:Y:S01]  /*0aa0*/  MOV R4, R11 ;  /* 0x0000000b00047202 */ /* 0x000fe20000000f00 */
[----:B------:R-:W-:-:S04]  /*0ab0*/  IMAD.MOV.U32 R5, RZ, RZ, 0x0 ;  /* 0x00000000ff057424 */ /* 0x000fc800078e00ff */
[----:B------:R-:W-:Y:S05]  /*0ac0*/  RET.REL.NODEC R4 `(CosineSimilarityLossBuffer) ;  /* 0xfffffff4044c7950 */ /* 0x000fea0003c3ffff */
        .weak           $__internal_11_$__cuda_sm3x_div_rn_noftz_f32_slowpath
        .type           $__internal_11_$__cuda_sm3x_div_rn_noftz_f32_slowpath,@function
        .size           $__internal_11_$__cuda_sm3x_div_rn_noftz_f32_slowpath,(.L_x_825 - $__internal_11_$__cuda_sm3x_div_rn_noftz_f32_slowpath)
$__internal_11_$__cuda_sm3x_div_rn_noftz_f32_slowpath:
        /* <DEDUP_REMOVED lines=11> */
[----:B------:R-:W-:Y:S01]  /*0b80*/  FSETP.GTU.FTZ.AND P0, PT, |R3|, +INF , PT ;  /* 0x7f8000000300780b */ /* 0x000fe20003f1c200 */
[----:B------:R-:W-:Y:S01]  /*0b90*/  IMAD.MOV.U32 R0, RZ, RZ, R6 ;  /* 0x000000ffff007224 */ /* 0x000fe200078e0006 */
        /* <DEDUP_REMOVED lines=22> */
.L_x_253:
        /* <DEDUP_REMOVED lines=51> */
.L_x_260:
[----:B------:R-:W-:-:S04]  /*1030*/  LOP3.LUT R0, R0, 0x80000000, RZ, 0xc0, !PT ;  /* 0x8000000000007812 */ /* 0x000fc800078ec0ff */
[----:B------:R-:W-:Y:S01]  /*1040*/  LOP3.LUT R0, R0, 0x7f800000, RZ, 0xfc, !PT ;  /* 0x7f80000000007812 */ /* 0x000fe200078efcff */
[----:B------:R-:W-:Y:S06]  /*1050*/  BRA `(.L_x_261) ;  /* 0x0000000000047947 */ /* 0x000fec0003800000 */
.L_x_259:
[----:B------:R-:W-:-:S07]  /*1060*/  IMAD R0, R6, 0x800000, R0 ;  /* 0x0080000006007824 */ /* 0x000fce00078e0200 */
.L_x_261:
[----:B------:R-:W-:Y:S05]  /*1070*/  BSYNC.RECONVERGENT B2 ;  /* 0x0000000000027941 */ /* 0x000fea0003800200 */
.L_x_258:
[----:B------:R-:W-:Y:S05]  /*1080*/  BRA `(.L_x_262) ;  /* 0x0000000000207947 */ /* 0x000fea0003800000 */
.L_x_257:
[----:B------:R-:W-:-:S04]  /*1090*/  LOP3.LUT R0, R6, 0x80000000, R3, 0x48, !PT ;  /* 0x8000000006007812 */ /* 0x000fc800078e4803 */
[----:B------:R-:W-:Y:S01]  /*10a0*/  LOP3.LUT R0, R0, 0x7f800000, RZ, 0xfc, !PT ;  /* 0x7f80000000007812 */ /* 0x000fe200078efcff */
[----:B------:R-:W-:Y:S06]  /*10b0*/  BRA `(.L_x_262) ;  /* 0x0000000000147947 */ /* 0x000fec0003800000 */
.L_x_256:
[----:B------:R-:W-:Y:S01]  /*10c0*/  LOP3.LUT R0, R6, 0x80000000, R3, 0x48, !PT ;  /* 0x8000000006007812 */ /* 0x000fe200078e4803 */
[----:B------:R-:W-:Y:S06]  /*10d0*/  BRA `(.L_x_262) ;  /* 0x00000000000c7947 */ /* 0x000fec0003800000 */
.L_x_255:
[----:B------:R-:W0:Y:S01]  /*10e0*/  MUFU.RSQ R0, -QNAN ;  /* 0xffc0000000007908 */ /* 0x000e220000001400 */
[----:B------:R-:W-:Y:S05]  /*10f0*/  BRA `(.L_x_262) ;  /* 0x0000000000047947 */ /* 0x000fea0003800000 */
.L_x_254:
[----:B------:R-:W-:-:S07]  /*1100*/  FADD.FTZ R0, R3, R0 ;  /* 0x0000000003007221 */ /* 0x000fce0000010000 */
.L_x_262:
[----:B------:R-:W-:Y:S05]  /*1110*/  BSYNC.RECONVERGENT B1 ;  /* 0x0000000000017941 */ /* 0x000fea0003800200 */
.L_x_252:
[----:B------:R-:W-:-:S04]  /*1120*/  HFMA2 R5, -RZ, RZ, 0, 0 ;  /* 0x00000000ff057431 */ /* 0x000fc800000001ff */
[----:B0-----:R-:W-:Y:S05]  /*1130*/  RET.REL.NODEC R4 `(CosineSimilarityLossBuffer) ;  /* 0xffffffec04b07950 */ /* 0x001fea0003c3ffff */
.L_x_263:
        /* <DEDUP_REMOVED lines=12> */
.L_x_825:


//--------------------- .text.SparseCategoricalCrossentropyGradient --------------------------
	.section	.text.SparseCategoricalCrossentropyGradient,"ax",@progbits
	.align	128
        .global         SparseCategoricalCrossentropyGradient
        .type           SparseCategoricalCrossentropyGradient,@function
        .size           SparseCategoricalCrossentropyGradient,(.L_x_867 - SparseCategoricalCrossentropyGradient)
        .other          SparseCategoricalCrossentropyGradient,@"STO_CUDA_ENTRY STV_DEFAULT"
SparseCategoricalCrossentropyGradient:
.text.SparseCategoricalCrossentropyGradient:
        /* <DEDUP_REMOVED lines=9> */
[----:B------:R-:W1:Y:S01]  /*0090*/  LDCU.64 UR4, c[0x0][0x358] ;  /* 0x00006b00ff0477ac */ /* 0x000e620008000a00 */
[----:B0-----:R-:W-:Y:S02]  /*00a0*/  UISETP.GE.AND UP0, UPT, UR6, 0x1, UPT ;  /* 0x000000010600788c */ /* 0x001fe4000bf06270 */
[----:B------:R-:W-:-:S07]  /*00b0*/  IMAD R0, R2, UR6, RZ ;  /* 0x0000000602007c24 */ /* 0x000fce000f8e02ff */
[----:B-1----:R-:W-:Y:S05]  /*00c0*/  BRA.U !UP0, `(.L_x_264) ;  /* 0x0000000108b07547 */ /* 0x002fea000b800000 */
[C---:B------:R-:W-:Y:S01]  /*00d0*/  IADD3 R3, PT, PT, R0.reuse, UR6, RZ ;  /* 0x0000000600037c10 */ /* 0x040fe2000fffe0ff */
[----:B------:R-:W-:Y:S03]  /*00e0*/  BSSY.RECONVERGENT B0, `(.L_x_265) ;  /* 0x0000014000007945 */ /* 0x000fe60003800200 */
[----:B------:R-:W-:-:S04]  /*00f0*/  VIADDMNMX R5, R0, 0x1, R3, !PT ;  /* 0x0000000100057846 */ /* 0x000fc80007800103 */
[----:B------:R-:W-:Y:S01]  /*0100*/  IADD3 R6, PT, PT, R0, -R5, RZ ;  /* 0x8000000500067210 */ /* 0x000fe20007ffe0ff */
[----:B------:R-:W-:-:S03]  /*0110*/  IMAD.IADD R4, R5, 0x1, -R0 ;  /* 0x0000000105047824 */ /* 0x000fc600078e0a00 */
[----:B------:R-:W-:Y:S02]  /*0120*/  ISETP.GT.U32.AND P0, PT, R6, -0x4, PT ;  /* 0xfffffffc0600780c */ /* 0x000fe40003f04070 */
[----:B------:R-:W-:Y:S01]  /*0130*/  LOP3.LUT P1, R5, R4, 0x3, RZ, 0xc0, !PT ;  /* 0x0000000304057812 */ /* 0x000fe2000782c0ff */
[----:B------:R-:W-:-:S12]  /*0140*/  IMAD.MOV.U32 R4, RZ, RZ, R0 ;  /* 0x000000ffff047224 */ /* 0x000fd800078e0000 */
[----:B------:R-:W-:Y:S05]  /*0150*/  @!P1 BRA `(.L_x_266) ;  /* 0x0000000000309947 */ /* 0x000fea0003800000 */
[----:B------:R-:W0:Y:S01]  /*0160*/  LDC.64 R10, c[0x0][0x388] ;  /* 0x0000e200ff0a7b82 */ /* 0x000e220000000a00 */
[----:B------:R-:W-:Y:S01]  /*0170*/  IADD3 R5, PT, PT, -R5, RZ, RZ ;  /* 0x000000ff05057210 */ /* 0x000fe20007ffe1ff */
[----:B------:R-:W-:-:S06]  /*0180*/  IMAD.MOV.U32 R4, RZ, RZ, R0 ;  /* 0x000000ffff047224 */ /* 0x000fcc00078e0000 */
[----:B------:R-:W1:Y:S02]  /*0190*/  LDC.64 R12, c[0x0][0x398] ;  /* 0x0000e600ff0c7b82 */ /* 0x000e640000000a00 */
.L_x_267:
[----:B-12---:R-:W-:-:S06]  /*01a0*/  IMAD.WIDE R8, R4, 0x4, R12 ;  /* 0x0000000404087825 */ /* 0x006fcc00078e020c */
[----:B------:R-:W2:Y:S01]  /*01b0*/  LDG.E.CONSTANT R9, desc[UR4][R8.64] ;  /* 0x0000000408097981 */ /* 0x000ea2000c1e9900 */
[----:B0-----:R-:W-:Y:S01]  /*01c0*/  IMAD.WIDE R6, R4, 0x4, R10 ;  /* 0x0000000404067825 */ /* 0x001fe200078e020a */
[----:B------:R-:W-:-:S03]  /*01d0*/  IADD3 R5, PT, PT, R5, 0x1, RZ ;  /* 0x0000000105057810 */ /* 0x000fc60007ffe0ff */
[----:B------:R-:W-:Y:S01]  /*01e0*/  VIADD R4, R4, 0x1 ;  /* 0x0000000104047836 */ /* 0x000fe20000000000 */
[----:B------:R-:W-:Y:S01]  /*01f0*/  ISETP.NE.AND P1, PT, R5, RZ, PT ;  /* 0x000000ff0500720c */ /* 0x000fe20003f25270 */
[----:B--2---:R2:W-:-:S12]  /*0200*/  STG.E desc[UR4][R6.64], R9 ;  /* 0x0000000906007986 */ /* 0x0045d8000c101904 */
[----:B------:R-:W-:Y:S05]  /*0210*/  @P1 BRA `(.L_x_267) ;  /* 0xfffffffc00e01947 */ /* 0x000fea000383ffff */
.L_x_266:
[----:B------:R-:W-:Y:S05]  /*0220*/  BSYNC.RECONVERGENT B0 ;  /* 0x0000000000007941 */ /* 0x000fea0003800200 */
.L_x_265:
[----:B------:R-:W-:Y:S04]  /*0230*/  BSSY.RECONVERGENT B0, `(.L_x_264) ;  /* 0x0000015000007945 */ /* 0x000fe80003800200 */
[----:B------:R-:W-:Y:S05]  /*0240*/  @P0 BRA `(.L_x_268) ;  /* 0x00000000004c0947 */ /* 0x000fea0003800000 */
[----:B------:R-:W0:Y:S08]  /*0250*/  LDC.64 R12, c[0x0][0x388] ;  /* 0x0000e200ff0c7b82 */ /* 0x000e300000000a00 */
[----:B------:R-:W1:Y:S01]  /*0260*/  LDC.64 R10, c[0x0][0x398] ;  /* 0x0000e600ff0a7b82 */ /* 0x000e620000000a00 */
[----:B0-----:R-:W-:-:S05]  /*0270*/  IADD3 R12, P1, PT, R12, 0x8, RZ ;  /* 0x000000080c0c7810 */ /* 0x001fca0007f3e0ff */
[----:B------:R-:W-:Y:S01]  /*0280*/  IMAD.X R13, RZ, RZ, R13, P1 ;  /* 0x000000ffff0d7224 */ /* 0x000fe200008e060d */
[----:B-1----:R-:W-:-:S04]  /*0290*/  IADD3 R10, P0, PT, R10, 0x8, RZ ;  /* 0x000000080a0a7810 */ /* 0x002fc80007f1e0ff */
[----:B------:R-:W-:-:S09]  /*02a0*/  IADD3.X R11, PT, PT, RZ, R11, RZ, P0, !PT ;  /* 0x0000000bff0b7210 */ /* 0x000fd200007fe4ff */
.L_x_269:
[----:B--2---:R-:W-:-:S05]  /*02b0*/  IMAD.WIDE R6, R4, 0x4, R10 ;  /* 0x0000000404067825 */ /* 0x004fca00078e020a */
[----:B0-----:R-:W2:Y:S04]  /*02c0*/  LDG.E.CONSTANT R5, desc[UR4][R6.64+-0x8] ;  /* 0xfffff80406057981 */ /* 0x001ea8000c1e9900 */
[----:B------:R-:W3:Y:S04]  /*02d0*/  LDG.E.CONSTANT R15, desc[UR4][R6.64+-0x4] ;  /* 0xfffffc04060f7981 */ /* 0x000ee8000c1e9900 */
[----:B------:R-:W4:Y:S04]  /*02e0*/  LDG.E.CONSTANT R17, desc[UR4][R6.64] ;  /* 0x0000000406117981 */ /* 0x000f28000c1e9900 */
[----:B------:R-:W5:Y:S01]  /*02f0*/  LDG.E.CONSTANT R19, desc[UR4][R6.64+0x4] ;  /* 0x0000040406137981 */ /* 0x000f62000c1e9900 */
[C---:B------:R-:W-:Y:S01]  /*0300*/  IMAD.WIDE R8, R4.reuse, 0x4, R12 ;  /* 0x0000000404087825 */ /* 0x040fe200078e020c */
[----:B------:R-:W-:-:S04]  /*0310*/  IADD3 R4, PT, PT, R4, 0x4, RZ ;  /* 0x0000000404047810 */ /* 0x000fc80007ffe0ff */
[----:B------:R-:W-:Y:S01]  /*0320*/  ISETP.GE.AND P0, PT, R4, R3, PT ;  /* 0x000000030400720c */ /* 0x000fe20003f06270 */
[----:B--2---:R0:W-:Y:S04]  /*0330*/  STG.E desc[UR4][R8.64+-0x8], R5 ;  /* 0xfffff80508007986 */ /* 0x0041e8000c101904 */
[----:B---3--:R0:W-:Y:S04]  /*0340*/  STG.E desc[UR4][R8.64+-0x4], R15 ;  /* 0xfffffc0f08007986 */ /* 0x0081e8000c101904 */
[----:B----4-:R0:W-:Y:S04]  /*0350*/  STG.E desc[UR4][R8.64], R17 ;  /* 0x0000001108007986 */ /* 0x0101e8000c101904 */
[----:B-----5:R0:W-:Y:S01]  /*0360*/  STG.E desc[UR4][R8.64+0x4], R19 ;  /* 0x0000041308007986 */ /* 0x0201e2000c101904 */
[----:B------:R-:W-:Y:S05]  /*0370*/  @!P0 BRA `(.L_x_269) ;  /* 0xfffffffc00cc8947 */ /* 0x000fea000383ffff */
.L_x_268:
[----:B------:R-:W-:Y:S05]  /*0380*/  BSYNC.RECONVERGENT B0 ;  /* 0x0000000000007941 */ /* 0x000fea0003800200 */
.L_x_264:
[----:B0-----:R-:W0:Y:S02]  /*0390*/  LDC.64 R4, c[0x0][0x390] ;  /* 0x0000e400ff047b82 */ /* 0x001e240000000a00 */
[----:B0-----:R-:W-:-:S06]  /*03a0*/  IMAD.WIDE R2, R2, 0x4, R4 ;  /* 0x0000000402027825 */ /* 0x001fcc00078e0204 */
[----:B------:R-:W0:Y:S01]  /*03b0*/  LDC.64 R4, c[0x0][0x388] ;  /* 0x0000e200ff047b82 */ /* 0x000e220000000a00 */
[----:B------:R-:W2:Y:S02]  /*03c0*/  LDG.E.CONSTANT R2, desc[UR4][R2.64] ;  /* 0x0000000402027981 */ /* 0x000ea4000c1e9900 */
[----:B--2---:R-:W-:-:S04]  /*03d0*/  FADD R6, R2, 0.10000000149011611938 ;  /* 0x3dcccccd02067421 */ /* 0x004fc80000000000 */
[----:B------:R-:W1:Y:S02]  /*03e0*/  F2I.TRUNC.NTZ R7, R6 ;  /* 0x0000000600077305 */ /* 0x000e64000020f100 */
[----:B-1----:R-:W-:-:S05]  /*03f0*/  IADD3 R7, PT, PT, R0, R7, RZ ;  /* 0x0000000700077210 */ /* 0x002fca0007ffe0ff */
[----:B0-----:R-:W-:-:S05]  /*0400*/  IMAD.WIDE R4, R7, 0x4, R4 ;  /* 0x0000000407047825 */ /* 0x001fca00078e0204 */
[----:B------:R-:W2:Y:S02]  /*0410*/  LDG.E R0, desc[UR4][R4.64] ;  /* 0x0000000404007981 */ /* 0x000ea4000c1e1900 */
[----:B--2---:R-:W-:-:S05]  /*0420*/  FADD R7, R0, -1 ;  /* 0xbf80000000077421 */ /* 0x004fca0000000000 */
[----:B------:R-:W-:Y:S01]  /*0430*/  STG.E desc[UR4][R4.64], R7 ;  /* 0x0000000704007986 */ /* 0x000fe2000c101904 */
[----:B------:R-:W-:Y:S05]  /*0440*/  EXIT ;  /* 0x000000000000794d */ /* 0x000fea0003800000 */
.L_x_270:
        /* <DEDUP_REMOVED lines=11> */
.L_x_867:


//--------------------- .text.SparseCategoricalCrossentropyLossBuffer --------------------------
	.section	.text.SparseCategoricalCrossentropyLossBuffer,"ax",@progbits
	.align	128
        .global         SparseCategoricalCrossentropyLossBuffer
        .type           SparseCategoricalCrossentropyLossBuffer,@function
        .size           SparseCategoricalCrossentropyLossBuffer,(.L_x_868 - SparseCategoricalCrossentropyLossBuffer)
        .other          SparseCategoricalCrossentropyLossBuffer,@"STO_CUDA_ENTRY STV_DEFAULT"
SparseCategoricalCrossentropyLossBuffer:
.text.SparseCategoricalCrossentropyLossBuffer:
        /* <DEDUP_REMOVED lines=12> */
[----:B0-----:R-:W-:-:S06]  /*00c0*/  IMAD.WIDE R2, R0, 0x4, R2 ;  /* 0x0000000400027825 */ /* 0x001fcc00078e0202 */
[----:B-1----:R-:W4:Y:S02]  /*00d0*/  LDG.E.CONSTANT R2, desc[UR4][R2.64] ;  /* 0x0000000402027981 */ /* 0x002f24000c1e9900 */
[----:B----4-:R-:W-:-:S04]  /*00e0*/  FADD R6, R2, 0.10000000149011611938 ;  /* 0x3dcccccd02067421 */ /* 0x010fc80000000000 */
[----:B------:R-:W2:Y:S02]  /*00f0*/  F2I.TRUNC.NTZ R7, R6 ;  /* 0x0000000600077305 */ /* 0x000ea4000020f100 */
[----:B--2---:R-:W-:-:S04]  /*0100*/  IMAD R7, R0, UR6, R7 ;  /* 0x0000000600077c24 */ /* 0x004fc8000f8e0207 */
[----:B---3--:R-:W-:-:S05]  /*0110*/  IMAD.WIDE R4, R7, 0x4, R4 ;  /* 0x0000000407047825 */ /* 0x008fca00078e0204 */
[----:B------:R-:W2:Y:S01]  /*0120*/  LDG.E.CONSTANT R7, desc[UR4][R4.64] ;  /* 0x0000000404077981 */ /* 0x000ea2000c1e9900 */
[----:B------:R-:W-:Y:S01]  /*0130*/  HFMA2 R10, -RZ, RZ, 1.5048828125, 33.21875 ;  /* 0x3e055027ff0a7431 */ /* 0x000fe200000001ff */
[----:B--2---:R-:W-:-:S13]  /*0140*/  FSETP.GEU.AND P0, PT, R7, 1.175494350822287508e-38, PT ;  /* 0x008000000700780b */ /* 0x004fda0003f0e000 */
[----:B------:R-:W-:-:S05]  /*0150*/  @!P0 FMUL R7, R7, 8388608 ;  /* 0x4b00000007078820 */ /* 0x000fca0000400000 */
[----:B------:R-:W-:-:S04]  /*0160*/  IADD3 R8, PT, PT, R7, -0x3f2aaaab, RZ ;  /* 0xc0d5555507087810 */ /* 0x000fc80007ffe0ff */
[----:B------:R-:W-:-:S04]  /*0170*/  LOP3.LUT R8, R8, 0xff800000, RZ, 0xc0, !PT ;  /* 0xff80000008087812 */ /* 0x000fc800078ec0ff */
[-C--:B------:R-:W-:Y:S02]  /*0180*/  IADD3 R2, PT, PT, R7, -R8.reuse, RZ ;  /* 0x8000000807027210 */ /* 0x080fe40007ffe0ff */
[----:B------:R-:W-:-:S03]  /*0190*/  I2FP.F32.S32 R5, R8 ;  /* 0x0000000800057245 */ /* 0x000fc60000201400 */
[----:B------:R-:W-:-:S04]  /*01a0*/  FADD R9, R2, -1 ;  /* 0xbf80000002097421 */ /* 0x000fc80000000000 */
[----:B------:R-:W-:-:S04]  /*01b0*/  FFMA R2, R9, -R10, 0.14084610342979431152 ;  /* 0x3e1039f609027423 */ /* 0x000fc8000000080a */
[----:B------:R-:W-:-:S04]  /*01c0*/  FFMA R2, R9, R2, -0.12148627638816833496 ;  /* 0xbdf8cdcc09027423 */ /* 0x000fc80000000002 */
[----:B------:R-:W-:-:S04]  /*01d0*/  FFMA R2, R9, R2, 0.13980610668659210205 ;  /* 0x3e0f295509027423 */ /* 0x000fc80000000002 */
[----:B------:R-:W-:-:S04]  /*01e0*/  FFMA R2, R9, R2, -0.16684235632419586182 ;  /* 0xbe2ad8b909027423 */ /* 0x000fc80000000002 */
[----:B------:R-:W-:-:S04]  /*01f0*/  FFMA R2, R9, R2, 0.20012299716472625732 ;  /* 0x3e4ced0b09027423 */ /* 0x000fc80000000002 */
[C---:B------:R-:W-:Y:S02]  /*0200*/  FFMA R4, R9.reuse, R2, -0.24999669194221496582 ;  /* 0xbe7fff2209047423 */ /* 0x040fe40000000002 */
[----:B------:R-:W0:Y:S02]  /*0210*/  LDC.64 R2, c[0x0][0x388] ;  /* 0x0000e200ff027b82 */ /* 0x000e240000000a00 */
[----:B------:R-:W-:-:S04]  /*0220*/  FFMA R4, R9, R4, 0.33333182334899902344 ;  /* 0x3eaaaa7809047423 */ /* 0x000fc80000000004 */
[----:B------:R-:W-:Y:S01]  /*0230*/  FFMA R6, R9, R4, -0.5 ;  /* 0xbf00000009067423 */ /* 0x000fe20000000004 */
[----:B------:R-:W-:Y:S02]  /*0240*/  FSEL R4, RZ, -23, P0 ;  /* 0xc1b80000ff047808 */ /* 0x000fe40000000000 */
[----:B------:R-:W-:Y:S01]  /*0250*/  ISETP.GT.U32.AND P0, PT, R7, 0x7f7fffff, PT ;  /* 0x7f7fffff0700780c */ /* 0x000fe20003f04070 */
[----:B------:R-:W-:Y:S02]  /*0260*/  FMUL R6, R9, R6 ;  /* 0x0000000609067220 */ /* 0x000fe40000400000 */
[----:B------:R-:W-:Y:S02]  /*0270*/  FFMA R4, R5, 1.1920928955078125e-07, R4 ;  /* 0x3400000005047823 */ /* 0x000fe40000000004 */
[----:B------:R-:W-:Y:S01]  /*0280*/  FFMA R9, R9, R6, R9 ;  /* 0x0000000609097223 */ /* 0x000fe20000000009 */
[----:B------:R-:W-:-:S03]  /*0290*/  MOV R6, 0x7f800000 ;  /* 0x7f80000000067802 */ /* 0x000fc60000000f00 */
[----:B------:R-:W-:-:S04]  /*02a0*/  FFMA R4, R4, 0.69314718246459960938, R9 ;  /* 0x3f31721804047823 */ /* 0x000fc80000000009 */
[C---:B------:R-:W-:Y:S01]  /*02b0*/  @P0 FFMA R4, R7.reuse, R6, +INF ;  /* 0x7f80000007040423 */ /* 0x040fe20000000006 */
[----:B------:R-:W-:Y:S01]  /*02c0*/  FSETP.NEU.AND P0, PT, R7, RZ, PT ;  /* 0x000000ff0700720b */ /* 0x000fe20003f0d000 */
[----:B0-----:R-:W-:-:S03]  /*02d0*/  IMAD.WIDE R2, R0, 0x4, R2 ;  /* 0x0000000400027825 */ /* 0x001fc600078e0202 */
[----:B------:R-:W-:-:S05]  /*02e0*/  FSEL R5, -R4, +INF , P0 ;  /* 0x7f80000004057808 */ /* 0x000fca0000000100 */
[----:B------:R-:W-:Y:S01]  /*02f0*/  STG.E desc[UR4][R2.64], R5 ;  /* 0x0000000502007986 */ /* 0x000fe2000c101904 */
[----:B------:R-:W-:Y:S05]  /*0300*/  EXIT ;  /* 0x000000000000794d */ /* 0x000fea0003800000 */
.L_x_271:
        /* <DEDUP_REMOVED lines=15> */
.L_x_868:


//--------------------- .text.MseGradient         --------------------------
	.section	.text.MseGradient,"ax",@progbits
	.align	128
        .global         MseGradient
        .type           MseGradient,@function
        .size           MseGradient,(.L_x_826 - MseGradient)
        .other          MseGradient,@"STO_CUDA_ENTRY STV_DEFAULT"
MseGradient:
.text.MseGradient:
        /* <DEDUP_REMOVED lines=14> */
[C---:B------:R-:W-:Y:S01]  /*00e0*/  IMAD.IADD R2, R22.reuse, 0x1, R3 ;  /* 0x0000000116027824 */ /* 0x040fe200078e0203 */
[----:B------:R-:W-:Y:S02]  /*00f0*/  I2FP.F32.U32 R3, R3 ;  /* 0x0000000300037245 */ /* 0x000fe40000201000 */
[----:B------:R-:W-:Y:S02]  /*0100*/  MOV R13, R22 ;  /* 0x00000016000d7202 */ /* 0x000fe40000000f00 */
[----:B------:R-:W-:-:S05]  /*0110*/  VIADDMNMX R21, R22, 0x1, R2, !PT ;  /* 0x0000000116157846 */ /* 0x000fca0007800102 */
[----:B------:R-:W-:-:S05]  /*0120*/  IMAD.IADD R0, R21, 0x1, -R22 ;  /* 0x0000000115007824 */ /* 0x000fca00078e0a16 */
[----:B------:R-:W-:-:S13]  /*0130*/  LOP3.LUT P0, R0, R0, 0x3, RZ, 0xc0, !PT ;  /* 0x0000000300007812 */ /* 0x000fda000780c0ff */
[----:B0-----:R-:W-:Y:S05]  /*0140*/  @!P0 BRA `(.L_x_273) ;  /* 0x0000000000788947 */ /* 0x001fea0003800000 */
[----:B------:R-:W0:Y:S01]  /*0150*/  LDC.64 R10, c[0x0][0x388] ;  /* 0x0000e200ff0a7b82 */ /* 0x000e220000000a00 */
[----:B------:R-:W-:Y:S01]  /*0160*/  IMAD.MOV R20, RZ, RZ, -R0 ;  /* 0x000000ffff147224 */ /* 0x000fe200078e0a00 */
[----:B------:R-:W-:-:S06]  /*0170*/  MOV R13, R22 ;  /* 0x00000016000d7202 */ /* 0x000fcc0000000f00 */
[----:B------:R-:W1:Y:S08]  /*0180*/  LDC.64 R8, c[0x0][0x390] ;  /* 0x0000e400ff087b82 */ /* 0x000e700000000a00 */
[----:B------:R-:W2:Y:S02]  /*0190*/  LDC.64 R6, c[0x0][0x398] ;  /* 0x0000e600ff067b82 */ /* 0x000ea40000000a00 */
.L_x_276:
[----:B--2---:R-:W-:-:S04]  /*01a0*/  IMAD.WIDE R14, R13, 0x4, R6 ;  /* 0x000000040d0e7825 */ /* 0x004fc800078e0206 */
[----:B-1-3--:R-:W-:Y:S02]  /*01b0*/  IMAD.WIDE R4, R13, 0x4, R8 ;  /* 0x000000040d047825 */ /* 0x00afe400078e0208 */
[----:B------:R-:W2:Y:S04]  /*01c0*/  LDG.E.CONSTANT R14, desc[UR12][R14.64] ;  /* 0x0000000c0e0e7981 */ /* 0x000ea8000c1e9900 */
[----:B------:R-:W2:Y:S01]  /*01d0*/  LDG.E.CONSTANT R5, desc[UR12][R4.64] ;  /* 0x0000000c04057981 */ /* 0x000ea2000c1e9900 */
[----:B------:R-:W1:Y:S01]  /*01e0*/  MUFU.RCP R12, R3 ;  /* 0x00000003000c7308 */ /* 0x000e620000001000 */
[----:B------:R-:W-:Y:S01]  /*01f0*/  VIADD R20, R20, 0x1 ;  /* 0x0000000114147836 */ /* 0x000fe20000000000 */
[----:B------:R-:W-:Y:S04]  /*0200*/  BSSY.RECONVERGENT B1, `(.L_x_274) ;  /* 0x000000f000017945 */ /* 0x000fe80003800200 */
[----:B------:R-:W-:Y:S01]  /*0210*/  ISETP.NE.AND P2, PT, R20, RZ, PT ;  /* 0x000000ff1400720c */ /* 0x000fe20003f45270 */
[----:B-1----:R-:W-:-:S04]  /*0220*/  FFMA R17, -R3, R12, 1 ;  /* 0x3f80000003117423 */ /* 0x002fc8000000010c */
[----:B------:R-:W-:Y:S01]  /*0230*/  FFMA R17, R12, R17, R12 ;  /* 0x000000110c117223 */ /* 0x000fe2000000000c */
[----:B--2---:R-:W-:Y:S01]  /*0240*/  FADD R0, R14, -R5 ;  /* 0x800000050e007221 */ /* 0x004fe20000000000 */
[----:B0-----:R-:W-:-:S04]  /*0250*/  IMAD.WIDE R4, R13, 0x4, R10 ;  /* 0x000000040d047825 */ /* 0x001fc800078e020a */
[----:B------:R-:W-:-:S04]  /*0260*/  FADD R0, R0, R0 ;  /* 0x0000000000007221 */ /* 0x000fc80000000000 */
[----:B------:R-:W0:Y:S01]  /*0270*/  FCHK P0, R0, R3 ;  /* 0x0000000300007302 */ /* 0x000e220000000000 */
[----:B------:R-:W-:-:S04]  /*0280*/  FFMA R12, R0, R17, RZ ;  /* 0x00000011000c7223 */ /* 0x000fc800000000ff */
[----:B------:R-:W-:-:S04]  /*0290*/  FFMA R14, -R3, R12, R0 ;  /* 0x0000000c030e7223 */ /* 0x000fc80000000100 */
[----:B------:R-:W-:Y:S01]  /*02a0*/  FFMA R17, R17, R14, R12 ;  /* 0x0000000e11117223 */ /* 0x000fe2000000000c */
[----:B0-----:R-:W-:Y:S06]  /*02b0*/  @!P0 BRA `(.L_x_275) ;  /* 0x00000000000c8947 */ /* 0x001fec0003800000 */
[----:B------:R-:W-:-:S07]  /*02c0*/  MOV R12, 0x2e0 ;  /* 0x000002e0000c7802 */ /* 0x000fce0000000f00 */
[----:B------:R-:W-:Y:S05]  /*02d0*/  CALL.REL.NOINC `($__internal_12_$__cuda_sm3x_div_rn_noftz_f32_slowpath) ;  /* 0x0000000400a87944 */ /* 0x000fea0003c00000 */
[----:B------:R-:W-:-:S07]  /*02e0*/  MOV R17, R0 ;  /* 0x0000000000117202 */ /* 0x000fce0000000f00 */
.L_x_275:
[----:B------:R-:W-:Y:S05]  /*02f0*/  BSYNC.RECONVERGENT B1 ;  /* 0x0000000000017941 */ /* 0x000fea0003800200 */
.L_x_274:
[----:B------:R3:W-:Y:S01]  /*0300*/  STG.E desc[UR12][R4.64], R17 ;  /* 0x0000001104007986 */ /* 0x0007e2000c10190c */
[----:B------:R-:W-:Y:S01]  /*0310*/  VIADD R13, R13, 0x1 ;  /* 0x000000010d0d7836 */ /* 0x000fe20000000000 */
[----:B------:R-:W-:Y:S06]  /*0320*/  @P2 BRA `(.L_x_276) ;  /* 0xfffffffc009c2947 */ /* 0x000fec000383ffff */
.L_x_273:
[----:B------:R-:W-:Y:S05]  /*0330*/  BSYNC.RECONVERGENT B0 ;  /* 0x0000000000007941 */ /* 0x000fea0003800200 */
.L_x_272:
        /* <DEDUP_REMOVED lines=11> */
.L_x_285:
[----:B------:R-:W-:Y:S01]  /*03f0*/  MOV R9, UR9 ;  /* 0x0000000900097c02 */ /* 0x000fe20008000f00 */
[----:B------:R-:W-:Y:S01]  /*0400*/  IMAD.U32 R8, RZ, RZ, UR8 ;  /* 0x00000008ff087e24 */ /* 0x000fe2000f8e00ff */
[----:B------:R-:W-:Y:S01]  /*0410*/  MOV R7, UR7 ;  /* 0x0000000700077c02 */ /* 0x000fe20008000f00 */
[----:B------:R-:W-:Y:S02]  /*0420*/  IMAD.U32 R6, RZ, RZ, UR6 ;  /* 0x00000006ff067e24 */ /* 0x000fe4000f8e00ff */
[----:B------:R-:W-:-:S04]  /*0430*/  IMAD.WIDE R8, R13, 0x4, R8 ;  /* 0x000000040d087825 */ /* 0x000fc800078e0208 */
[C---:B------:R-:W-:Y:S01]  /*0440*/  IMAD.WIDE R6, R13.reuse, 0x4, R6 ;  /* 0x000000040d067825 */ /* 0x040fe200078e0206 */
[----:B------:R-:W2:Y:S04]  /*0450*/  LDG.E.CONSTANT R0, desc[UR12][R8.64+-0x8] ;  /* 0xfffff80c08007981 */ /* 0x000ea8000c1e9900 */
[----:B------:R-:W2:Y:S01]  /*0460*/  LDG.E.CONSTANT R11, desc[UR12][R6.64+-0x8] ;  /* 0xfffff80c060b7981 */ /* 0x000ea2000c1e9900 */
[----:B0-----:R-:W0:Y:S01]  /*0470*/  MUFU.RCP R10, R3 ;  /* 0x00000003000a7308 */ /* 0x001e220000001000 */
[----:B---3--:R-:W-:Y:S01]  /*0480*/  MOV R5, UR5 ;  /* 0x0000000500057c02 */ /* 0x008fe20008000f00 */
[----:B------:R-:W-:Y:S01]  /*0490*/  IMAD.U32 R4, RZ, RZ, UR4 ;  /* 0x00000004ff047e24 */ /* 0x000fe2000f8e00ff */
[----:B------:R-:W-:Y:S03]  /*04a0*/  BSSY.RECONVERGENT B0, `(.L_x_277) ;  /* 0x0000011000007945 */ /* 0x000fe60003800200 */
[----:B------:R-:W-:-:S04]  /*04b0*/  IMAD.WIDE R4, R13, 0x4, R4 ;  /* 0x000000040d047825 */ /* 0x000fc800078e0204 */
[----:B------:R-:W-:-:S05]  /*04c0*/  VIADD R13, R13, 0x4 ;  /* 0x000000040d0d7836 */ /* 0x000fca0000000000 */
[----:B------:R-:W-:Y:S01]  /*04d0*/  ISETP.GE.AND P2, PT, R13, R2, PT ;  /* 0x000000020d00720c */ /* 0x000fe20003f46270 */
[----:B--2---:R-:W-:Y:S01]  /*04e0*/  FADD R0, R0, -R11 ;  /* 0x8000000b00007221 */ /* 0x004fe20000000000 */
        /* <DEDUP_REMOVED lines=10> */
[----:B------:R-:W-:Y:S05]  /*0590*/  CALL.REL.NOINC `($__internal_12_$__cuda_sm3x_div_rn_noftz_f32_slowpath) ;  /* 0x0000000000f87944 */ /* 0x000fea0003c00000 */
[----:B------:R-:W-:-:S07]  /*05a0*/  IMAD.MOV.U32 R11, RZ, RZ, R0 ;  /* 0x000000ffff0b7224 */ /* 0x000fce00078e0000 */
.L_x_278:
[----:B------:R-:W-:Y:S05]  /*05b0*/  BSYNC.RECONVERGENT B0 ;  /* 0x0000000000007941 */ /* 0x000fea0003800200 */
.L_x_277:
[----:B------:R-:W2:Y:S04]  /*05c0*/  LDG.E.CONSTANT R0, desc[UR12][R8.64+-0x4] ;  /* 0xfffffc0c08007981 */ /* 0x000ea8000c1e9900 */
[----:B------:R-:W2:Y:S01]  /*05d0*/  LDG.E.CONSTANT R15, desc[UR12][R6.64+-0x4] ;  /* 0xfffffc0c060f7981 */ /* 0x000ea2000c1e9900 */
[----:B------:R-:W0:Y:S01]  /*05e0*/  MUFU.RCP R10, R3 ;  /* 0x00000003000a7308 */ /* 0x000e220000001000 */
[----:B------:R-:W-:Y:S02]  /*05f0*/  BSSY.RECONVERGENT B0, `(.L_x_279) ;  /* 0x000000f000007945 */ /* 0x000fe40003800200 */
[----:B------:R1:W-:Y:S01]  /*0600*/  STG.E desc[UR12][R4.64+-0x8], R11 ;  /* 0xfffff80b04007986 */ /* 0x0003e2000c10190c */
        /* <DEDUP_REMOVED lines=8> */
[----:B01----:R-:W-:Y:S06]  /*0690*/  @!P0 BRA `(.L_x_280) ;  /* 0x0000000000108947 */ /* 0x003fec0003800000 */
[----:B------:R-:W-:Y:S02]  /*06a0*/  MOV R0, R12 ;  /* 0x0000000c00007202 */ /* 0x000fe40000000f00 */
[----:B------:R-:W-:-:S07]  /*06b0*/  MOV R12, 0x6d0 ;  /* 0x000006d0000c7802 */ /* 0x000fce0000000f00 */
[----:B------:R-:W-:Y:S05]  /*06c0*/  CALL.REL.NOINC `($__internal_12_$__cuda_sm3x_div_rn_noftz_f32_slowpath) ;  /* 0x0000000000ac7944 */ /* 0x000fea0003c00000 */
[----:B------:R-:W-:-:S07]  /*06d0*/  IMAD.MOV.U32 R15, RZ, RZ, R0 ;  /* 0x000000ffff0f7224 */ /* 0x000fce00078e0000 */
.L_x_280:
[----:B------:R-:W-:Y:S05]  /*06e0*/  BSYNC.RECONVERGENT B0 ;  /* 0x0000000000007941 */ /* 0x000fea0003800200 */
.L_x_279:
        /* <DEDUP_REMOVED lines=18> */
.L_x_282:
[----:B------:R-:W-:Y:S05]  /*0810*/  BSYNC.RECONVERGENT B0 ;  /* 0x0000000000007941 */ /* 0x000fea0003800200 */
.L_x_281:
[----:B------:R-:W2:Y:S04]  /*0820*/  LDG.E.CONSTANT R8, desc[UR12][R8.64+0x4] ;  /* 0x0000040c08087981 */ /* 0x000ea8000c1e9900 */
[----:B------:R-:W2:Y:S01]  /*0830*/  LDG.E.CONSTANT R7, desc[UR12][R6.64+0x4] ;  /* 0x0000040c06077981 */ /* 0x000ea2000c1e9900 */
[----:B------:R-:W0:Y:S01]  /*0840*/  MUFU.RCP R10, R3 ;  /* 0x00000003000a7308 */ /* 0x000e220000001000 */
[----:B------:R-:W-:Y:S02]  /*0850*/  BSSY.RECONVERGENT B0, `(.L_x_283) ;  /* 0x000000f000007945 */ /* 0x000fe40003800200 */
[----:B------:R1:W-:Y:S01]  /*0860*/  STG.E desc[UR12][R4.64], R11 ;  /* 0x0000000b04007986 */ /* 0x0003e2000c10190c */
[----:B0-----:R-:W-:Y:S01]  /*0870*/  FFMA R15, -R3, R10, 1 ;  /* 0x3f800000030f7423 */ /* 0x001fe2000000010a */
[----:B--2---:R-:W-:-:S04]  /*0880*/  FADD R0, R8, -R7 ;  /* 0x8000000708007221 */ /* 0x004fc80000000000 */
        /* <DEDUP_REMOVED lines=11> */
.L_x_284:
[----:B------:R-:W-:Y:S05]  /*0940*/  BSYNC.RECONVERGENT B0 ;  /* 0x0000000000007941 */ /* 0x000fea0003800200 */
.L_x_283:
[----:B------:R0:W-:Y:S01]  /*0950*/  STG.E desc[UR12][R4.64+0x4], R15 ;  /* 0x0000040f04007986 */ /* 0x0001e2000c10190c */
[----:B------:R-:W-:Y:S05]  /*0960*/  @!P2 BRA `(.L_x_285) ;  /* 0xfffffff800a0a947 */ /* 0x000fea000383ffff */
[----:B------:R-:W-:Y:S05]  /*0970*/  EXIT ;  /* 0x000000000000794d */ /* 0x000fea0003800000 */
        .weak           $__internal_12_$__cuda_sm3x_div_rn_noftz_f32_slowpath
        .type           $__internal_12_$__cuda_sm3x_div_rn_noftz_f32_slowpath,@function
        .size           $__internal_12_$__cuda_sm3x_div_rn_noftz_f32_slowpath,(.L_x_826 - $__internal_12_$__cuda_sm3x_div_rn_noftz_f32_slowpath)
$__internal_12_$__cuda_sm3x_div_rn_noftz_f32_slowpath:
[----:B------:R-:W-:Y:S01]  /*0980*/  SHF.R.U32.HI R14, RZ, 0x17, R3 ;  /* 0x00000017ff0e7819 */ /* 0x000fe20000011603 */
[----:B------:R-:W-:Y:S01]  /*0990*/  BSSY.RECONVERGENT B2, `(.L_x_286) ;  /* 0x0000064000027945 */ /* 0x000fe20003800200 */
[----:B------:R-:W-:Y:S02]  /*09a0*/  SHF.R.U32.HI R19, RZ, 0x17, R0 ;  /* 0x00000017ff137819 */ /* 0x000fe40000011600 */
[----:B------:R-:W-:Y:S02]  /*09b0*/  LOP3.LUT R14, R14, 0xff, RZ, 0xc0, !PT ;  /* 0x000000ff0e0e7812 */ /* 0x000fe400078ec0ff */
[----:B------:R-:W-:Y:S02]  /*09c0*/  LOP3.LUT R19, R19, 0xff, RZ, 0xc0, !PT ;  /* 0x000000ff13137812 */ /* 0x000fe400078ec0ff */
[----:B------:R-:W-:Y:S02]  /*09d0*/  IADD3 R16, PT, PT, R14, -0x1, RZ ;  /* 0xffffffff0e107810 */ /* 0x000fe40007ffe0ff */
[----:B------:R-:W-:Y:S01]  /*09e0*/  MOV R17, R3 ;  /* 0x0000000300117202 */ /* 0x000fe20000000f00 */
[----:B------:R-:W-:Y:S01]  /*09f0*/  VIADD R15, R19, 0xffffffff ;  /* 0xffffffff130f7836 */ /* 0x000fe20000000000 */
        /* <DEDUP_REMOVED lines=24> */
[----:B------:R-:W-:Y:S01]  /*0b80*/  @P0 IMAD.MOV.U32 R15, RZ, RZ, RZ ;  /* 0x000000ffff0f0224 */ /* 0x000fe200078e00ff */
[----:B------:R-:W-:Y:S01]  /*0b90*/  @!P0 MOV R15, 0xffffffc0 ;  /* 0xffffffc0000f8802 */ /* 0x000fe20000000f00 */
[----:B------:R-:W-:-:S04]  /*0ba0*/  @!P0 FFMA R0, R0, 1.84467440737095516160e+19, RZ ;  /* 0x5f80000000008823 */ /* 0x000fc800000000ff */
[----:B------:R-:W-:-:S07]  /*0bb0*/  @!P1 VIADD R15, R15, 0x40 ;  /* 0x000000400f0f9836 */ /* 0x000fce0000000000 */
.L_x_287:
        /* <DEDUP_REMOVED lines=32> */
[C---:B------:R-:W-:Y:S01]  /*0dc0*/  VIADD R18, R14.reuse, 0x20 ;  /* 0x000000200e127836 */ /* 0x040fe20000000000 */
[C---:B------:R-:W-:Y:S02]  /*0dd0*/  ISETP.NE.AND P3, PT, R14.reuse, RZ, PT ;  /* 0x000000ff0e00720c */ /* 0x040fe40003f65270 */
[----:B------:R-:W-:Y:S02]  /*0de0*/  LOP3.LUT R19, R19, 0x7fffff, RZ, 0xc0, !PT ;  /* 0x007fffff13137812 */ /* 0x000fe400078ec0ff */
        /* <DEDUP_REMOVED lines=12> */
[----:B------:R-:W-:-:S05]  /*0eb0*/  LOP3.LUT R15, R15, R14, RZ, 0xc0, !PT ;  /* 0x0000000e0f0f7212 */ /* 0x000fca00078ec0ff */
[----:B------:R-:W-:-:S05]  /*0ec0*/  IMAD.IADD R15, R16, 0x1, R15 ;  /* 0x00000001100f7824 */ /* 0x000fca00078e020f */
[----:B------:R-:W-:Y:S01]  /*0ed0*/  LOP3.LUT R0, R15, R0, RZ, 0xfc, !PT ;  /* 0x000000000f007212 */ /* 0x000fe200078efcff */
[----:B------:R-:W-:Y:S06]  /*0ee0*/  BRA `(.L_x_295) ;  /* 0x0000000000107947 */ /* 0x000fec0003800000 */
.L_x_294:
[----:B------:R-:W-:-:S04]  /*0ef0*/  LOP3.LUT R0, R0, 0x80000000, RZ, 0xc0, !PT ;  /* 0x8000000000007812 */ /* 0x000fc800078ec0ff */
[----:B------:R-:W-:Y:S01]  /*0f00*/  LOP3.LUT R0, R0, 0x7f800000, RZ, 0xfc, !PT ;  /* 0x7f80000000007812 */ /* 0x000fe200078efcff */
[----:B------:R-:W-:Y:S06]  /*0f10*/  BRA `(.L_x_295) ;  /* 0x0000000000047947 */ /* 0x000fec0003800000 */
.L_x_293:
[----:B------:R-:W-:-:S07]  /*0f20*/  LEA R0, R15, R0, 0x17 ;  /* 0x000000000f007211 */ /* 0x000fce00078eb8ff */
.L_x_295:
[----:B------:R-:W-:Y:S05]  /*0f30*/  BSYNC.RECONVERGENT B3 ;  /* 0x0000000000037941 */ /* 0x000fea0003800200 */
.L_x_292:
[----:B------:R-:W-:Y:S05]  /*0f40*/  BRA `(.L_x_296) ;  /* 0x0000000000207947 */ /* 0x000fea0003800000 */
.L_x_291:
[----:B------:R-:W-:-:S04]  /*0f50*/  LOP3.LUT R0, R17, 0x80000000, R0, 0x48, !PT ;  /* 0x8000000011007812 */ /* 0x000fc800078e4800 */
[----:B------:R-:W-:Y:S01]  /*0f60*/  LOP3.LUT R0, R0, 0x7f800000, RZ, 0xfc, !PT ;  /* 0x7f80000000007812 */ /* 0x000fe200078efcff */
[----:B------:R-:W-:Y:S06]  /*0f70*/  BRA `(.L_x_296) ;  /* 0x0000000000147947 */ /* 0x000fec0003800000 */
.L_x_290:
[----:B------:R-:W-:Y:S01]  /*0f80*/  LOP3.LUT R0, R17, 0x80000000, R0, 0x48, !PT ;  /* 0x8000000011007812 */ /* 0x000fe200078e4800 */
[----:B------:R-:W-:Y:S06]  /*0f90*/  BRA `(.L_x_296) ;  /* 0x00000000000c7947 */ /* 0x000fec0003800000 */
.L_x_289:
[----:B------:R-:W0:Y:S01]  /*0fa0*/  MUFU.RSQ R0, -QNAN ;  /* 0xffc0000000007908 */ /* 0x000e220000001400 */
[----:B------:R-:W-:Y:S05]  /*0fb0*/  BRA `(.L_x_296) ;  /* 0x0000000000047947 */ /* 0x000fea0003800000 */
.L_x_288:
[----:B------:R-:W-:-:S07]  /*0fc0*/  FADD.FTZ R0, R0, R3 ;  /* 0x0000000300007221 */ /* 0x000fce0000010000 */
.L_x_296:
[----:B------:R-:W-:Y:S05]  /*0fd0*/  BSYNC.RECONVERGENT B2 ;  /* 0x0000000000027941 */ /* 0x000fea0003800200 */
.L_x_286:
[----:B------:R-:W-:Y:S02]  /*0fe0*/  HFMA2 R15, -RZ, RZ, 0, 0 ;  /* 0x00000000ff0f7431 */ /* 0x000fe400000001ff */
[----:B------:R-:W-:-:S04]  /*0ff0*/  IMAD.MOV.U32 R14, RZ, RZ, R12 ;  /* 0x000000ffff0e7224 */ /* 0x000fc800078e000c */
[----:B0-----:R-:W-:Y:S05]  /*1000*/  RET.REL.NODEC R14 `(MseGradient) ;  /* 0xffffffec0efc7950 */ /* 0x001fea0003c3ffff */
.L_x_297:
        /* <DEDUP_REMOVED lines=15> */
.L_x_826:


//--------------------- .text.MseLossBuffer       --------------------------
	.section	.text.MseLossBuffer,"ax",@progbits
	.align	128
        .global         MseLossBuffer
        .type           MseLossBuffer,@function
        .size           MseLossBuffer,(.L_x_827 - MseLossBuffer)
        .other          MseLossBuffer,@"STO_CUDA_ENTRY STV_DEFAULT"
MseLossBuffer:
.text.MseLossBuffer:
        /* <DEDUP_REMOVED lines=33> */
.L_x_301:
        /* <DEDUP_REMOVED lines=16> */
[----:B------:R-:W-:Y:S01]  /*0310*/  FFMA R13, R16, R16, R13 ;  /* 0x00000010100d7223 */ /* 0x000fe2000000000d */
[----:B---3--:R-:W-:Y:S02]  /*0320*/  FADD R16, R18, -R27 ;  /* 0x8000001b12107221 */ /* 0x008fe40000000000 */
[----:B------:R-:W2:Y:S02]  /*0330*/  LDG.E.CONSTANT R18, desc[UR4][R6.64+-0x8] ;  /* 0xfffff80406127981 */ /* 0x000ea4000c1e9900 */
[----:B------:R-:W-:Y:S02]  /*0340*/  FFMA R16, R16, R16, R13 ;  /* 0x0000001010107223 */ /* 0x000fe4000000000d */
[----:B------:R-:W3:Y:S01]  /*0350*/  LDG.E.CONSTANT R13, desc[UR4][R8.64+-0x4] ;  /* 0xfffffc04080d7981 */ /* 0x000ee2000c1e9900 */
[----:B----4-:R-:W-:-:S03]  /*0360*/  FADD R15, R14, -R15 ;  /* 0x8000000f0e0f7221 */ /* 0x010fc60000000000 */
[----:B------:R-:W3:Y:S01]  /*0370*/  LDG.E.CONSTANT R14, desc[UR4][R6.64+-0x4] ;  /* 0xfffffc04060e7981 */ /* 0x000ee2000c1e9900 */
[----:B------:R-:W-:-:S03]  /*0380*/  FFMA R26, R15, R15, R16 ;  /* 0x0000000f0f1a7223 */ /* 0x000fc60000000010 */
[----:B------:R-:W4:Y:S04]  /*0390*/  LDG.E.CONSTANT R15, desc[UR4][R8.64] ;  /* 0x00000004080f7981 */ /* 0x000f28000c1e9900 */
[----:B------:R-:W4:Y:S01]  /*03a0*/  LDG.E.CONSTANT R16, desc[UR4][R6.64] ;  /* 0x0000000406107981 */ /* 0x000f22000c1e9900 */
[----:B-----5:R-:W-:-:S03]  /*03b0*/  FADD R21, R21, -R22 ;  /* 0x8000001615157221 */ /* 0x020fc60000000000 */
[----:B------:R-:W5:Y:S01]  /*03c0*/  LDG.E.CONSTANT R22, desc[UR4][R8.64+0x4] ;  /* 0x0000040408167981 */ /* 0x000f62000c1e9900 */
[----:B------:R-:W-:Y:S01]  /*03d0*/  FFMA R26, R21, R21, R26 ;  /* 0x00000015151a7223 */ /* 0x000fe2000000001a */
[----:B------:R-:W-:Y:S02]  /*03e0*/  FADD R25, R24, -R25 ;  /* 0x8000001918197221 */ /* 0x000fe40000000000 */
[----:B------:R-:W5:Y:S02]  /*03f0*/  LDG.E.CONSTANT R21, desc[UR4][R6.64+0x4] ;  /* 0x0000040406157981 */ /* 0x000f64000c1e9900 */
[----:B------:R-:W-:Y:S02]  /*0400*/  FFMA R26, R25, R25, R26 ;  /* 0x00000019191a7223 */ /* 0x000fe4000000001a */
[----:B------:R-:W5:Y:S01]  /*0410*/  LDG.E.CONSTANT R24, desc[UR4][R8.64+0x18] ;  /* 0x0000180408187981 */ /* 0x000f62000c1e9900 */
[----:B------:R-:W-:-:S03]  /*0420*/  FADD R25, R19, -R20 ;  /* 0x8000001413197221 */ /* 0x000fc60000000000 */
[----:B------:R-:W5:Y:S01]  /*0430*/  LDG.E.CONSTANT R20, desc[UR4][R8.64+0x8] ;  /* 0x0000080408147981 */ /* 0x000f62000c1e9900 */
[----:B------:R-:W-:-:S03]  /*0440*/  FFMA R26, R25, R25, R26 ;  /* 0x00000019191a7223 */ /* 0x000fc6000000001a */
[----:B------:R-:W5:Y:S04]  /*0450*/  LDG.E.CONSTANT R19, desc[UR4][R6.64+0x8] ;  /* 0x0000080406137981 */ /* 0x000f68000c1e9900 */
[----:B------:R-:W5:Y:S01]  /*0460*/  LDG.E.CONSTANT R27, desc[UR4][R6.64+0x1c] ;  /* 0x00001c04061b7981 */ /* 0x000f62000c1e9900 */
[----:B--2---:R-:W-:-:S03]  /*0470*/  FADD R25, R17, -R18 ;  /* 0x8000001211197221 */ /* 0x004fc60000000000 */
[----:B------:R-:W2:Y:S01]  /*0480*/  LDG.E.CONSTANT R18, desc[UR4][R8.64+0xc] ;  /* 0x00000c0408127981 */ /* 0x000ea2000c1e9900 */
[----:B------:R-:W-:-:S03]  /*0490*/  FFMA R26, R25, R25, R26 ;  /* 0x00000019191a7223 */ /* 0x000fc6000000001a */
[----:B------:R-:W2:Y:S01]  /*04a0*/  LDG.E.CONSTANT R17, desc[UR4][R6.64+0xc] ;  /* 0x00000c0406117981 */ /* 0x000ea2000c1e9900 */
[----:B---3--:R-:W-:-:S03]  /*04b0*/  FADD R25, R13, -R14 ;  /* 0x8000000e0d197221 */ /* 0x008fc60000000000 */
[----:B------:R-:W3:Y:S01]  /*04c0*/  LDG.E.CONSTANT R13, desc[UR4][R8.64+0x10] ;  /* 0x00001004080d7981 */ /* 0x000ee2000c1e9900 */
[----:B------:R-:W-:-:S03]  /*04d0*/  FFMA R26, R25, R25, R26 ;  /* 0x00000019191a7223 */ /* 0x000fc6000000001a */
[----:B------:R-:W3:Y:S01]  /*04e0*/  LDG.E.CONSTANT R14, desc[UR4][R6.64+0x10] ;  /* 0x00001004060e7981 */ /* 0x000ee2000c1e9900 */
[----:B----4-:R-:W-:-:S03]  /*04f0*/  FADD R25, R15, -R16 ;  /* 0x800000100f197221 */ /* 0x010fc60000000000 */
[----:B------:R-:W4:Y:S04]  /*0500*/  LDG.E.CONSTANT R16, desc[UR4][R8.64+0x14] ;  /* 0x0000140408107981 */ /* 0x000f28000c1e9900 */
[----:B------:R-:W4:Y:S01]  /*0510*/  LDG.E.CONSTANT R15, desc[UR4][R6.64+0x14] ;  /* 0x00001404060f7981 */ /* 0x000f22000c1e9900 */
[----:B------:R-:W-:-:S03]  /*0520*/  FFMA R28, R25, R25, R26 ;  /* 0x00000019191c7223 */ /* 0x000fc6000000001a */
[----:B------:R-:W4:Y:S04]  /*0530*/  LDG.E.CONSTANT R25, desc[UR4][R6.64+0x18] ;  /* 0x0000180406197981 */ /* 0x000f28000c1e9900 */
[----:B------:R-:W4:Y:S01]  /*0540*/  LDG.E.CONSTANT R26, desc[UR4][R8.64+0x1c] ;  /* 0x00001c04081a7981 */ /* 0x000f22000c1e9900 */
[----:B-----5:R-:W-:-:S04]  /*0550*/  FADD R21, R22, -R21 ;  /* 0x8000001516157221 */ /* 0x020fc80000000000 */
[----:B------:R-:W-:Y:S01]  /*0560*/  FFMA R28, R21, R21, R28 ;  /* 0x00000015151c7223 */ /* 0x000fe2000000001c */
[----:B------:R-:W-:Y:S01]  /*0570*/  FADD R19, R20, -R19 ;  /* 0x8000001314137221 */ /* 0x000fe20000000000 */
[----:B------:R-:W-:-:S03]  /*0580*/  VIADD R12, R12, 0x10 ;  /* 0x000000100c0c7836 */ /* 0x000fc60000000000 */
[----:B------:R-:W-:Y:S02]  /*0590*/  FFMA R28, R19, R19, R28 ;  /* 0x00000013131c7223 */ /* 0x000fe4000000001c */
[----:B------:R-:W-:Y:S02]  /*05a0*/  ISETP.NE.AND P1, PT, R12, RZ, PT ;  /* 0x000000ff0c00720c */ /* 0x000fe40003f25270 */
[----:B------:R-:W-:Y:S01]  /*05b0*/  IADD3 R11, PT, PT, R11, 0x10, RZ ;  /* 0x000000100b0b7810 */ /* 0x000fe20007ffe0ff */
[----:B--2---:R-:W-:-:S04]  /*05c0*/  FADD R17, R18, -R17 ;  /* 0x8000001112117221 */ /* 0x004fc80000000000 */
[----:B------:R-:W-:Y:S01]  /*05d0*/  FFMA R28, R17, R17, R28 ;  /* 0x00000011111c7223 */ /* 0x000fe2000000001c */
[----:B---3--:R-:W-:-:S04]  /*05e0*/  FADD R13, R13, -R14 ;  /* 0x8000000e0d0d7221 */ /* 0x008fc80000000000 */
[----:B------:R-:W-:Y:S01]  /*05f0*/  FFMA R28, R13, R13, R28 ;  /* 0x0000000d0d1c7223 */ /* 0x000fe2000000001c */
[----:B----4-:R-:W-:-:S04]  /*0600*/  FADD R15, R16, -R15 ;  /* 0x8000000f100f7221 */ /* 0x010fc80000000000 */
[----:B------:R-:W-:Y:S01]  /*0610*/  FFMA R28, R15, R15, R28 ;  /* 0x0000000f0f1c7223 */ /* 0x000fe2000000001c */
[----:B------:R-:W-:Y:S01]  /*0620*/  FADD R25, R24, -R25 ;  /* 0x8000001918197221 */ /* 0x000fe20000000000 */
[----:B------:R-:W-:-:S03]  /*0630*/  FADD R27, R26, -R27 ;  /* 0x8000001b1a1b7221 */ /* 0x000fc60000000000 */
[----:B------:R-:W-:-:S04]  /*0640*/  FFMA R28, R25, R25, R28 ;  /* 0x00000019191c7223 */ /* 0x000fc8000000001c */
[----:B------:R-:W-:Y:S01]  /*0650*/  FFMA R13, R27, R27, R28 ;  /* 0x0000001b1b0d7223 */ /* 0x000fe2000000001c */
[----:B------:R-:W-:Y:S06]  /*0660*/  @P1 BRA `(.L_x_301) ;  /* 0xfffffff800e81947 */ /* 0x000fec000383ffff */
.L_x_300:
[----:B------:R-:W-:Y:S05]  /*0670*/  BSYNC.RECONVERGENT B0 ;  /* 0x0000000000007941 */ /* 0x000fea0003800200 */
.L_x_299:
        /* <DEDUP_REMOVED lines=29> */
[----:B------:R-:W-:Y:S01]  /*0850*/  FFMA R13, R18, R18, R13 ;  /* 0x00000012120d7223 */ /* 0x000fe2000000000d */
[----:B---3--:R-:W-:-:S04]  /*0860*/  FADD R22, R22, -R23 ;  /* 0x8000001716167221 */ /* 0x008fc80000000000 */
[----:B------:R-:W-:Y:S01]  /*0870*/  FFMA R13, R22, R22, R13 ;  /* 0x00000016160d7223 */ /* 0x000fe2000000000d */
[----:B----4-:R-:W-:-:S04]  /*0880*/  FADD R24, R24, -R25 ;  /* 0x8000001918187221 */ /* 0x010fc80000000000 */
[----:B------:R-:W-:Y:S01]  /*0890*/  FFMA R13, R24, R24, R13 ;  /* 0x00000018180d7223 */ /* 0x000fe2000000000d */
[----:B-----5:R-:W-:-:S04]  /*08a0*/  FADD R14, R17, -R14 ;  /* 0x8000000e110e7221 */ /* 0x020fc80000000000 */
[----:B------:R-:W-:Y:S01]  /*08b0*/  FFMA R13, R14, R14, R13 ;  /* 0x0000000e0e0d7223 */ /* 0x000fe2000000000d */
[----:B------:R-:W-:-:S04]  /*08c0*/  FADD R12, R15, -R12 ;  /* 0x8000000c0f0c7221 */ /* 0x000fc80000000000 */
[----:B------:R-:W-:Y:S01]  /*08d0*/  FFMA R13, R12, R12, R13 ;  /* 0x0000000c0c0d7223 */ /* 0x000fe2000000000d */
[----:B------:R-:W-:-:S04]  /*08e0*/  FADD R8, R9, -R8 ;  /* 0x8000000809087221 */ /* 0x000fc80000000000 */
[----:B------:R-:W-:Y:S01]  /*08f0*/  FFMA R13, R8, R8, R13 ;  /* 0x00000008080d7223 */ /* 0x000fe2000000000d */
[----:B------:R-:W-:-:S04]  /*0900*/  FADD R6, R7, -R6 ;  /* 0x8000000607067221 */ /* 0x000fc80000000000 */
[----:B------:R-:W-:Y:S01]  /*0910*/  FFMA R13, R6, R6, R13 ;  /* 0x00000006060d7223 */ /* 0x000fe2000000000d */
[----:B------:R-:W-:-:S04]  /*0920*/  FADD R16, R16, -R19 ;  /* 0x8000001310107221 */ /* 0x000fc80000000000 */
[----:B------:R-:W-:-:S07]  /*0930*/  FFMA R13, R16, R16, R13 ;  /* 0x00000010100d7223 */ /* 0x000fce000000000d */
.L_x_304:
[----:B------:R-:W-:Y:S05]  /*0940*/  BSYNC.RECONVERGENT B1 ;  /* 0x0000000000017941 */ /* 0x000fea0003800200 */
.L_x_303:
        /* <DEDUP_REMOVED lines=26> */
[----:B------:R-:W-:-:S07]  /*0af0*/  FFMA R13, R17, R17, R6 ;  /* 0x00000011110d7223 */ /* 0x000fce0000000006 */
.L_x_306:
[----:B------:R-:W-:Y:S05]  /*0b00*/  BSYNC.RECONVERGENT B1 ;  /* 0x0000000000017941 */ /* 0x000fea0003800200 */
.L_x_305:
[----:B------:R-:W-:Y:S05]  /*0b10*/  @!P1 BRA `(.L_x_302) ;  /* 0x0000000000349947 */ /* 0x000fea0003800000 */
[----:B------:R-:W0:Y:S01]  /*0b20*/  LDC.64 R8, c[0x0][0x390] ;  /* 0x0000e400ff087b82 */ /* 0x000e220000000a00 */
[----:B------:R-:W-:-:S07]  /*0b30*/  IADD3 R0, PT, PT, -R0, RZ, RZ ;  /* 0x000000ff00007210 */ /* 0x000fce0007ffe1ff */
[----:B------:R-:W1:Y:S02]  /*0b40*/  LDC.64 R6, c[0x0][0x398] ;  /* 0x0000e600ff067b82 */ /* 0x000e640000000a00 */
.L_x_307:
        /* <DEDUP_REMOVED lines=8> */
[----:B------:R-:W-:-:S08]  /*0bd0*/  FFMA R13, R12, R12, R13 ;  /* 0x0000000c0c0d7223 */ /* 0x000fd0000000000d */
[----:B------:R-:W-:Y:S05]  /*0be0*/  @P0 BRA `(.L_x_307) ;  /* 0xfffffffc00d80947 */ /* 0x000fea000383ffff */
.L_x_302:
[----:B------:R-:W-:Y:S05]  /*0bf0*/  BSYNC.RECONVERGENT B0 ;  /* 0x0000000000007941 */ /* 0x000fea0003800200 */
.L_x_298:
        /* <DEDUP_REMOVED lines=12> */
[----:B------:R-:W-:Y:S05]  /*0cc0*/  CALL.REL.NOINC `($__internal_13_$__cuda_sm3x_div_rn_noftz_f32_slowpath) ;  /* 0x0000000000187944 */ /* 0x000fea0003c00000 */
[----:B------:R-:W-:-:S07]  /*0cd0*/  MOV R5, R0 ;  /* 0x0000000000057202 */ /* 0x000fce0000000f00 */
.L_x_309:
[----:B------:R-:W-:Y:S05]  /*0ce0*/  BSYNC.RECONVERGENT B0 ;  /* 0x0000000000007941 */ /* 0x000fea0003800200 */
.L_x_308:
[----:B------:R-:W0:Y:S02]  /*0cf0*/  LDC.64 R2, c[0x0][0x388] ;  /* 0x0000e200ff027b82 */ /* 0x000e240000000a00 */
[----:B0-----:R-:W-:-:S05]  /*0d00*/  IMAD.WIDE R10, R10, 0x4, R2 ;  /* 0x000000040a0a7825 */ /* 0x001fca00078e0202 */
[----:B------:R-:W-:Y:S01]  /*0d10*/  STG.E desc[UR4][R10.64], R5 ;  /* 0x000000050a007986 */ /* 0x000fe2000c101904 */
[----:B------:R-:W-:Y:S05]  /*0d20*/  EXIT ;  /* 0x000000000000794d */ /* 0x000fea0003800000 */
        .weak           $__internal_13_$__cuda_sm3x_div_rn_noftz_f32_slowpath
        .type           $__internal_13_$__cuda_sm3x_div_rn_noftz_f32_slowpath,@function
        .size           $__internal_13_$__cuda_sm3x_div_rn_noftz_f32_slowpath,(.L_x_827 - $__internal_13_$__cuda_sm3x_div_rn_noftz_f32_slowpath)
$__internal_13_$__cuda_sm3x_div_rn_noftz_f32_slowpath:
        /* <DEDUP_REMOVED lines=35> */
.L_x_311:
        /* <DEDUP_REMOVED lines=51> */
.L_x_318:
[----:B------:R-:W-:-:S04]  /*1290*/  LOP3.LUT R0, R0, 0x80000000, RZ, 0xc0, !PT ;  /* 0x8000000000007812 */ /* 0x000fc800078ec0ff */
[----:B------:R-:W-:Y:S01]  /*12a0*/  LOP3.LUT R0, R0, 0x7f800000, RZ, 0xfc, !PT ;  /* 0x7f80000000007812 */ /* 0x000fe200078efcff */
[----:B------:R-:W-:Y:S06]  /*12b0*/  BRA `(.L_x_319) ;  /* 0x0000000000047947 */ /* 0x000fec0003800000 */
.L_x_317:
[----:B------:R-:W-:-:S07]  /*12c0*/  LEA R0, R5, R0, 0x17 ;  /* 0x0000000005007211 */ /* 0x000fce00078eb8ff */
.L_x_319:
[----:B------:R-:W-:Y:S05]  /*12d0*/  BSYNC.RECONVERGENT B2 ;  /* 0x0000000000027941 */ /* 0x000fea0003800200 */
.L_x_316:
[----:B------:R-:W-:Y:S05]  /*12e0*/  BRA `(.L_x_320) ;  /* 0x0000000000207947 */ /* 0x000fea0003800000 */
.L_x_315:
[----:B------:R-:W-:-:S04]  /*12f0*/  LOP3.LUT R0, R4, 0x80000000, R3, 0x48, !PT ;  /* 0x8000000004007812 */ /* 0x000fc800078e4803 */
[----:B------:R-:W-:Y:S01]  /*1300*/  LOP3.LUT R0, R0, 0x7f800000, RZ, 0xfc, !PT ;  /* 0x7f80000000007812 */ /* 0x000fe200078efcff */
[----:B------:R-:W-:Y:S06]  /*1310*/  BRA `(.L_x_320) ;  /* 0x0000000000147947 */ /* 0x000fec0003800000 */
.L_x_314:
[----:B------:R-:W-:Y:S01]  /*1320*/  LOP3.LUT R0, R4, 0x80000000, R3, 0x48, !PT ;  /* 0x8000000004007812 */ /* 0x000fe200078e4803 */
[----:B------:R-:W-:Y:S06]  /*1330*/  BRA `(.L_x_320) ;  /* 0x00000000000c7947 */ /* 0x000fec0003800000 */
.L_x_313:
[----:B------:R-:W0:Y:S01]  /*1340*/  MUFU.RSQ R0, -QNAN ;  /* 0xffc0000000007908 */ /* 0x000e220000001400 */
[----:B------:R-:W-:Y:S05]  /*1350*/  BRA `(.L_x_320) ;  /* 0x0000000000047947 */ /* 0x000fea0003800000 */
.L_x_312:
[----:B------:R-:W-:-:S07]  /*1360*/  FADD.FTZ R0, R3, R0 ;  /* 0x0000000003007221 */ /* 0x000fce0000010000 */
.L_x_320:
[----:B------:R-:W-:Y:S05]  /*1370*/  BSYNC.RECONVERGENT B1 ;  /* 0x0000000000017941 */ /* 0x000fea0003800200 */
.L_x_310:
[----:B------:R-:W-:-:S04]  /*1380*/  HFMA2 R3, -RZ, RZ, 0, 0 ;  /* 0x00000000ff037431 */ /* 0x000fc800000001ff */
[----:B0-----:R-:W-:Y:S05]  /*1390*/  RET.REL.NODEC R2 `(MseLossBuffer) ;  /* 0xffffffec02187950 */ /* 0x001fea0003c3ffff */
.L_x_321:
        /* <DEDUP_REMOVED lines=14> */
.L_x_827:


//--------------------- .text.HuberGradient       --------------------------
	.section	.text.HuberGradient,"ax",@progbits
	.align	128
        .global         HuberGradient
        .type           HuberGradient,@function
        .size           HuberGradient,(.L_x_828 - HuberGradient)
        .other          HuberGradient,@"STO_CUDA_ENTRY STV_DEFAULT"
HuberGradient:
.text.HuberGradient:
        /* <DEDUP_REMOVED lines=15> */
[----:B------:R-:W1:Y:S01]  /*00f0*/  LDCU UR4, c[0x0][0x388] ;  /* 0x00007100ff0477ac */ /* 0x000e620008000800 */
[----:B------:R-:W-:Y:S01]  /*0100*/  I2FP.F32.U32 R3, R3 ;  /* 0x0000000300037245 */ /* 0x000fe20000201000 */
[----:B------:R-:W-:Y:S02]  /*0110*/  IMAD.MOV.U32 R13, RZ, RZ, R22 ;  /* 0x000000ffff0d7224 */ /* 0x000fe400078e0016 */
[----:B------:R-:W-:-:S05]  /*0120*/  VIADDMNMX R21, R22, 0x1, R2, !PT ;  /* 0x0000000116157846 */ /* 0x000fca0007800102 */
[----:B------:R-:W-:-:S05]  /*0130*/  IMAD.IADD R0, R21, 0x1, -R22 ;  /* 0x0000000115007824 */ /* 0x000fca00078e0a16 */
[----:B------:R-:W-:-:S13]  /*0140*/  LOP3.LUT P0, R0, R0, 0x3, RZ, 0xc0, !PT ;  /* 0x0000000300007812 */ /* 0x000fda000780c0ff */
[----:B01----:R-:W-:Y:S05]  /*0150*/  @!P0 BRA `(.L_x_323) ;  /* 0x00000000007c8947 */ /* 0x003fea0003800000 */
[----:B------:R-:W0:Y:S01]  /*0160*/  LDC.64 R10, c[0x0][0x3a0] ;  /* 0x0000e800ff0a7b82 */ /* 0x000e220000000a00 */
[----:B------:R-:W-:Y:S01]  /*0170*/  IADD3 R20, PT, PT, -R0, RZ, RZ ;  /* 0x000000ff00147210 */ /* 0x000fe20007ffe1ff */
[----:B------:R-:W-:-:S06]  /*0180*/  IMAD.MOV.U32 R13, RZ, RZ, R22 ;  /* 0x000000ffff0d7224 */ /* 0x000fcc00078e0016 */
[----:B------:R-:W1:Y:S08]  /*0190*/  LDC.64 R8, c[0x0][0x390] ;  /* 0x0000e400ff087b82 */ /* 0x000e700000000a00 */
[----:B------:R-:W2:Y:S02]  /*01a0*/  LDC.64 R6, c[0x0][0x398] ;  /* 0x0000e600ff067b82 */ /* 0x000ea40000000a00 */
.L_x_326:
[----:B0-----:R-:W-:-:S04]  /*01b0*/  IMAD.WIDE R14, R13, 0x4, R10 ;  /* 0x000000040d0e7825 */ /* 0x001fc800078e020a */
[----:B--23--:R-:W-:Y:S02]  /*01c0*/  IMAD.WIDE R4, R13, 0x4, R6 ;  /* 0x000000040d047825 */ /* 0x00cfe400078e0206 */
[----:B------:R-:W2:Y:S04]  /*01d0*/  LDG.E.CONSTANT R14, desc[UR10][R14.64] ;  /* 0x0000000a0e0e7981 */ /* 0x000ea8000c1e9900 */
[----:B------:R-:W2:Y:S01]  /*01e0*/  LDG.E.CONSTANT R5, desc[UR10][R4.64] ;  /* 0x0000000a04057981 */ /* 0x000ea2000c1e9900 */
[----:B------:R-:W0:Y:S01]  /*01f0*/  MUFU.RCP R12, R3 ;  /* 0x00000003000c7308 */ /* 0x000e220000001000 */
[----:B------:R-:W-:Y:S01]  /*0200*/  VIADD R20, R20, 0x1 ;  /* 0x0000000114147836 */ /* 0x000fe20000000000 */
[----:B------:R-:W-:Y:S04]  /*0210*/  BSSY.RECONVERGENT B1, `(.L_x_324) ;  /* 0x0000010000017945 */ /* 0x000fe80003800200 */
[----:B------:R-:W-:Y:S01]  /*0220*/  ISETP.NE.AND P2, PT, R20, RZ, PT ;  /* 0x000000ff1400720c */ /* 0x000fe20003f45270 */
[----:B0-----:R-:W-:-:S04]  /*0230*/  FFMA R17, -R3, R12, 1 ;  /* 0x3f80000003117423 */ /* 0x001fc8000000010c */
[----:B------:R-:W-:Y:S01]  /*0240*/  FFMA R17, R12, R17, R12 ;  /* 0x000000110c117223 */ /* 0x000fe2000000000c */
[----:B--2---:R-:W-:-:S05]  /*0250*/  FADD R0, R14, -R5 ;  /* 0x800000050e007221 */ /* 0x004fca0000000000 */
[----:B------:R-:W-:-:S04]  /*0260*/  FMNMX R0, R0, UR4, PT ;  /* 0x0000000400007c09 */ /* 0x000fc8000b800000 */
[----:B------:R-:W-:-:S04]  /*0270*/  FMNMX R0, R0, -UR4, !PT ;  /* 0x8000000400007c09 */ /* 0x000fc8000f800000 */
[----:B------:R-:W0:Y:S01]  /*0280*/  FCHK P0, R0, R3 ;  /* 0x0000000300007302 */ /* 0x000e220000000000 */
[----:B------:R-:W-:-:S04]  /*0290*/  FFMA R12, R0, R17, RZ ;  /* 0x00000011000c7223 */ /* 0x000fc800000000ff */
[----:B------:R-:W-:-:S04]  /*02a0*/  FFMA R4, -R3, R12, R0 ;  /* 0x0000000c03047223 */ /* 0x000fc80000000100 */
[----:B------:R-:W-:Y:S01]  /*02b0*/  FFMA R17, R17, R4, R12 ;  /* 0x0000000411117223 */ /* 0x000fe2000000000c */
[----:B-1----:R-:W-:Y:S01]  /*02c0*/  IMAD.WIDE R4, R13, 0x4, R8 ;  /* 0x000000040d047825 */ /* 0x002fe200078e0208 */
[----:B0-----:R-:W-:Y:S06]  /*02d0*/  @!P0 BRA `(.L_x_325) ;  /* 0x00000000000c8947 */ /* 0x001fec0003800000 */
[----:B------:R-:W-:-:S07]  /*02e0*/  MOV R12, 0x300 ;  /* 0x00000300000c7802 */ /* 0x000fce0000000f00 */
[----:B------:R-:W-:Y:S05]  /*02f0*/  CALL.REL.NOINC `($__internal_14_$__cuda_sm3x_div_rn_noftz_f32_slowpath) ;  /* 0x0000000400bc7944 */ /* 0x000fea0003c00000 */
[----:B------:R-:W-:-:S07]  /*0300*/  MOV R17, R0 ;  /* 0x0000000000117202 */ /* 0x000fce0000000f00 */
.L_x_325:
[----:B------:R-:W-:Y:S05]  /*0310*/  BSYNC.RECONVERGENT B1 ;  /* 0x0000000000017941 */ /* 0x000fea0003800200 */
.L_x_324:
[----:B------:R3:W-:Y:S01]  /*0320*/  STG.E desc[UR10][R4.64], R17 ;  /* 0x0000001104007986 */ /* 0x0007e2000c10190a */
[----:B------:R-:W-:Y:S01]  /*0330*/  VIADD R13, R13, 0x1 ;  /* 0x000000010d0d7836 */ /* 0x000fe20000000000 */
[----:B------:R-:W-:Y:S06]  /*0340*/  @P2 BRA `(.L_x_326) ;  /* 0xfffffffc00982947 */ /* 0x000fec000383ffff */
.L_x_323:
[----:B------:R-:W-:Y:S05]  /*0350*/  BSYNC.RECONVERGENT B0 ;  /* 0x0000000000007941 */ /* 0x000fea0003800200 */
.L_x_322:
[----:B------:R-:W-:-:S05]  /*0360*/  IMAD.IADD R21, R22, 0x1, -R21 ;  /* 0x0000000116157824 */ /* 0x000fca00078e0a15 */
[----:B------:R-:W-:-:S13]  /*0370*/  ISETP.GT.U32.AND P0, PT, R21, -0x4, PT ;  /* 0xfffffffc1500780c */ /* 0x000fda0003f04070 */
[----:B------:R-:W-:Y:S05]  /*0380*/  @P0 EXIT ;  /* 0x000000000000094d */ /* 0x000fea0003800000 */
[----:B------:R-:W0:Y:S01]  /*0390*/  LDCU.128 UR4, c[0x0][0x390] ;  /* 0x00007200ff0477ac */ /* 0x000e220008000c00 */
[----:B------:R-:W1:Y:S01]  /*03a0*/  LDCU.64 UR8, c[0x0][0x3a0] ;  /* 0x00007400ff0877ac */ /* 0x000e620008000a00 */
[----:B------:R-:W2:Y:S01]  /*03b0*/  LDCU UR12, c[0x0][0x388] ;  /* 0x00007100ff0c77ac */ /* 0x000ea20008000800 */
[----:B0-----:R-:W-:Y:S02]  /*03c0*/  UIADD3 UR6, UP1, UPT, UR6, 0x8, URZ ;  /* 0x0000000806067890 */ /* 0x001fe4000ff3e0ff */
[----:B------:R-:W-:Y:S02]  /*03d0*/  UIADD3 UR4, UP2, UPT, UR4, 0x8, URZ ;  /* 0x0000000804047890 */ /* 0x000fe4000ff5e0ff */
[----:B-1----:R-:W-:Y:S02]  /*03e0*/  UIADD3 UR8, UP0, UPT, UR8, 0x8, URZ ;  /* 0x0000000808087890 */ /* 0x002fe4000ff1e0ff */
[----:B------:R-:W-:Y:S02]  /*03f0*/  UIADD3.X UR7, UPT, UPT, URZ, UR7, URZ, UP1, !UPT ;  /* 0x00000007ff077290 */ /* 0x000fe40008ffe4ff */
[----:B------:R-:W-:-:S02]  /*0400*/  UIADD3.X UR5, UPT, UPT, URZ, UR5, URZ, UP2, !UPT ;  /* 0x00000005ff057290 */ /* 0x000fc400097fe4ff */
[----:B--2---:R-:W-:-:S12]  /*0410*/  UIADD3.X UR9, UPT, UPT, URZ, UR9, URZ, UP0, !UPT ;  /* 0x00000009ff097290 */ /* 0x004fd800087fe4ff */
.L_x_335:
[----:B------:R-:W-:Y:S01]  /*0420*/  MOV R8, UR8 ;  /* 0x0000000800087c02 */ /* 0x000fe20008000f00 */
[----:B0-----:R-:W-:Y:S01]  /*0430*/  IMAD.U32 R9, RZ, RZ, UR9 ;  /* 0x00000009ff097e24 */ /* 0x001fe2000f8e00ff */
[----:B------:R-:W-:Y:S01]  /*0440*/  MOV R7, UR7 ;  /* 0x0000000700077c02 */ /* 0x000fe20008000f00 */
[----:B------:R-:W-:Y:S02]  /*0450*/  IMAD.U32 R6, RZ, RZ, UR6 ;  /* 0x00000006ff067e24 */ /* 0x000fe4000f8e00ff */
[----:B------:R-:W-:-:S04]  /*0460*/  IMAD.WIDE R8, R13, 0x4, R8 ;  /* 0x000000040d087825 */ /* 0x000fc800078e0208 */
[----:B------:R-:W-:Y:S01]  /*0470*/  IMAD.WIDE R6, R13, 0x4, R6 ;  /* 0x000000040d067825 */ /* 0x000fe200078e0206 */
[----:B------:R-:W2:Y:S04]  /*0480*/  LDG.E.CONSTANT R0, desc[UR10][R8.64+-0x8] ;  /* 0xfffff80a08007981 */ /* 0x000ea8000c1e9900 */
[----:B---3--:R-:W2:Y:S01]  /*0490*/  LDG.E.CONSTANT R5, desc[UR10][R6.64+-0x8] ;  /* 0xfffff80a06057981 */ /* 0x008ea2000c1e9900 */
[----:B------:R-:W0:Y:S01]  /*04a0*/  MUFU.RCP R10, R3 ;  /* 0x00000003000a7308 */ /* 0x000e220000001000 */
[----:B------:R-:W-:Y:S01]  /*04b0*/  IMAD.U32 R4, RZ, RZ, UR4 ;  /* 0x00000004ff047e24 */ /* 0x000fe2000f8e00ff */
[----:B------:R-:W-:Y:S01]  /*04c0*/  BSSY.RECONVERGENT B0, `(.L_x_327) ;  /* 0x0000013000007945 */ /* 0x000fe20003800200 */
[----:B0-----:R-:W-:Y:S01]  /*04d0*/  FFMA R11, -R3, R10, 1 ;  /* 0x3f800000030b7423 */ /* 0x001fe2000000010a */
[----:B--2---:R-:W-:Y:S01]  /*04e0*/  FADD R0, R0, -R5 ;  /* 0x8000000500007221 */ /* 0x004fe20000000000 */
[----:B------:R-:W-:-:S04]  /*04f0*/  IMAD.U32 R5, RZ, RZ, UR5 ;  /* 0x00000005ff057e24 */ /* 0x000fc8000f8e00ff */
[----:B------:R-:W-:Y:S01]  /*0500*/  FMNMX R0, R0, UR12, PT ;  /* 0x0000000c00007c09 */ /* 0x000fe2000b800000 */
[C---:B------:R-:W-:Y:S01]  /*0510*/  IMAD.WIDE R4, R13.reuse, 0x4, R4 ;  /* 0x000000040d047825 */ /* 0x040fe200078e0204 */
[----:B------:R-:W-:Y:S02]  /*0520*/  IADD3 R13, PT, PT, R13, 0x4, RZ ;  /* 0x000000040d0d7810 */ /* 0x000fe40007ffe0ff */
[----:B------:R-:W-:Y:S01]  /*0530*/  FMNMX R12, R0, -UR12, !PT ;  /* 0x8000000c000c7c09 */ /* 0x000fe2000f800000 */
[----:B------:R-:W-:Y:S01]  /*0540*/  FFMA R0, R10, R11, R10 ;  /* 0x0000000b0a007223 */ /* 0x000fe2000000000a */
[----:B------:R-:W-:Y:S02]  /*0550*/  ISETP.GE.AND P2, PT, R13, R2, PT ;  /* 0x000000020d00720c */ /* 0x000fe40003f46270 */
[----:B------:R-:W0:Y:S01]  /*0560*/  FCHK P0, R12, R3 ;  /* 0x000000030c007302 */ /* 0x000e220000000000 */
[----:B------:R-:W-:-:S04]  /*0570*/  FFMA R10, R0, R12, RZ ;  /* 0x0000000c000a7223 */ /* 0x000fc800000000ff */
[----:B------:R-:W-:-:S04]  /*0580*/  FFMA R11, -R3, R10, R12 ;  /* 0x0000000a030b7223 */ /* 0x000fc8000000010c */
[----:B------:R-:W-:Y:S01]  /*0590*/  FFMA R11, R0, R11, R10 ;  /* 0x0000000b000b7223 */ /* 0x000fe2000000000a */
[----:B0-----:R-:W-:Y:S06]  /*05a0*/  @!P0 BRA `(.L_x_328) ;  /* 0x0000000000108947 */ /* 0x001fec0003800000 */
[----:B------:R-:W-:Y:S01]  /*05b0*/  IMAD.MOV.U32 R0, RZ, RZ, R12 ;  /* 0x000000ffff007224 */ /* 0x000fe200078e000c */
[----:B------:R-:W-:-:S07]  /*05c0*/  MOV R12, 0x5e0 ;  /* 0x000005e0000c7802 */ /* 0x000fce0000000f00 */
[----:B------:R-:W-:Y:S05]  /*05d0*/  CALL.REL.NOINC `($__internal_14_$__cuda_sm3x_div_rn_noftz_f32_slowpath) ;  /* 0x0000000400047944 */ /* 0x000fea0003c00000 */
[----:B------:R-:W-:-:S07]  /*05e0*/  IMAD.MOV.U32 R11, RZ, RZ, R0 ;  /* 0x000000ffff0b7224 */ /* 0x000fce00078e0000 */
.L_x_328:
[----:B------:R-:W-:Y:S05]  /*05f0*/  BSYNC.RECONVERGENT B0 ;  /* 0x0000000000007941 */ /* 0x000fea0003800200 */
.L_x_327:
[----:B------:R-:W2:Y:S04]  /*0600*/  LDG.E.CONSTANT R0, desc[UR10][R8.64+-0x4] ;  /* 0xfffffc0a08007981 */ /* 0x000ea8000c1e9900 */
[----:B------:R-:W2:Y:S01]  /*0610*/  LDG.E.CONSTANT R15, desc[UR10][R6.64+-0x4] ;  /* 0xfffffc0a060f7981 */ /* 0x000ea2000c1e9900 */
[----:B------:R-:W0:Y:S01]  /*0620*/  MUFU.RCP R10, R3 ;  /* 0x00000003000a7308 */ /* 0x000e220000001000 */
[----:B------:R-:W-:Y:S02]  /*0630*/  BSSY.RECONVERGENT B0, `(.L_x_329) ;  /* 0x0000010000007945 */ /* 0x000fe40003800200 */
[----:B------:R1:W-:Y:S01]  /*0640*/  STG.E desc[UR10][R4.64+-0x8], R11 ;  /* 0xfffff80b04007986 */ /* 0x0003e2000c10190a */
[----:B--2---:R-:W-:Y:S01]  /*0650*/  FADD R0, R0, -R15 ;  /* 0x8000000f00007221 */ /* 0x004fe20000000000 */
[----:B0-----:R-:W-:-:S04]  /*0660*/  FFMA R15, -R3, R10, 1 ;  /* 0x3f800000030f7423 */ /* 0x001fc8000000010a */
[----:B------:R-:W-:-:S04]  /*0670*/  FMNMX R0, R0, UR12, PT ;  /* 0x0000000c00007c09 */ /* 0x000fc8000b800000 */
[----:B------:R-:W-:Y:S01]  /*0680*/  FMNMX R12, R0, -UR12, !PT ;  /* 0x8000000c000c7c09 */ /* 0x000fe2000f800000 */
        /* <DEDUP_REMOVED lines=8> */
[----:B------:R-:W-:Y:S05]  /*0710*/  CALL.REL.NOINC `($__internal_14_$__cuda_sm3x_div_rn_noftz_f32_slowpath) ;  /* 0x0000000000b47944 */ /* 0x000fea0003c00000 */
[----:B------:R-:W-:-:S07]  /*0720*/  IMAD.MOV.U32 R15, RZ, RZ, R0 ;  /* 0x000000ffff0f7224 */ /* 0x000fce00078e0000 */
.L_x_330:
[----:B------:R-:W-:Y:S05]  /*0730*/  BSYNC.RECONVERGENT B0 ;  /* 0x0000000000007941 */ /* 0x000fea0003800200 */
.L_x_329:
        /* <DEDUP_REMOVED lines=15> */
[----:B------:R-:W-:Y:S01]  /*0830*/  IMAD.MOV.U32 R0, RZ, RZ, R12 ;  /* 0x000000ffff007224 */ /* 0x000fe200078e000c */
[----:B------:R-:W-:-:S07]  /*0840*/  MOV R12, 0x860 ;  /* 0x00000860000c7802 */ /* 0x000fce0000000f00 */
[----:B------:R-:W-:Y:S05]  /*0850*/  CALL.REL.NOINC `($__internal_14_$__cuda_sm3x_div_rn_noftz_f32_slowpath) ;  /* 0x0000000000647944 */ /* 0x000fea0003c00000 */
[----:B------:R-:W-:-:S07]  /*0860*/  MOV R11, R0 ;  /* 0x00000000000b7202 */ /* 0x000fce0000000f00 */
.L_x_332:
[----:B------:R-:W-:Y:S05]  /*0870*/  BSYNC.RECONVERGENT B0 ;  /* 0x0000000000007941 */ /* 0x000fea0003800200 */
.L_x_331:
[----:B------:R-:W2:Y:S04]  /*0880*/  LDG.E.CONSTANT R8, desc[UR10][R8.64+0x4] ;  /* 0x0000040a08087981 */ /* 0x000ea8000c1e9900 */
[----:B------:R-:W2:Y:S01]  /*0890*/  LDG.E.CONSTANT R7, desc[UR10][R6.64+0x4] ;  /* 0x0000040a06077981 */ /* 0x000ea2000c1e9900 */
[----:B------:R-:W0:Y:S01]  /*08a0*/  MUFU.RCP R10, R3 ;  /* 0x00000003000a7308 */ /* 0x000e220000001000 */
[----:B------:R-:W-:Y:S02]  /*08b0*/  BSSY.RECONVERGENT B0, `(.L_x_333) ;  /* 0x0000010000007945 */ /* 0x000fe40003800200 */
[----:B------:R1:W-:Y:S01]  /*08c0*/  STG.E desc[UR10][R4.64], R11 ;  /* 0x0000000b04007986 */ /* 0x0003e2000c10190a */
[----:B0-----:R-:W-:Y:S01]  /*08d0*/  FFMA R15, -R3, R10, 1 ;  /* 0x3f800000030f7423 */ /* 0x001fe2000000010a */
[----:B--2---:R-:W-:-:S05]  /*08e0*/  FADD R0, R8, -R7 ;  /* 0x8000000708007221 */ /* 0x004fca0000000000 */
        /* <DEDUP_REMOVED lines=11> */
[----:B------:R-:W-:-:S07]  /*09a0*/  IMAD.MOV.U32 R9, RZ, RZ, R0 ;  /* 0x000000ffff097224 */ /* 0x000fce00078e0000 */
.L_x_334:
[----:B------:R-:W-:Y:S05]  /*09b0*/  BSYNC.RECONVERGENT B0 ;  /* 0x0000000000007941 */ /* 0x000fea0003800200 */
.L_x_333:
[----:B------:R0:W-:Y:S01]  /*09c0*/  STG.E desc[UR10][R4.64+0x4], R9 ;  /* 0x0000040904007986 */ /* 0x0001e2000c10190a */
[----:B------:R-:W-:Y:S05]  /*09d0*/  @!P2 BRA `(.L_x_335) ;  /* 0xfffffff80090a947 */ /* 0x000fea000383ffff */
[----:B------:R-:W-:Y:S05]  /*09e0*/  EXIT ;  /* 0x000000000000794d */ /* 0x000fea0003800000 */
        .weak           $__internal_14_$__cuda_sm3x_div_rn_noftz_f32_slowpath
        .type           $__internal_14_$__cuda_sm3x_div_rn_noftz_f32_slowpath,@function
        .size           $__internal_14_$__cuda_sm3x_div_rn_noftz_f32_slowpath,(.L_x_828 - $__internal_14_$__cuda_sm3x_div_rn_noftz_f32_slowpath)
$__internal_14_$__cuda_sm3x_div_rn_noftz_f32_slowpath:
[--C-:B------:R-:W-:Y:S01]  /*09f0*/  SHF.R.U32.HI R14, RZ, 0x17, R3.reuse ;  /* 0x00000017ff0e7819 */ /* 0x100fe20000011603 */
[----:B------:R-:W-:Y:S01]  /*0a00*/  BSSY.RECONVERGENT B2, `(.L_x_336) ;  /* 0x0000064000027945 */ /* 0x000fe20003800200 */
[----:B------:R-:W-:Y:S01]  /*0a10*/  SHF.R.U32.HI R19, RZ, 0x17, R0 ;  /* 0x00000017ff137819 */ /* 0x000fe20000011600 */
[----:B------:R-:W-:Y:S01]  /*0a20*/  IMAD.MOV.U32 R17, RZ, RZ, R3 ;  /* 0x000000ffff117224 */ /* 0x000fe200078e0003 */
        /* <DEDUP_REMOVED lines=24> */
[----:B------:R-:W-:Y:S01]  /*0bb0*/  VIADD R15, R19, 0xffffffff ;  /* 0xffffffff130f7836 */ /* 0x000fe20000000000 */
[----:B------:R-:W-:-:S04]  /*0bc0*/  ISETP.GE.AND P1, PT, R16, RZ, PT ;  /* 0x000000ff1000720c */ /* 0x000fc80003f26270 */
[----:B------:R-:W-:-:S09]  /*0bd0*/  ISETP.GE.AND P0, PT, R15, RZ, PT ;  /* 0x000000ff0f00720c */ /* 0x000fd20003f06270 */
[----:B------:R-:W-:-:S04]  /*0be0*/  @!P1 FFMA R17, R3, 1.84467440737095516160e+19, RZ ;  /* 0x5f80000003119823 */ /* 0x000fc800000000ff */
[----:B------:R-:W-:Y:S01]  /*0bf0*/  @P0 IMAD.MOV.U32 R15, RZ, RZ, RZ ;  /* 0x000000ffff0f0224 */ /* 0x000fe200078e00ff */
[----:B------:R-:W-:Y:S01]  /*0c00*/  @!P0 MOV R15, 0xffffffc0 ;  /* 0xffffffc0000f8802 */ /* 0x000fe20000000f00 */
[----:B------:R-:W-:-:S04]  /*0c10*/  @!P0 FFMA R0, R0, 1.84467440737095516160e+19, RZ ;  /* 0x5f80000000008823 */ /* 0x000fc800000000ff */
[----:B------:R-:W-:-:S07]  /*0c20*/  @!P1 VIADD R15, R15, 0x40 ;  /* 0x000000400f0f9836 */ /* 0x000fce0000000000 */
.L_x_337:
[----:B------:R-:W-:Y:S01]  /*0c30*/  LEA R16, R14, 0xc0800000, 0x17 ;  /* 0xc08000000e107811 */ /* 0x000fe200078eb8ff */
[----:B------:R-:W-:Y:S01]  /*0c40*/  BSSY.RECONVERGENT B3, `(.L_x_342) ;  /* 0x0000036000037945 */ /* 0x000fe20003800200 */
[----:B------:R-:W-:-:S03]  /*0c50*/  IADD3 R19, PT, PT, R19, -0x7f, RZ ;  /* 0xffffff8113137810 */ /* 0x000fc60007ffe0ff */
[----:B------:R-:W-:Y:S02]  /*0c60*/  IMAD.IADD R24, R17, 0x1, -R16 ;  /* 0x0000000111187824 */ /* 0x000fe400078e0a10 */
[C---:B------:R-:W-:Y:S02]  /*0c70*/  IMAD R0, R19.reuse, -0x800000, R0 ;  /* 0xff80000013007824 */ /* 0x040fe400078e0200 */
[----:B------:R0:W1:Y:S01]  /*0c80*/  MUFU.RCP R16, R24 ;  /* 0x0000001800107308 */ /* 0x0000620000001000 */
[----:B------:R-:W-:Y:S01]  /*0c90*/  FADD.FTZ R23, -R24, -RZ ;  /* 0x800000ff18177221 */ /* 0x000fe20000010100 */
[----:B0-----:R-:W-:-:S05]  /*0ca0*/  IADD3 R24, PT, PT, R19, 0x7f, -R14 ;  /* 0x0000007f13187810 */ /* 0x001fca0007ffe80e */
[----:B------:R-:W-:Y:S02]  /*0cb0*/  IMAD.IADD R15, R24, 0x1, R15 ;  /* 0x00000001180f7824 */ /* 0x000fe400078e020f */
        /* <DEDUP_REMOVED lines=26> */
[----:B------:R-:W-:Y:S01]  /*0e60*/  ISETP.NE.AND P1, PT, R14, RZ, PT ;  /* 0x000000ff0e00720c */ /* 0x000fe20003f25270 */
        /* <DEDUP_REMOVED lines=15> */
.L_x_344:
[----:B------:R-:W-:-:S04]  /*0f60*/  LOP3.LUT R0, R0, 0x80000000, RZ, 0xc0, !PT ;  /* 0x8000000000007812 */ /* 0x000fc800078ec0ff */
[----:B------:R-:W-:Y:S01]  /*0f70*/  LOP3.LUT R0, R0, 0x7f800000, RZ, 0xfc, !PT ;  /* 0x7f80000000007812 */ /* 0x000fe200078efcff */
[----:B------:R-:W-:Y:S06]  /*0f80*/  BRA `(.L_x_345) ;  /* 0x0000000000047947 */ /* 0x000fec0003800000 */
.L_x_343:
[----:B------:R-:W-:-:S07]  /*0f90*/  IMAD R0, R15, 0x800000, R0 ;  /* 0x008000000f007824 */ /* 0x000fce00078e0200 */
.L_x_345:
[----:B------:R-:W-:Y:S05]  /*0fa0*/  BSYNC.RECONVERGENT B3 ;  /* 0x0000000000037941 */ /* 0x000fea0003800200 */
.L_x_342:
[----:B------:R-:W-:Y:S05]  /*0fb0*/  BRA `(.L_x_346) ;  /* 0x0000000000207947 */ /* 0x000fea0003800000 */
.L_x_341:
[----:B------:R-:W-:-:S04]  /*0fc0*/  LOP3.LUT R0, R17, 0x80000000, R0, 0x48, !PT ;  /* 0x8000000011007812 */ /* 0x000fc800078e4800 */
[----:B------:R-:W-:Y:S01]  /*0fd0*/  LOP3.LUT R0, R0, 0x7f800000, RZ, 0xfc, !PT ;  /* 0x7f80000000007812 */ /* 0x000fe200078efcff */
[----:B------:R-:W-:Y:S06]  /*0fe0*/  BRA `(.L_x_346) ;  /* 0x0000000000147947 */ /* 0x000fec0003800000 */
.L_x_340:
[----:B------:R-:W-:Y:S01]  /*0ff0*/  LOP3.LUT R0, R17, 0x80000000, R0, 0x48, !PT ;  /* 0x8000000011007812 */ /* 0x000fe200078e4800 */
[----:B------:R-:W-:Y:S06]  /*1000*/  BRA `(.L_x_346) ;  /* 0x00000000000c7947 */ /* 0x000fec0003800000 */
.L_x_339:
[----:B------:R-:W0:Y:S01]  /*1010*/  MUFU.RSQ R0, -QNAN ;  /* 0xffc0000000007908 */ /* 0x000e220000001400 */
[----:B------:R-:W-:Y:S05]  /*1020*/  BRA `(.L_x_346) ;  /* 0x0000000000047947 */ /* 0x000fea0003800000 */
.L_x_338:
[----:B------:R-:W-:-:S07]  /*1030*/  FADD.FTZ R0, R0, R3 ;  /* 0x0000000300007221 */ /* 0x000fce0000010000 */
.L_x_346:
[----:B------:R-:W-:Y:S05]  /*1040*/  BSYNC.RECONVERGENT B2 ;  /* 0x0000000000027941 */ /* 0x000fea0003800200 */
.L_x_336:
[----:B------:R-:W-:Y:S02]  /*1050*/  HFMA2 R15, -RZ, RZ, 0, 0 ;  /* 0x00000000ff0f7431 */ /* 0x000fe400000001ff */
[----:B------:R-:W-:-:S04]  /*1060*/  IMAD.MOV.U32 R14, RZ, RZ, R12 ;  /* 0x000000ffff0e7224 */ /* 0x000fc800078e000c */
[----:B0-----:R-:W-:Y:S05]  /*1070*/  RET.REL.NODEC R14 `(HuberGradient) ;  /* 0xffffffec0ee07950 */ /* 0x001fea0003c3ffff */
.L_x_347:
        /* <DEDUP_REMOVED lines=16> */
.L_x_828:


//--------------------- .text.HuberLossBuffer     --------------------------
	.section	.text.HuberLossBuffer,"ax",@progbits
	.align	128
        .global         HuberLossBuffer
        .type           HuberLossBuffer,@function
        .size           HuberLossBuffer,(.L_x_872 - HuberLossBuffer)
        .other          HuberLossBuffer,@"STO_CUDA_ENTRY STV_DEFAULT"
HuberLossBuffer:
.text.HuberLossBuffer:
        /* <DEDUP_REMOVED lines=14> */
[----:B------:R-:W0:Y:S01]  /*00e0*/  LDC R10, c[0x0][0x388] ;  /* 0x0000e200ff0a7b82 */ /* 0x000e220000000800 */
[----:B------:R-:W-:Y:S01]  /*00f0*/  BSSY.RECONVERGENT B0, `(.L_x_349) ;  /* 0x000005b000007945 */ /* 0x000fe20003800200 */
[----:B------:R-:W-:Y:S02]  /*0100*/  MOV R22, RZ ;  /* 0x000000ff00167202 */ /* 0x000fe40000000f00 */
[----:B------:R-:W-:-:S04]  /*0110*/  IADD3 R2, PT, PT, R15, 0x1, RZ ;  /* 0x000000010f027810 */ /* 0x000fc80007ffe0ff */
[----:B------:R-:W-:-:S04]  /*0120*/  VIADDMNMX R2, R15, UR6, R2, !PT ;  /* 0x000000060f027c46 */ /* 0x000fc8000f800102 */
[CC--:B------:R-:W-:Y:S02]  /*0130*/  IADD3 R11, PT, PT, -R15.reuse, R2.reuse, RZ ;  /* 0x000000020f0b7210 */ /* 0x0c0fe40007ffe1ff */
[----:B------:R-:W-:Y:S02]  /*0140*/  IADD3 R2, PT, PT, R15, -R2, RZ ;  /* 0x800000020f027210 */ /* 0x000fe40007ffe0ff */
[----:B------:R-:W-:Y:S02]  /*0150*/  LOP3.LUT R27, R11, 0x7, RZ, 0xc0, !PT ;  /* 0x000000070b1b7812 */ /* 0x000fe400078ec0ff */
[----:B------:R-:W-:Y:S02]  /*0160*/  ISETP.GT.U32.AND P1, PT, R2, -0x8, PT ;  /* 0xfffffff80200780c */ /* 0x000fe40003f24070 */
[----:B------:R-:W-:Y:S01]  /*0170*/  ISETP.NE.AND P0, PT, R27, RZ, PT ;  /* 0x000000ff1b00720c */ /* 0x000fe20003f05270 */
[----:B0-----:R-:W-:-:S04]  /*0180*/  FMUL R13, R10, 0.5 ;  /* 0x3f0000000a0d7820 */ /* 0x001fc80000400000 */
[----:B------:R-:W-:-:S06]  /*0190*/  FMUL R13, R13, R10 ;  /* 0x0000000a0d0d7220 */ /* 0x000fcc0000400000 */
        /* <DEDUP_REMOVED lines=10> */
.L_x_351:
        /* <DEDUP_REMOVED lines=9> */
[----:B------:R-:W5:Y:S01]  /*02d0*/  LDG.E.CONSTANT R26, desc[UR4][R8.64+0xc] ;  /* 0x00000c04081a7981 */ /* 0x000f62000c1e9900 */
[----:B--2---:R-:W-:-:S03]  /*02e0*/  FADD R18, R16, -R19 ;  /* 0x8000001310127221 */ /* 0x004fc60000000000 */
[----:B------:R-:W2:Y:S02]  /*02f0*/  LDG.E.CONSTANT R16, desc[UR4][R8.64+-0x4] ;  /* 0xfffffc0408107981 */ /* 0x000ea4000c1e9900 */
[C---:B------:R-:W-:Y:S02]  /*0300*/  FSETP.GTU.AND P1, PT, |R18|.reuse, R10, PT ;  /* 0x0000000a1200720b */ /* 0x040fe40003f2c200 */
[----:B------:R-:W2:Y:S01]  /*0310*/  LDG.E.CONSTANT R19, desc[UR4][R6.64+-0x4] ;  /* 0xfffffc0406137981 */ /* 0x000ea2000c1e9900 */
[----:B------:R-:W-:-:S04]  /*0320*/  FMUL R21, R18, 0.5 ;  /* 0x3f00000012157820 */ /* 0x000fc80000400000 */
[C---:B------:R-:W-:Y:S02]  /*0330*/  FMUL R23, R18.reuse, R21 ;  /* 0x0000001512177220 */ /* 0x040fe40000400000 */
[----:B------:R-:W5:Y:S04]  /*0340*/  LDG.E.CONSTANT R21, desc[UR4][R6.64] ;  /* 0x0000000406157981 */ /* 0x000f68000c1e9900 */
[----:B------:R-:W-:Y:S02]  /*0350*/  @P1 FFMA R23, |R18|, R10, -R13 ;  /* 0x0000000a12171223 */ /* 0x000fe40000000a0d */
[----:B------:R-:W5:Y:S02]  /*0360*/  LDG.E.CONSTANT R18, desc[UR4][R8.64] ;  /* 0x0000000408127981 */ /* 0x000f64000c1e9900 */
[----:B------:R-:W-:-:S02]  /*0370*/  FADD R22, R23, R22 ;  /* 0x0000001617167221 */ /* 0x000fc40000000000 */
[----:B------:R-:W5:Y:S01]  /*0380*/  LDG.E.CONSTANT R23, desc[UR4][R8.64+0x4] ;  /* 0x0000040408177981 */ /* 0x000f62000c1e9900 */
[----:B---3--:R-:W-:Y:S01]  /*0390*/  FADD R24, R25, -R24 ;  /* 0x8000001819187221 */ /* 0x008fe20000000000 */
[----:B----4-:R-:W-:Y:S02]  /*03a0*/  FADD R28, R14, -R17 ;  /* 0x800000110e1c7221 */ /* 0x010fe40000000000 */
[----:B------:R0:W3:Y:S04]  /*03b0*/  LDG.E.CONSTANT R25, desc[UR4][R8.64+0x8] ;  /* 0x0000080408197981 */ /* 0x0000e8000c1e9900 */
[----:B------:R-:W3:Y:S04]  /*03c0*/  LDG.E.CONSTANT R14, desc[UR4][R6.64+0x8] ;  /* 0x00000804060e7981 */ /* 0x000ee8000c1e9900 */
[----:B------:R1:W4:Y:S01]  /*03d0*/  LDG.E.CONSTANT R17, desc[UR4][R6.64+0xc] ;  /* 0x00000c0406117981 */ /* 0x000322000c1e9900 */
[----:B------:R-:W-:-:S02]  /*03e0*/  FSETP.GTU.AND P1, PT, |R24|, R10, PT ;  /* 0x0000000a1800720b */ /* 0x000fc40003f2c200 */
[C---:B------:R-:W-:Y:S01]  /*03f0*/  FSETP.GTU.AND P2, PT, |R28|.reuse, R10, PT ;  /* 0x0000000a1c00720b */ /* 0x040fe20003f4c200 */
[----:B------:R-:W-:-:S04]  /*0400*/  FMUL R29, R28, 0.5 ;  /* 0x3f0000001c1d7820 */ /* 0x000fc80000400000 */
[----:B0-----:R-:W-:-:S08]  /*0410*/  FMUL R8, R28, R29 ;  /* 0x0000001d1c087220 */ /* 0x001fd00000400000 */
[----:B------:R-:W-:Y:S01]  /*0420*/  @P2 FFMA R8, |R28|, R10, -R13 ;  /* 0x0000000a1c082223 */ /* 0x000fe20000000a0d */
[----:B------:R-:W-:Y:S02]  /*0430*/  IADD3 R12, PT, PT, R12, 0x8, RZ ;  /* 0x000000080c0c7810 */ /* 0x000fe40007ffe0ff */
[----:B------:R-:W-:Y:S01]  /*0440*/  IADD3 R15, PT, PT, R15, 0x8, RZ ;  /* 0x000000080f0f7810 */ /* 0x000fe20007ffe0ff */
[----:B--2---:R-:W-:Y:S01]  /*0450*/  FADD R16, R16, -R19 ;  /* 0x8000001310107221 */ /* 0x004fe20000000000 */
[----:B------:R-:W-:-:S04]  /*0460*/  FMUL R19, R24, 0.5 ;  /* 0x3f00000018137820 */ /* 0x000fc80000400000 */
[C---:B------:R-:W-:Y:S01]  /*0470*/  FMUL R19, R24.reuse, R19 ;  /* 0x0000001318137220 */ /* 0x040fe20000400000 */
[-C--:B------:R-:W-:Y:S01]  /*0480*/  @P1 FFMA R19, |R24|, R10.reuse, -R13 ;  /* 0x0000000a18131223 */ /* 0x080fe20000000a0d */
[C---:B------:R-:W-:Y:S01]  /*0490*/  FSETP.GTU.AND P1, PT, |R16|.reuse, R10, PT ;  /* 0x0000000a1000720b */ /* 0x040fe20003f2c200 */
[----:B-1----:R-:W-:Y:S01]  /*04a0*/  FMUL R7, R16, 0.5 ;  /* 0x3f00000010077820 */ /* 0x002fe20000400000 */
[----:B-----5:R-:W-:-:S03]  /*04b0*/  FADD R18, R18, -R21 ;  /* 0x8000001512127221 */ /* 0x020fc60000000000 */
[----:B------:R-:W-:Y:S01]  /*04c0*/  FMUL R7, R16, R7 ;  /* 0x0000000710077220 */ /* 0x000fe20000400000 */
[----:B------:R-:W-:Y:S01]  /*04d0*/  FADD R20, R23, -R20 ;  /* 0x8000001417147221 */ /* 0x000fe20000000000 */
[----:B------:R-:W-:-:S06]  /*04e0*/  FSETP.GTU.AND P2, PT, |R18|, R10, PT ;  /* 0x0000000a1200720b */ /* 0x000fcc0003f4c200 */
[-C--:B------:R-:W-:Y:S01]  /*04f0*/  @P1 FFMA R7, |R16|, R10.reuse, -R13 ;  /* 0x0000000a10071223 */ /* 0x080fe20000000a0d */
[-C--:B------:R-:W-:Y:S01]  /*0500*/  FSETP.GTU.AND P1, PT, |R20|, R10.reuse, PT ;  /* 0x0000000a1400720b */ /* 0x080fe20003f2c200 */
[----:B------:R-:W-:Y:S01]  /*0510*/  FADD R19, R22, R19 ;  /* 0x0000001316137221 */ /* 0x000fe20000000000 */
[C---:B------:R-:W-:Y:S01]  /*0520*/  FMUL R9, R18.reuse, 0.5 ;  /* 0x3f00000012097820 */ /* 0x040fe20000400000 */
[----:B---3--:R-:W-:Y:S02]  /*0530*/  FADD R14, R25, -R14 ;  /* 0x8000000e190e7221 */ /* 0x008fe40000000000 */
[----:B------:R-:W-:Y:S01]  /*0540*/  FADD R8, R19, R8 ;  /* 0x0000000813087221 */ /* 0x000fe20000000000 */
[----:B------:R-:W-:Y:S01]  /*0550*/  FMUL R6, R18, R9 ;  /* 0x0000000912067220 */ /* 0x000fe20000400000 */
[----:B----4-:R-:W-:Y:S01]  /*0560*/  FADD R26, R26, -R17 ;  /* 0x800000111a1a7221 */ /* 0x010fe20000000000 */
[----:B------:R-:W-:Y:S01]  /*0570*/  FMUL R9, R20, 0.5 ;  /* 0x3f00000014097820 */ /* 0x000fe20000400000 */
[-C--:B------:R-:W-:Y:S01]  /*0580*/  FSETP.GTU.AND P3, PT, |R14|, R10.reuse, PT ;  /* 0x0000000a0e00720b */ /* 0x080fe20003f6c200 */
[----:B------:R-:W-:Y:S01]  /*0590*/  FADD R7, R8, R7 ;  /* 0x0000000708077221 */ /* 0x000fe20000000000 */
[-CC-:B------:R-:W-:Y:S01]  /*05a0*/  @P2 FFMA R6, |R18|, R10.reuse, -R13.reuse ;  /* 0x0000000a12062223 */ /* 0x180fe20000000a0d */
[----:B------:R-:W-:Y:S01]  /*05b0*/  FMUL R9, R20, R9 ;  /* 0x0000000914097220 */ /* 0x000fe20000400000 */
[-C--:B------:R-:W-:Y:S01]  /*05c0*/  FSETP.GTU.AND P2, PT, |R26|, R10.reuse, PT ;  /* 0x0000000a1a00720b */ /* 0x080fe20003f4c200 */
[----:B------:R-:W-:Y:S01]  /*05d0*/  @P1 FFMA R9, |R20|, R10, -R13 ;  /* 0x0000000a14091223 */ /* 0x000fe20000000a0d */
[----:B------:R-:W-:Y:S01]  /*05e0*/  ISETP.NE.AND P1, PT, R12, RZ, PT ;  /* 0x000000ff0c00720c */ /* 0x000fe20003f25270 */
[----:B------:R-:W-:Y:S01]  /*05f0*/  FADD R6, R7, R6 ;  /* 0x0000000607067221 */ /* 0x000fe20000000000 */
[----:B------:R-:W-:Y:S01]  /*0600*/  FMUL R7, R14, 0.5 ;  /* 0x3f0000000e077820 */ /* 0x000fe20000400000 */
[----:B------:R-:W-:-:S02]  /*0610*/  FMUL R17, R26, 0.5 ;  /* 0x3f0000001a117820 */ /* 0x000fc40000400000 */
[----:B------:R-:W-:Y:S01]  /*0620*/  FADD R6, R6, R9 ;  /* 0x0000000906067221 */ /* 0x000fe20000000000 */
[C---:B------:R-:W-:Y:S01]  /*0630*/  FMUL R7, R14.reuse, R7 ;  /* 0x000000070e077220 */ /* 0x040fe20000400000 */
[----:B------:R-:W-:Y:S01]  /*0640*/  @P3 FFMA R7, |R14|, R10, -R13 ;  /* 0x0000000a0e073223 */ /* 0x000fe20000000a0d */
[----:B------:R-:W-:-:S03]  /*0650*/  FMUL R17, R26, R17 ;  /* 0x000000111a117220 */ /* 0x000fc60000400000 */
[----:B------:R-:W-:Y:S01]  /*0660*/  @P2 FFMA R17, |R26|, R10, -R13 ;  /* 0x0000000a1a112223 */ /* 0x000fe20000000a0d */
[----:B------:R-:W-:-:S04]  /*0670*/  FADD R6, R6, R7 ;  /* 0x0000000706067221 */ /* 0x000fc80000000000 */
[----:B------:R-:W-:Y:S01]  /*0680*/  FADD R22, R6, R17 ;  /* 0x0000001106167221 */ /* 0x000fe20000000000 */
[----:B------:R-:W-:Y:S06]  /*0690*/  @P1 BRA `(.L_x_351) ;  /* 0xfffffff800e81947 */ /* 0x000fec000383ffff */
.L_x_350:
[----:B------:R-:W-:Y:S05]  /*06a0*/  BSYNC.RECONVERGENT B0 ;  /* 0x0000000000007941 */ /* 0x000fea0003800200 */
.L_x_349:
        /* <DEDUP_REMOVED lines=17> */
[----:B------:R0:W5:Y:S04]  /*07c0*/  LDG.E.CONSTANT R16, desc[UR4][R2.64+0xc] ;  /* 0x00000c0402107981 */ /* 0x000168000c1e9900 */
[----:B------:R-:W5:Y:S01]  /*07d0*/  LDG.E.CONSTANT R19, desc[UR4][R4.64+0xc] ;  /* 0x00000c0404137981 */ /* 0x000f62000c1e9900 */
[----:B------:R-:W-:Y:S01]  /*07e0*/  IADD3 R15, PT, PT, R15, 0x4, RZ ;  /* 0x000000040f0f7810 */ /* 0x000fe20007ffe0ff */
[----:B--2---:R-:W-:Y:S01]  /*07f0*/  FADD R6, R6, -R7 ;  /* 0x8000000706067221 */ /* 0x004fe20000000000 */
[----:B---3--:R-:W-:-:S04]  /*0800*/  FADD R8, R8, -R9 ;  /* 0x8000000908087221 */ /* 0x008fc80000000000 */
[CC--:B------:R-:W-:Y:S01]  /*0810*/  FSETP.GTU.AND P3, PT, |R6|.reuse, R10.reuse, PT ;  /* 0x0000000a0600720b */ /* 0x0c0fe20003f6c200 */
[----:B------:R-:W-:Y:S01]  /*0820*/  FMUL R7, R6, 0.5 ;  /* 0x3f00000006077820 */ /* 0x000fe20000400000 */
[-C--:B------:R-:W-:Y:S01]  /*0830*/  FSETP.GTU.AND P2, PT, |R8|, R10.reuse, PT ;  /* 0x0000000a0800720b */ /* 0x080fe20003f4c200 */
[----:B----4-:R-:W-:Y:S02]  /*0840*/  FADD R12, R12, -R17 ;  /* 0x800000110c0c7221 */ /* 0x010fe40000000000 */
[----:B------:R-:W-:Y:S01]  /*0850*/  FMUL R7, R6, R7 ;  /* 0x0000000706077220 */ /* 0x000fe20000400000 */
[----:B0-----:R-:W-:Y:S02]  /*0860*/  FMUL R3, R8, 0.5 ;  /* 0x3f00000008037820 */ /* 0x001fe40000400000 */
[----:B------:R-:W-:Y:S01]  /*0870*/  FSETP.GTU.AND P1, PT, |R12|, R10, PT ;  /* 0x0000000a0c00720b */ /* 0x000fe20003f2c200 */
[----:B-----5:R-:W-:-:S04]  /*0880*/  FADD R16, R16, -R19 ;  /* 0x8000001310107221 */ /* 0x020fc80000000000 */
[-C--:B------:R-:W-:Y:S01]  /*0890*/  @P3 FFMA R7, |R6|, R10.reuse, -R13 ;  /* 0x0000000a06073223 */ /* 0x080fe20000000a0d */
[----:B------:R-:W-:Y:S01]  /*08a0*/  FMUL R2, R8, R3 ;  /* 0x0000000308027220 */ /* 0x000fe20000400000 */
[-C--:B------:R-:W-:Y:S01]  /*08b0*/  FSETP.GTU.AND P3, PT, |R16|, R10.reuse, PT ;  /* 0x0000000a1000720b */ /* 0x080fe20003f6c200 */
[----:B------:R-:W-:Y:S01]  /*08c0*/  FMUL R3, R12, 0.5 ;  /* 0x3f0000000c037820 */ /* 0x000fe20000400000 */
[----:B------:R-:W-:Y:S01]  /*08d0*/  FADD R7, R22, R7 ;  /* 0x0000000716077221 */ /* 0x000fe20000000000 */
[-CC-:B------:R-:W-:Y:S01]  /*08e0*/  @P2 FFMA R2, |R8|, R10.reuse, -R13.reuse ;  /* 0x0000000a08022223 */ /* 0x180fe20000000a0d */
[----:B------:R-:W-:Y:S01]  /*08f0*/  FMUL R5, R16, 0.5 ;  /* 0x3f00000010057820 */ /* 0x000fe20000400000 */
[C---:B------:R-:W-:Y:S01]  /*0900*/  FMUL R3, R12.reuse, R3 ;  /* 0x000000030c037220 */ /* 0x040fe20000400000 */
[----:B------:R-:W-:Y:S01]  /*0910*/  @P1 FFMA R3, |R12|, R10, -R13 ;  /* 0x0000000a0c031223 */ /* 0x000fe20000000a0d */
[----:B------:R-:W-:Y:S01]  /*0920*/  FADD R2, R7, R2 ;  /* 0x0000000207027221 */ /* 0x000fe20000000000 */
[----:B------:R-:W-:-:S03]  /*0930*/  FMUL R5, R16, R5 ;  /* 0x0000000510057220 */ /* 0x000fc60000400000 */
[----:B------:R-:W-:Y:S02]  /*0940*/  FADD R2, R2, R3 ;  /* 0x0000000302027221 */ /* 0x000fe40000000000 */
[----:B------:R-:W-:-:S04]  /*0950*/  @P3 FFMA R5, |R16|, R10, -R13 ;  /* 0x0000000a10053223 */ /* 0x000fc80000000a0d */
[----:B------:R-:W-:-:S07]  /*0960*/  FADD R22, R2, R5 ;  /* 0x0000000502167221 */ /* 0x000fce0000000000 */
.L_x_354:
[----:B------:R-:W-:Y:S05]  /*0970*/  BSYNC.RECONVERGENT B1 ;  /* 0x0000000000017941 */ /* 0x000fea0003800200 */
.L_x_353:
[----:B------:R-:W-:Y:S05]  /*0980*/  @!P0 BRA `(.L_x_352) ;  /* 0x0000000000a08947 */ /* 0x000fea0003800000 */
[----:B------:R-:W-:Y:S01]  /*0990*/  ISETP.NE.AND P0, PT, R14, 0x1, PT ;  /* 0x000000010e00780c */ /* 0x000fe20003f05270 */
[----:B------:R-:W-:Y:S01]  /*09a0*/  BSSY.RECONVERGENT B1, `(.L_x_355) ;  /* 0x0000019000017945 */ /* 0x000fe20003800200 */
[----:B------:R-:W-:-:S04]  /*09b0*/  LOP3.LUT R11, R11, 0x1, RZ, 0xc0, !PT ;  /* 0x000000010b0b7812 */ /* 0x000fc800078ec0ff */
[----:B------:R-:W-:-:S07]  /*09c0*/  ISETP.NE.U32.AND P1, PT, R11, 0x1, PT ;  /* 0x000000010b00780c */ /* 0x000fce0003f25070 */
        /* <DEDUP_REMOVED lines=8> */
[----:B------:R-:W3:Y:S01]  /*0a50*/  LDG.E.CONSTANT R9, desc[UR4][R4.64+0x4] ;  /* 0x0000040404097981 */ /* 0x000ee2000c1e9900 */
[----:B------:R-:W-:Y:S01]  /*0a60*/  IADD3 R15, PT, PT, R15, 0x2, RZ ;  /* 0x000000020f0f7810 */ /* 0x000fe20007ffe0ff */
[----:B--2---:R-:W-:Y:S01]  /*0a70*/  FADD R6, R6, -R7 ;  /* 0x8000000706067221 */ /* 0x004fe20000000000 */
[----:B---3--:R-:W-:-:S04]  /*0a80*/  FADD R8, R8, -R9 ;  /* 0x8000000908087221 */ /* 0x008fc80000000000 */
[-C--:B------:R-:W-:Y:S02]  /*0a90*/  FSETP.GTU.AND P0, PT, |R6|, R10.reuse, PT ;  /* 0x0000000a0600720b */ /* 0x080fe40003f0c200 */
[----:B------:R-:W-:Y:S01]  /*0aa0*/  FSETP.GTU.AND P2, PT, |R8|, R10, PT ;  /* 0x0000000a0800720b */ /* 0x000fe20003f4c200 */
[----:B------:R-:W-:Y:S01]  /*0ab0*/  FMUL R7, R6, 0.5 ;  /* 0x3f00000006077820 */ /* 0x000fe20000400000 */
[----:B------:R-:W-:-:S03]  /*0ac0*/  FMUL R9, R8, 0.5 ;  /* 0x3f00000008097820 */ /* 0x000fc60000400000 */
[----:B------:R-:W-:Y:S01]  /*0ad0*/  FMUL R7, R6, R7 ;  /* 0x0000000706077220 */ /* 0x000fe20000400000 */
[----:B------:R-:W-:-:S05]  /*0ae0*/  FMUL R12, R8, R9 ;  /* 0x00000009080c7220 */ /* 0x000fca0000400000 */
[-CC-:B------:R-:W-:Y:S02]  /*0af0*/  @P0 FFMA R7, |R6|, R10.reuse, -R13.reuse ;  /* 0x0000000a06070223 */ /* 0x180fe40000000a0d */
[----:B------:R-:W-:Y:S02]  /*0b00*/  @P2 FFMA R12, |R8|, R10, -R13 ;  /* 0x0000000a080c2223 */ /* 0x000fe40000000a0d */
[----:B------:R-:W-:-:S04]  /*0b10*/  FADD R7, R22, R7 ;  /* 0x0000000716077221 */ /* 0x000fc80000000000 */
[----:B------:R-:W-:-:S07]  /*0b20*/  FADD R22, R7, R12 ;  /* 0x0000000c07167221 */ /* 0x000fce0000000000 */
.L_x_356:
[----:B------:R-:W-:Y:S05]  /*0b30*/  BSYNC.RECONVERGENT B1 ;  /* 0x0000000000017941 */ /* 0x000fea0003800200 */
.L_x_355:
[----:B------:R-:W-:Y:S05]  /*0b40*/  @P1 BRA `(.L_x_352) ;  /* 0x0000000000301947 */ /* 0x000fea0003800000 */
[----:B------:R-:W0:Y:S08]  /*0b50*/  LDC.64 R2, c[0x0][0x398] ;  /* 0x0000e600ff027b82 */ /* 0x000e300000000a00 */
[----:B------:R-:W1:Y:S01]  /*0b60*/  LDC.64 R4, c[0x0][0x3a0] ;  /* 0x0000e800ff047b82 */ /* 0x000e620000000a00 */
[----:B0-----:R-:W-:-:S06]  /*0b70*/  IMAD.WIDE R2, R15, 0x4, R2 ;  /* 0x000000040f027825 */ /* 0x001fcc00078e0202 */
[----:B------:R-:W2:Y:S01]  /*0b80*/  LDG.E.CONSTANT R2, desc[UR4][R2.64] ;  /* 0x0000000402027981 */ /* 0x000ea2000c1e9900 */
[----:B-1----:R-:W-:-:S06]  /*0b90*/  IMAD.WIDE R4, R15, 0x4, R4 ;  /* 0x000000040f047825 */ /* 0x002fcc00078e0204 */
[----:B------:R-:W2:Y:S02]  /*0ba0*/  LDG.E.CONSTANT R5, desc[UR4][R4.64] ;  /* 0x0000000404057981 */ /* 0x000ea4000c1e9900 */
[----:B--2---:R-:W-:-:S05]  /*0bb0*/  FADD R6, R2, -R5 ;  /* 0x8000000502067221 */ /* 0x004fca0000000000 */
[C---:B------:R-:W-:Y:S01]  /*0bc0*/  FSETP.GTU.AND P0, PT, |R6|.reuse, R10, PT ;  /* 0x0000000a0600720b */ /* 0x040fe20003f0c200 */
[----:B------:R-:W-:-:S04]  /*0bd0*/  FMUL R7, R6, 0.5 ;  /* 0x3f00000006077820 */ /* 0x000fc80000400000 */
[----:B------:R-:W-:-:S08]  /*0be0*/  FMUL R7, R6, R7 ;  /* 0x0000000706077220 */ /* 0x000fd00000400000 */
[----:B------:R-:W-:-:S04]  /*0bf0*/  @P0 FFMA R7, |R6|, R10, -R13 ;  /* 0x0000000a06070223 */ /* 0x000fc80000000a0d */
[----:B------:R-:W-:-:S07]  /*0c00*/  FADD R22, R22, R7 ;  /* 0x0000000716167221 */ /* 0x000fce0000000000 */
.L_x_352:
[----:B------:R-:W-:Y:S05]  /*0c10*/  BSYNC.RECONVERGENT B0 ;  /* 0x0000000000007941 */ /* 0x000fea0003800200 */
.L_x_348:
[----:B------:R-:W0:Y:S02]  /*0c20*/  LDC.64 R2, c[0x0][0x390] ;  /* 0x0000e400ff027b82 */ /* 0x000e240000000a00 */
[----:B0-----:R-:W-:-:S05]  /*0c30*/  IMAD.WIDE R2, R0, 0x4, R2 ;  /* 0x0000000400027825 */ /* 0x001fca00078e0202 */
[----:B------:R-:W-:Y:S01]  /*0c40*/  STG.E desc[UR4][R2.64], R22 ;  /* 0x0000001602007986 */ /* 0x000fe2000c101904 */
[----:B------:R-:W-:Y:S05]  /*0c50*/  EXIT ;  /* 0x000000000000794d */ /* 0x000fea0003800000 */
.L_x_357:
        /* <DEDUP_REMOVED lines=10> */
.L_x_872:


//--------------------- .text.CategoricalCrossentropyWithHierarchyGradient --------------------------
	.section	.text.CategoricalCrossentropyWithHierarchyGradient,"ax",@progbits
	.align	128
        .global         CategoricalCrossentropyWithHierarchyGradient
        .type           CategoricalCrossentropyWithHierarchyGradient,@function
        .size           CategoricalCrossentropyWithHierarchyGradient,(.L_x_873 - CategoricalCrossentropyWithHierarchyGradient)
        .other          CategoricalCrossentropyWithHierarchyGradient,@"STO_CUDA_ENTRY STV_DEFAULT"
CategoricalCrossentropyWithHierarchyGradient:
.text.CategoricalCrossentropyWithHierarchyGradient:
        /* <DEDUP_REMOVED lines=11> */
[----:B------:R-:W0:Y:S01]  /*00b0*/  LDC.64 R2, c[0x0][0x390] ;  /* 0x0000e400ff027b82 */ /* 0x000e220000000a00 */
[-C--:B------:R-:W-:Y:S01]  /*00c0*/  IMAD R13, R0, R8.reuse, RZ ;  /* 0x00000008000d7224 */ /* 0x080fe200078e02ff */
[----:B------:R-:W1:Y:S04]  /*00d0*/  LDCU.64 UR4, c[0x0][0x358] ;  /* 0x00006b00ff0477ac */ /* 0x000e680008000a00 */
[----:B------:R-:W-:Y:S02]  /*00e0*/  IADD3 R12, PT, PT, R13, R8, RZ ;  /* 0x000000080d0c7210 */ /* 0x000fe40007ffe0ff */
[----:B------:R-:W2:Y:S08]  /*00f0*/  LDC.64 R4, c[0x0][0x398] ;  /* 0x0000e600ff047b82 */ /* 0x000eb00000000a00 */
[----:B------:R-:W3:Y:S02]  /*0100*/  LDC.64 R6, c[0x0][0x388] ;  /* 0x0000e200ff067b82 */ /* 0x000ee40000000a00 */
.L_x_361:
[----:B0-----:R-:W-:-:S05]  /*0110*/  IMAD.WIDE R8, R13, 0x4, R2 ;  /* 0x000000040d087825 */ /* 0x001fca00078e0202 */
[----:B-1----:R-:W4:Y:S01]  /*0120*/  LDG.E.CONSTANT R15, desc[UR4][R8.64] ;  /* 0x00000004080f7981 */ /* 0x002f22000c1e9900 */
[----:B------:R-:W-:Y:S01]  /*0130*/  BSSY.RECONVERGENT B0, `(.L_x_358) ;  /* 0x0000010000007945 */ /* 0x000fe20003800200 */
[----:B----4-:R-:W-:-:S13]  /*0140*/  FSETP.GEU.AND P0, PT, |R15|, 9.5, PT ;  /* 0x411800000f00780b */ /* 0x010fda0003f0e200 */
[----:B------:R-:W-:Y:S05]  /*0150*/  @P0 BRA `(.L_x_359) ;  /* 0x0000000000180947 */ /* 0x000fea0003800000 */
[----:B--2---:R-:W-:-:S06]  /*0160*/  IMAD.WIDE R8, R13, 0x4, R4 ;  /* 0x000000040d087825 */ /* 0x004fcc00078e0204 */
[----:B------:R-:W2:Y:S01]  /*0170*/  LDG.E.CONSTANT R8, desc[UR4][R8.64] ;  /* 0x0000000408087981 */ /* 0x000ea2000c1e9900 */
[----:B---3--:R-:W-:-:S04]  /*0180*/  IMAD.WIDE R10, R13, 0x4, R6 ;  /* 0x000000040d0a7825 */ /* 0x008fc800078e0206 */
[----:B--2---:R-:W-:-:S05]  /*0190*/  FADD R15, -R15, R8 ;  /* 0x000000080f0f7221 */ /* 0x004fca0000000100 */
[----:B------:R0:W-:Y:S01]  /*01a0*/  STG.E desc[UR4][R10.64], R15 ;  /* 0x0000000f0a007986 */ /* 0x0001e2000c101904 */
[----:B------:R-:W-:Y:S05]  /*01b0*/  BRA `(.L_x_360) ;  /* 0x00000000001c7947 */ /* 0x000fea0003800000 */
.L_x_359:
[----:B------:R-:W-:-:S13]  /*01c0*/  FSETP.GEU.AND P0, PT, R15, RZ, PT ;  /* 0x000000ff0f00720b */ /* 0x000fda0003f0e000 */
[----:B------:R-:W-:-:S06]  /*01d0*/  @!P0 FADD R0, |R15|, 0.5 ;  /* 0x3f0000000f008421 */ /* 0x000fcc0000000200 */
[----:B------:R-:W0:Y:S02]  /*01e0*/  @!P0 F2I.TRUNC.NTZ R0, R0 ;  /* 0x0000000000008305 */ /* 0x000e24000020f100 */
[----:B0-----:R-:W-:-:S05]  /*01f0*/  @!P0 IMAD.HI R8, R0, 0x66666667, RZ ;  /* 0x6666666700088827 */ /* 0x001fca00078e02ff */
[----:B------:R-:W-:-:S04]  /*0200*/  @!P0 SHF.R.U32.HI R9, RZ, 0x1f, R8 ;  /* 0x0000001fff098819 */ /* 0x000fc80000011608 */
[----:B------:R-:W-:-:S04]  /*0210*/  @!P0 LEA.HI.SX32 R8, R8, R9, 0x1e ;  /* 0x0000000908088211 */ /* 0x000fc800078ff2ff */
[----:B------:R-:W-:-:S07]  /*0220*/  @!P0 IADD3 R13, PT, PT, R13, -0x1, R8 ;  /* 0xffffffff0d0d8810 */ /* 0x000fce0007ffe008 */
.L_x_360:
[----:B------:R-:W-:Y:S05]  /*0230*/  BSYNC.RECONVERGENT B0 ;  /* 0x0000000000007941 */ /* 0x000fea0003800200 */
.L_x_358:
[----:B------:R-:W-:-:S04]  /*0240*/  IADD3 R13, PT, PT, R13, 0x1, RZ ;  /* 0x000000010d0d7810 */ /* 0x000fc80007ffe0ff */
[----:B------:R-:W-:-:S13]  /*0250*/  ISETP.GE.AND P0, PT, R13, R12, PT ;  /* 0x0000000c0d00720c */ /* 0x000fda0003f06270 */
[----:B------:R-:W-:Y:S05]  /*0260*/  @!P0 BRA `(.L_x_361) ;  /* 0xfffffffc00a88947 */ /* 0x000fea000383ffff */
[----:B------:R-:W-:Y:S05]  /*0270*/  EXIT ;  /* 0x000000000000794d */ /* 0x000fea0003800000 */
.L_x_362:
        /* <DEDUP_REMOVED lines=16> */
.L_x_873:


//--------------------- .text.CategoricalCrossentropyWithHierarchyLossBuffer --------------------------
	.section	.text.CategoricalCrossentropyWithHierarchyLossBuffer,"ax",@progbits
	.align	128
        .global         CategoricalCrossentropyWithHierarchyLossBuffer
        .type           CategoricalCrossentropyWithHierarchyLossBuffer,@function
        .size           CategoricalCrossentropyWithHierarchyLossBuffer,(.L_x_874 - CategoricalCrossentropyWithHierarchyLossBuffer)
        .other          CategoricalCrossentropyWithHierarchyLossBuffer,@"STO_CUDA_ENTRY STV_DEFAULT"
CategoricalCrossentropyWithHierarchyLossBuffer:
.text.CategoricalCrossentropyWithHierarchyLossBuffer:
        /* <DEDUP_REMOVED lines=13> */
[----:B------:R-:W0:Y:S01]  /*00d0*/  LDC.64 R2, c[0x0][0x390] ;  /* 0x0000e400ff027b82 */ /* 0x000e220000000a00 */
[----:B------:R-:W-:Y:S01]  /*00e0*/  IMAD R9, R6, UR6, RZ ;  /* 0x0000000606097c24 */ /* 0x000fe2000f8e02ff */
[----:B------:R-:W-:Y:S01]  /*00f0*/  BSSY.RECONVERGENT B0, `(.L_x_363) ;  /* 0x0000030000007945 */ /* 0x000fe20003800200 */
[----:B------:R-:W-:-:S03]  /*0100*/  MOV R7, RZ ;  /* 0x000000ff00077202 */ /* 0x000fc60000000f00 */
[----:B------:R-:W-:Y:S02]  /*0110*/  IADD3 R8, PT, PT, R9, UR6, RZ ;  /* 0x0000000609087c10 */ /* 0x000fe4000fffe0ff */
[----:B------:R-:W1:Y:S05]  /*0120*/  LDC.64 R4, c[0x0][0x398] ;  /* 0x0000e600ff047b82 */ /* 0x000e6a0000000a00 */
.L_x_367:
[----:B0-----:R-:W-:-:S06]  /*0130*/  IMAD.WIDE R10, R9, 0x4, R2 ;  /* 0x00000004090a7825 */ /* 0x001fcc00078e0202 */
[----:B------:R-:W2:Y:S01]  /*0140*/  LDG.E.CONSTANT R10, desc[UR4][R10.64] ;  /* 0x000000040a0a7981 */ /* 0x000ea2000c1e9900 */
[----:B------:R-:W-:Y:S01]  /*0150*/  BSSY.RECONVERGENT B1, `(.L_x_364) ;  /* 0x0000026000017945 */ /* 0x000fe20003800200 */
[----:B--2---:R-:W-:-:S13]  /*0160*/  FSETP.GEU.AND P0, PT, |R10|, 9.5, PT ;  /* 0x411800000a00780b */ /* 0x004fda0003f0e200 */
[----:B------:R-:W-:Y:S05]  /*0170*/  @P0 BRA `(.L_x_365) ;  /* 0x0000000000700947 */ /* 0x000fea0003800000 */
[----:B------:R-:W-:-:S13]  /*0180*/  FSETP.GT.AND P0, PT, R10, 9.9999999747524270788e-07, PT ;  /* 0x358637bd0a00780b */ /* 0x000fda0003f04000 */
[----:B------:R-:W-:Y:S05]  /*0190*/  @!P0 BRA `(.L_x_366) ;  /* 0x0000000000848947 */ /* 0x000fea0003800000 */
[----:B-1----:R-:W-:-:S06]  /*01a0*/  IMAD.WIDE R12, R9, 0x4, R4 ;  /* 0x00000004090c7825 */ /* 0x002fcc00078e0204 */
[----:B------:R-:W2:Y:S01]  /*01b0*/  LDG.E.CONSTANT R12, desc[UR4][R12.64] ;  /* 0x000000040c0c7981 */ /* 0x000ea2000c1e9900 */
[----:B------:R-:W-:Y:S02]  /*01c0*/  MOV R15, 0x3e055027 ;  /* 0x3e055027000f7802 */ /* 0x000fe40000000f00 */
[----:B--2---:R-:W-:Y:S02]  /*01d0*/  FMNMX R11, R12, 9.9999999747524270788e-07, !PT ;  /* 0x358637bd0c0b7809 */ /* 0x004fe40007800000 */
[----:B------:R-:W-:Y:S02]  /*01e0*/  MOV R12, 0x7f800000 ;  /* 0x7f800000000c7802 */ /* 0x000fe40000000f00 */
[C---:B------:R-:W-:Y:S02]  /*01f0*/  IADD3 R0, PT, PT, R11.reuse, -0x3f2aaaab, RZ ;  /* 0xc0d555550b007810 */ /* 0x040fe40007ffe0ff */
[----:B------:R-:W-:Y:S02]  /*0200*/  ISETP.GT.U32.AND P0, PT, R11, 0x7f7fffff, PT ;  /* 0x7f7fffff0b00780c */ /* 0x000fe40003f04070 */
[----:B------:R-:W-:-:S04]  /*0210*/  LOP3.LUT R0, R0, 0xff800000, RZ, 0xc0, !PT ;  /* 0xff80000000007812 */ /* 0x000fc800078ec0ff */
[-C--:B------:R-:W-:Y:S02]  /*0220*/  IADD3 R14, PT, PT, R11, -R0.reuse, RZ ;  /* 0x800000000b0e7210 */ /* 0x080fe40007ffe0ff */
[----:B------:R-:W-:-:S03]  /*0230*/  I2FP.F32.S32 R0, R0 ;  /* 0x0000000000007245 */ /* 0x000fc60000201400 */
[----:B------:R-:W-:Y:S02]  /*0240*/  FADD R14, R14, -1 ;  /* 0xbf8000000e0e7421 */ /* 0x000fe40000000000 */
[----:B------:R-:W-:Y:S02]  /*0250*/  FFMA R0, R0, 1.1920928955078125e-07, RZ ;  /* 0x3400000000007823 */ /* 0x000fe400000000ff */
[----:B------:R-:W-:-:S04]  /*0260*/  FFMA R15, R14, -R15, 0.14084610342979431152 ;  /* 0x3e1039f60e0f7423 */ /* 0x000fc8000000080f */
[----:B------:R-:W-:-:S04]  /*0270*/  FFMA R15, R14, R15, -0.12148627638816833496 ;  /* 0xbdf8cdcc0e0f7423 */ /* 0x000fc8000000000f */
[----:B------:R-:W-:-:S04]  /*0280*/  FFMA R15, R14, R15, 0.13980610668659210205 ;  /* 0x3e0f29550e0f7423 */ /* 0x000fc8000000000f */
[----:B------:R-:W-:-:S04]  /*0290*/  FFMA R15, R14, R15, -0.16684235632419586182 ;  /* 0xbe2ad8b90e0f7423 */ /* 0x000fc8000000000f */
[----:B------:R-:W-:-:S04]  /*02a0*/  FFMA R15, R14, R15, 0.20012299716472625732 ;  /* 0x3e4ced0b0e0f7423 */ /* 0x000fc8000000000f */
[----:B------:R-:W-:-:S04]  /*02b0*/  FFMA R15, R14, R15, -0.24999669194221496582 ;  /* 0xbe7fff220e0f7423 */ /* 0x000fc8000000000f */
[----:B------:R-:W-:-:S04]  /*02c0*/  FFMA R15, R14, R15, 0.33333182334899902344 ;  /* 0x3eaaaa780e0f7423 */ /* 0x000fc8000000000f */
[----:B------:R-:W-:-:S04]  /*02d0*/  FFMA R15, R14, R15, -0.5 ;  /* 0xbf0000000e0f7423 */ /* 0x000fc8000000000f */
[----:B------:R-:W-:-:S04]  /*02e0*/  FMUL R15, R14, R15 ;  /* 0x0000000f0e0f7220 */ /* 0x000fc80000400000 */
[----:B------:R-:W-:-:S04]  /*02f0*/  FFMA R15, R14, R15, R14 ;  /* 0x0000000f0e0f7223 */ /* 0x000fc8000000000e */
[----:B------:R-:W-:Y:S01]  /*0300*/  FFMA R0, R0, 0.69314718246459960938, R15 ;  /* 0x3f31721800007823 */ /* 0x000fe2000000000f */
[----:B------:R-:W-:-:S04]  /*0310*/  @P0 FFMA R0, R11, R12, +INF ;  /* 0x7f8000000b000423 */ /* 0x000fc8000000000c */
[----:B------:R-:W-:Y:S01]  /*0320*/  FFMA R7, R10, R0, R7 ;  /* 0x000000000a077223 */ /* 0x000fe20000000007 */
[----:B------:R-:W-:Y:S06]  /*0330*/  BRA `(.L_x_366) ;  /* 0x00000000001c7947 */ /* 0x000fec0003800000 */
.L_x_365:
[----:B------:R-:W-:-:S13]  /*0340*/  FSETP.GEU.AND P0, PT, R10, RZ, PT ;  /* 0x000000ff0a00720b */ /* 0x000fda0003f0e000 */
[----:B------:R-:W-:-:S06]  /*0350*/  @!P0 FADD R10, |R10|, 0.5 ;  /* 0x3f0000000a0a8421 */ /* 0x000fcc0000000200 */
[----:B------:R-:W0:Y:S02]  /*0360*/  @!P0 F2I.TRUNC.NTZ R10, R10 ;  /* 0x0000000a000a8305 */ /* 0x000e24000020f100 */
[----:B0-----:R-:W-:-:S05]  /*0370*/  @!P0 IMAD.HI R0, R10, 0x66666667, RZ ;  /* 0x666666670a008827 */ /* 0x001fca00078e02ff */
[----:B------:R-:W-:-:S04]  /*0380*/  @!P0 SHF.R.U32.HI R11, RZ, 0x1f, R0 ;  /* 0x0000001fff0b8819 */ /* 0x000fc80000011600 */
[----:B------:R-:W-:-:S04]  /*0390*/  @!P0 LEA.HI.SX32 R0, R0, R11, 0x1e ;  /* 0x0000000b00008211 */ /* 0x000fc800078ff2ff */
[----:B------:R-:W-:-:S07]  /*03a0*/  @!P0 IADD3 R9, PT, PT, R9, -0x1, R0 ;  /* 0xffffffff09098810 */ /* 0x000fce0007ffe000 */
.L_x_366:
[----:B------:R-:W-:Y:S05]  /*03b0*/  BSYNC.RECONVERGENT B1 ;  /* 0x0000000000017941 */ /* 0x000fea0003800200 */
.L_x_364:
[----:B------:R-:W-:-:S04]  /*03c0*/  IADD3 R9, PT, PT, R9, 0x1, RZ ;  /* 0x0000000109097810 */ /* 0x000fc80007ffe0ff */
[----:B------:R-:W-:-:S13]  /*03d0*/  ISETP.GE.AND P0, PT, R9, R8, PT ;  /* 0x000000080900720c */ /* 0x000fda0003f06270 */
[----:B------:R-:W-:Y:S05]  /*03e0*/  @!P0 BRA `(.L_x_367) ;  /* 0xfffffffc00508947 */ /* 0x000fea000383ffff */
[----:B------:R-:W-:Y:S05]  /*03f0*/  BSYNC.RECONVERGENT B0 ;  /* 0x0000000000007941 */ /* 0x000fea0003800200 */
.L_x_363:
[----:B------:R-:W0:Y:S01]  /*0400*/  LDC.64 R2, c[0x0][0x388] ;  /* 0x0000e200ff027b82 */ /* 0x000e220000000a00 */
[----:B-1----:R-:W-:Y:S01]  /*0410*/  FADD R5, -R7, -RZ ;  /* 0x800000ff07057221 */ /* 0x002fe20000000100 */
[----:B0-----:R-:W-:-:S05]  /*0420*/  IMAD.WIDE R6, R6, 0x4, R2 ;  /* 0x0000000406067825 */ /* 0x001fca00078e0202 */
[----:B------:R-:W-:Y:S01]  /*0430*/  STG.E desc[UR4][R6.64], R5 ;  /* 0x0000000506007986 */ /* 0x000fe2000c101904 */
[----:B------:R-:W-:Y:S05]  /*0440*/  EXIT ;  /* 0x000000000000794d */ /* 0x000fea0003800000 */
.L_x_368:
        /* <DEDUP_REMOVED lines=11> */
.L_x_874:


//--------------------- .text.CategoricalCrossentropyLossBuffer --------------------------
	.section	.text.CategoricalCrossentropyLossBuffer,"ax",@progbits
	.align	128
        .global         CategoricalCrossentropyLossBuffer
        .type           CategoricalCrossentropyLossBuffer,@function
        .size           CategoricalCrossentropyLossBuffer,(.L_x_875 - CategoricalCrossentropyLossBuffer)
        .other          CategoricalCrossentropyLossBuffer,@"STO_CUDA_ENTRY STV_DEFAULT"
CategoricalCrossentropyLossBuffer:
.text.CategoricalCrossentropyLossBuffer:
        /* <DEDUP_REMOVED lines=16> */
[----:B------:R-:W-:-:S04]  /*0100*/  IADD3 R2, PT, PT, R9, 0x1, RZ ;  /* 0x0000000109027810 */ /* 0x000fc80007ffe0ff */
[----:B------:R-:W-:-:S04]  /*0110*/  VIADDMNMX R2, R9, UR6, R2, !PT ;  /* 0x0000000609027c46 */ /* 0x000fc8000f800102 */
[CC--:B------:R-:W-:Y:S02]  /*0120*/  IADD3 R3, PT, PT, R9.reuse, -R2.reuse, RZ ;  /* 0x8000000209037210 */ /* 0x0c0fe40007ffe0ff */
[----:B------:R-:W-:Y:S02]  /*0130*/  IADD3 R10, PT, PT, -R9, R2, RZ ;  /* 0x00000002090a7210 */ /* 0x000fe40007ffe1ff */
[----:B------:R-:W-:Y:S02]  /*0140*/  ISETP.GT.U32.AND P0, PT, R3, -0x4, PT ;  /* 0xfffffffc0300780c */ /* 0x000fe40003f04070 */
[----:B------:R-:W-:-:S11]  /*0150*/  LOP3.LUT R20, R10, 0x3, RZ, 0xc0, !PT ;  /* 0x000000030a147812 */ /* 0x000fd600078ec0ff */
        /* <DEDUP_REMOVED lines=10> */
.L_x_380:
[----:B------:R-:W-:-:S05]  /*0200*/  IMAD.WIDE R16, R9, 0x4, R6 ;  /* 0x0000000409107825 */ /* 0x000fca00078e0206 */
[----:B------:R-:W2:Y:S04]  /*0210*/  LDG.E.CONSTANT R15, desc[UR4][R16.64+-0x8] ;  /* 0xfffff804100f7981 */ /* 0x000ea8000c1e9900 */
[----:B------:R-:W3:Y:S04]  /*0220*/  LDG.E.CONSTANT R14, desc[UR4][R16.64+-0x4] ;  /* 0xfffffc04100e7981 */ /* 0x000ee8000c1e9900 */
[----:B------:R-:W4:Y:S04]  /*0230*/  LDG.E.CONSTANT R12, desc[UR4][R16.64] ;  /* 0x00000004100c7981 */ /* 0x000f28000c1e9900 */
[----:B------:R-:W5:Y:S01]  /*0240*/  LDG.E.CONSTANT R13, desc[UR4][R16.64+0x4] ;  /* 0x00000404100d7981 */ /* 0x000f62000c1e9900 */
[----:B------:R-:W-:Y:S01]  /*0250*/  IADD3 R11, PT, PT, R11, 0x4, RZ ;  /* 0x000000040b0b7810 */ /* 0x000fe20007ffe0ff */
[----:B------:R-:W-:Y:S01]  /*0260*/  BSSY.RECONVERGENT B1, `(.L_x_372) ;  /* 0x0000024000017945 */ /* 0x000fe20003800200 */
[----:B------:R-:W-:-:S02]  /*0270*/  IMAD.WIDE R2, R9, 0x4, R4 ;  /* 0x0000000409027825 */ /* 0x000fc400078e0204 */
[----:B------:R-:W-:Y:S02]  /*0280*/  ISETP.NE.AND P0, PT, R11, RZ, PT ;  /* 0x000000ff0b00720c */ /* 0x000fe40003f05270 */
[----:B--2---:R-:W-:Y:S02]  /*0290*/  FSETP.GT.AND P4, PT, R15, RZ, PT ;  /* 0x000000ff0f00720b */ /* 0x004fe40003f84000 */
[----:B---3--:R-:W-:Y:S02]  /*02a0*/  FSETP.GT.AND P3, PT, R14, RZ, PT ;  /* 0x000000ff0e00720b */ /* 0x008fe40003f64000 */
[----:B----4-:R-:W-:Y:S02]  /*02b0*/  FSETP.GT.AND P1, PT, R12, RZ, PT ;  /* 0x000000ff0c00720b */ /* 0x010fe40003f24000 */
[----:B-----5:R-:W-:-:S07]  /*02c0*/  FSETP.GT.AND P2, PT, R13, RZ, PT ;  /* 0x000000ff0d00720b */ /* 0x020fce0003f44000 */
[----:B------:R-:W-:Y:S06]  /*02d0*/  @!P4 BRA `(.L_x_373) ;  /* 0x000000000070c947 */ /* 0x000fec0003800000 */
[----:B------:R-:W2:Y:S01]  /*02e0*/  LDG.E.CONSTANT R17, desc[UR4][R2.64+-0x8] ;  /* 0xfffff80402117981 */ /* 0x000ea2000c1e9900 */
[----:B------:R-:W-:Y:S01]  /*02f0*/  FSETP.GEU.AND P4, PT, R15, 1.175494350822287508e-38, PT ;  /* 0x008000000f00780b */ /* 0x000fe20003f8e000 */
[----:B------:R-:W-:-:S12]  /*0300*/  HFMA2 R19, -RZ, RZ, 1.5048828125, 33.21875 ;  /* 0x3e055027ff137431 */ /* 0x000fd800000001ff */
        /* <DEDUP_REMOVED lines=11> */
[----:B------:R-:W-:-:S04]  /*03c0*/  FFMA R19, R16, R19, -0.24999669194221496582 ;  /* 0xbe7fff2210137423 */ /* 0x000fc80000000013 */
[----:B------:R-:W-:-:S04]  /*03d0*/  FFMA R19, R16, R19, 0.33333182334899902344 ;  /* 0x3eaaaa7810137423 */ /* 0x000fc80000000013 */
[C---:B------:R-:W-:Y:S01]  /*03e0*/  FFMA R21, R16.reuse, R19, -0.5 ;  /* 0xbf00000010157423 */ /* 0x040fe20000000013 */
        /* <DEDUP_REMOVED lines=8> */
[----:B------:R-:W-:-:S04]  /*0470*/  FSETP.NEU.AND P4, PT, R15, RZ, PT ;  /* 0x000000ff0f00720b */ /* 0x000fc80003f8d000 */
[----:B------:R-:W-:-:S05]  /*0480*/  FSEL R18, R18, -INF , P4 ;  /* 0xff80000012127808 */ /* 0x000fca0002000000 */
[----:B--2---:R-:W-:-:S07]  /*0490*/  FFMA R8, R17, -R18, R8 ;  /* 0x8000001211087223 */ /* 0x004fce0000000008 */
.L_x_373:
[----:B------:R-:W-:Y:S05]  /*04a0*/  BSYNC.RECONVERGENT B1 ;  /* 0x0000000000017941 */ /* 0x000fea0003800200 */
.L_x_372:
[----:B------:R-:W-:Y:S04]  /*04b0*/  BSSY.RECONVERGENT B1, `(.L_x_374) ;  /* 0x000001e000017945 */ /* 0x000fe80003800200 */
[----:B------:R-:W-:Y:S05]  /*04c0*/  @!P3 BRA `(.L_x_375) ;  /* 0x000000000070b947 */ /* 0x000fea0003800000 */
[----:B------:R-:W2:Y:S01]  /*04d0*/  LDG.E.CONSTANT R15, desc[UR4][R2.64+-0x4] ;  /* 0xfffffc04020f7981 */ /* 0x000ea2000c1e9900 */
[----:B------:R-:W-:Y:S01]  /*04e0*/  FSETP.GEU.AND P3, PT, R14, 1.175494350822287508e-38, PT ;  /* 0x008000000e00780b */ /* 0x000fe20003f6e000 */
[----:B------:R-:W-:-:S12]  /*04f0*/  HFMA2 R17, -RZ, RZ, 1.5048828125, 33.21875 ;  /* 0x3e055027ff117431 */ /* 0x000fd800000001ff */
[----:B------:R-:W-:-:S05]  /*0500*/  @!P3 FMUL R14, R14, 8388608 ;  /* 0x4b0000000e0eb820 */ /* 0x000fca0000400000 */
[----:B------:R-:W-:-:S04]  /*0510*/  IADD3 R16, PT, PT, R14, -0x3f2aaaab, RZ ;  /* 0xc0d555550e107810 */ /* 0x000fc80007ffe0ff */
[----:B------:R-:W-:-:S04]  /*0520*/  LOP3.LUT R19, R16, 0xff800000, RZ, 0xc0, !PT ;  /* 0xff80000010137812 */ /* 0x000fc800078ec0ff */
[-C--:B------:R-:W-:Y:S02]  /*0530*/  IADD3 R16, PT, PT, R14, -R19.reuse, RZ ;  /* 0x800000130e107210 */ /* 0x080fe40007ffe0ff */
[----:B------:R-:W-:Y:S02]  /*0540*/  I2FP.F32.S32 R18, R19 ;  /* 0x0000001300127245 */ /* 0x000fe40000201400 */
[----:B------:R-:W-:Y:S01]  /*0550*/  MOV R19, 0x7f800000 ;  /* 0x7f80000000137802 */ /* 0x000fe20000000f00 */
        /* <DEDUP_REMOVED lines=8> */
[----:B------:R-:W-:Y:S01]  /*05e0*/  FFMA R21, R16, R17, -0.5 ;  /* 0xbf00000010157423 */ /* 0x000fe20000000011 */
[----:B------:R-:W-:Y:S02]  /*05f0*/  FSEL R17, RZ, -23, P3 ;  /* 0xc1b80000ff117808 */ /* 0x000fe40001800000 */
[----:B------:R-:W-:Y:S01]  /*0600*/  ISETP.GT.U32.AND P3, PT, R14, 0x7f7fffff, PT ;  /* 0x7f7fffff0e00780c */ /* 0x000fe20003f64070 */
[----:B------:R-:W-:Y:S02]  /*0610*/  FMUL R21, R16, R21 ;  /* 0x0000001510157220 */ /* 0x000fe40000400000 */
[----:B------:R-:W-:Y:S02]  /*0620*/  FFMA R17, R18, 1.1920928955078125e-07, R17 ;  /* 0x3400000012117823 */ /* 0x000fe40000000011 */
[----:B------:R-:W-:-:S04]  /*0630*/  FFMA R16, R16, R21, R16 ;  /* 0x0000001510107223 */ /* 0x000fc80000000010 */
[----:B------:R-:W-:-:S04]  /*0640*/  FFMA R16, R17, 0.69314718246459960938, R16 ;  /* 0x3f31721811107823 */ /* 0x000fc80000000010 */
[C---:B------:R-:W-:Y:S01]  /*0650*/  @P3 FFMA R16, R14.reuse, R19, +INF ;  /* 0x7f8000000e103423 */ /* 0x040fe20000000013 */
[----:B------:R-:W-:-:S04]  /*0660*/  FSETP.NEU.AND P3, PT, R14, RZ, PT ;  /* 0x000000ff0e00720b */ /* 0x000fc80003f6d000 */
[----:B------:R-:W-:-:S05]  /*0670*/  FSEL R16, R16, -INF , P3 ;  /* 0xff80000010107808 */ /* 0x000fca0001800000 */
[----:B--2---:R-:W-:-:S07]  /*0680*/  FFMA R8, R15, -R16, R8 ;  /* 0x800000100f087223 */ /* 0x004fce0000000008 */
.L_x_375:
[----:B------:R-:W-:Y:S05]  /*0690*/  BSYNC.RECONVERGENT B1 ;  /* 0x0000000000017941 */ /* 0x000fea0003800200 */
.L_x_374:
[----:B------:R-:W-:Y:S04]  /*06a0*/  BSSY.RECONVERGENT B1, `(.L_x_376) ;  /* 0x000001e000017945 */ /* 0x000fe80003800200 */
[----:B------:R-:W-:Y:S05]  /*06b0*/  @!P1 BRA `(.L_x_377) ;  /* 0x0000000000709947 */ /* 0x000fea0003800000 */
[----:B------:R-:W2:Y:S01]  /*06c0*/  LDG.E.CONSTANT R15, desc[UR4][R2.64] ;  /* 0x00000004020f7981 */ /* 0x000ea2000c1e9900 */
[----:B------:R-:W-:Y:S01]  /*06d0*/  FSETP.GEU.AND P1, PT, R12, 1.175494350822287508e-38, PT ;  /* 0x008000000c00780b */ /* 0x000fe20003f2e000 */
[----:B------:R-:W-:-:S03]  /*06e0*/  HFMA2 R19, -RZ, RZ, 1.5048828125, 33.21875 ;  /* 0x3e055027ff137431 */ /* 0x000fc600000001ff */
[----:B------:R-:W-:-:S09]  /*06f0*/  FSEL R16, RZ, -23, P1 ;  /* 0xc1b80000ff107808 */ /* 0x000fd20000800000 */
[----:B------:R-:W-:-:S05]  /*0700*/  @!P1 FMUL R12, R12, 8388608 ;  /* 0x4b0000000c0c9820 */ /* 0x000fca0000400000 */
[C---:B------:R-:W-:Y:S02]  /*0710*/  IADD3 R14, PT, PT, R12.reuse, -0x3f2aaaab, RZ ;  /* 0xc0d555550c0e7810 */ /* 0x040fe40007ffe0ff */
[----:B------:R-:W-:Y:S02]  /*0720*/  ISETP.GT.U32.AND P1, PT, R12, 0x7f7fffff, PT ;  /* 0x7f7fffff0c00780c */ /* 0x000fe40003f24070 */
[----:B------:R-:W-:-:S04]  /*0730*/  LOP3.LUT R17, R14, 0xff800000, RZ, 0xc0, !PT ;  /* 0xff8000000e117812 */ /* 0x000fc800078ec0ff */
[-C--:B------:R-:W-:Y:S02]  /*0740*/  IADD3 R14, PT, PT, R12, -R17.reuse, RZ ;  /* 0x800000110c0e7210 */ /* 0x080fe40007ffe0ff */
[----:B------:R-:W-:-:S03]  /*0750*/  I2FP.F32.S32 R17, R17 ;  /* 0x0000001100117245 */ /* 0x000fc60000201400 */
[----:B------:R-:W-:Y:S02]  /*0760*/  FADD R14, R14, -1 ;  /* 0xbf8000000e0e7421 */ /* 0x000fe40000000000 */
[----:B------:R-:W-:Y:S01]  /*0770*/  FFMA R16, R17, 1.1920928955078125e-07, R16 ;  /* 0x3400000011107823 */ /* 0x000fe20000000010 */
[----:B------:R-:W-:Y:S01]  /*0780*/  MOV R17, 0x7f800000 ;  /* 0x7f80000000117802 */ /* 0x000fe20000000f00 */
        /* <DEDUP_REMOVED lines=11> */
[C---:B------:R-:W-:Y:S01]  /*0840*/  @P1 FFMA R16, R12.reuse, R17, +INF ;  /* 0x7f8000000c101423 */ /* 0x040fe20000000011 */
[----:B------:R-:W-:-:S04]  /*0850*/  FSETP.NEU.AND P1, PT, R12, RZ, PT ;  /* 0x000000ff0c00720b */ /* 0x000fc80003f2d000 */
[----:B------:R-:W-:-:S05]  /*0860*/  FSEL R16, R16, -INF , P1 ;  /* 0xff80000010107808 */ /* 0x000fca0000800000 */
[----:B--2---:R-:W-:-:S07]  /*0870*/  FFMA R8, R15, -R16, R8 ;  /* 0x800000100f087223 */ /* 0x004fce0000000008 */
.L_x_377:
[----:B------:R-:W-:Y:S05]  /*0880*/  BSYNC.RECONVERGENT B1 ;  /* 0x0000000000017941 */ /* 0x000fea0003800200 */
.L_x_376:
[----:B------:R-:W-:Y:S04]  /*0890*/  BSSY.RECONVERGENT B1, `(.L_x_378) ;  /* 0x000001e000017945 */ /* 0x000fe80003800200 */
[----:B------:R-:W-:Y:S05]  /*08a0*/  @!P2 BRA `(.L_x_379) ;  /* 0x000000000070a947 */ /* 0x000fea0003800000 */
[----:B------:R0:W2:Y:S01]  /*08b0*/  LDG.E.CONSTANT R3, desc[UR4][R2.64+0x4] ;  /* 0x0000040402037981 */ /* 0x0000a2000c1e9900 */
[----:B------:R-:W-:Y:S01]  /*08c0*/  FSETP.GEU.AND P1, PT, R13, 1.175494350822287508e-38, PT ;  /* 0x008000000d00780b */ /* 0x000fe20003f2e000 */
[----:B------:R-:W-:-:S03]  /*08d0*/  HFMA2 R15, -RZ, RZ, 1.5048828125, 33.21875 ;  /* 0x3e055027ff0f7431 */ /* 0x000fc600000001ff */
[----:B0-----:R-:W-:-:S09]  /*08e0*/  FSEL R2, RZ, -23, P1 ;  /* 0xc1b80000ff027808 */ /* 0x001fd20000800000 */
[----:B------:R-:W-:-:S05]  /*08f0*/  @!P1 FMUL R13, R13, 8388608 ;  /* 0x4b0000000d0d9820 */ /* 0x000fca0000400000 */
[C---:B------:R-:W-:Y:S02]  /*0900*/  IADD3 R12, PT, PT, R13.reuse, -0x3f2aaaab, RZ ;  /* 0xc0d555550d0c7810 */ /* 0x040fe40007ffe0ff */
[----:B------:R-:W-:Y:S02]  /*0910*/  ISETP.GT.U32.AND P1, PT, R13, 0x7f7fffff, PT ;  /* 0x7f7fffff0d00780c */ /* 0x000fe40003f24070 */
[----:B------:R-:W-:-:S04]  /*0920*/  LOP3.LUT R12, R12, 0xff800000, RZ, 0xc0, !PT ;  /* 0xff8000000c0c7812 */ /* 0x000fc800078ec0ff */
[----:B------:R-:W-:-:S05]  /*0930*/  IADD3 R14, PT, PT, R13, -R12, RZ ;  /* 0x8000000c0d0e7210 */ /* 0x000fca0007ffe0ff */
        /* <DEDUP_REMOVED lines=9> */
[----:B------:R-:W-:Y:S02]  /*09d0*/  I2FP.F32.S32 R15, R12 ;  /* 0x0000000c000f7245 */ /* 0x000fe40000201400 */
[----:B------:R-:W-:Y:S01]  /*09e0*/  MOV R12, 0x7f800000 ;  /* 0x7f800000000c7802 */ /* 0x000fe20000000f00 */
[C---:B------:R-:W-:Y:S02]  /*09f0*/  FMUL R17, R14.reuse, R17 ;  /* 0x000000110e117220 */ /* 0x040fe40000400000 */
[----:B------:R-:W-:Y:S02]  /*0a00*/  FFMA R2, R15, 1.1920928955078125e-07, R2 ;  /* 0x340000000f027823 */ /* 0x000fe40000000002 */
[----:B------:R-:W-:-:S04]  /*0a10*/  FFMA R17, R14, R17, R14 ;  /* 0x000000110e117223 */ /* 0x000fc8000000000e */
[----:B------:R-:W-:Y:S01]  /*0a20*/  FFMA R2, R2, 0.69314718246459960938, R17 ;  /* 0x3f31721802027823 */ /* 0x000fe20000000011 */
[C---:B------:R-:W-:Y:S01]  /*0a30*/  @P1 FFMA R2, R13.reuse, R12, +INF ;  /* 0x7f8000000d021423 */ /* 0x040fe2000000000c */
[----:B------:R-:W-:-:S04]  /*0a40*/  FSETP.NEU.AND P1, PT, R13, RZ, PT ;  /* 0x000000ff0d00720b */ /* 0x000fc80003f2d000 */
[----:B------:R-:W-:-:S05]  /*0a50*/  FSEL R2, R2, -INF , P1 ;  /* 0xff80000002027808 */ /* 0x000fca0000800000 */
[----:B--2---:R-:W-:-:S07]  /*0a60*/  FFMA R8, R3, -R2, R8 ;  /* 0x8000000203087223 */ /* 0x004fce0000000008 */
.L_x_379:
[----:B------:R-:W-:Y:S05]  /*0a70*/  BSYNC.RECONVERGENT B1 ;  /* 0x0000000000017941 */ /* 0x000fea0003800200 */
.L_x_378:
[----:B------:R-:W-:Y:S01]  /*0a80*/  IADD3 R9, PT, PT, R9, 0x4, RZ ;  /* 0x0000000409097810 */ /* 0x000fe20007ffe0ff */
[----:B------:R-:W-:Y:S06]  /*0a90*/  @P0 BRA `(.L_x_380) ;  /* 0xfffffff400d80947 */ /* 0x000fec000383ffff */
.L_x_371:
[----:B------:R-:W-:Y:S05]  /*0aa0*/  BSYNC.RECONVERGENT B0 ;  /* 0x0000000000007941 */ /* 0x000fea0003800200 */
.L_x_370:
[----:B------:R-:W-:Y:S01]  /*0ab0*/  ISETP.NE.AND P0, PT, R20, RZ, PT ;  /* 0x000000ff1400720c */ /* 0x000fe20003f05270 */
[----:B------:R-:W-:-:S12]  /*0ac0*/  BSSY.RECONVERGENT B1, `(.L_x_369) ;  /* 0x0000073000017945 */ /* 0x000fd80003800200 */
[----:B------:R-:W-:Y:S05]  /*0ad0*/  @!P0 BRA `(.L_x_381) ;  /* 0x0000000400c48947 */ /* 0x000fea0003800000 */
[----:B------:R-:W-:Y:S01]  /*0ae0*/  ISETP.NE.AND P0, PT, R20, 0x1, PT ;  /* 0x000000011400780c */ /* 0x000fe20003f05270 */
[----:B------:R-:W-:-:S12]  /*0af0*/  BSSY.RECONVERGENT B0, `(.L_x_382) ;  /* 0x0000049000007945 */ /* 0x000fd80003800200 */
[----:B------:R-:W-:Y:S05]  /*0b00*/  @!P0 BRA `(.L_x_383) ;  /* 0x00000004001c8947 */ /* 0x000fea0003800000 */
[----:B------:R-:W0:Y:S02]  /*0b10*/  LDC.64 R2, c[0x0][0x398] ;  /* 0x0000e600ff027b82 */ /* 0x000e240000000a00 */
[----:B0-----:R-:W-:-:S06]  /*0b20*/  IMAD.WIDE R6, R9, 0x4, R2 ;  /* 0x0000000409067825 */ /* 0x001fcc00078e0202 */
[----:B------:R-:W0:Y:S01]  /*0b30*/  LDC.64 R2, c[0x0][0x390] ;  /* 0x0000e400ff027b82 */ /* 0x000e220000000a00 */
[----:B------:R-:W2:Y:S04]  /*0b40*/  LDG.E.CONSTANT R4, desc[UR4][R6.64] ;  /* 0x0000000406047981 */ /* 0x000ea8000c1e9900 */
[----:B------:R-:W3:Y:S01]  /*0b50*/  LDG.E.CONSTANT R5, desc[UR4][R6.64+0x4] ;  /* 0x0000040406057981 */ /* 0x000ee2000c1e9900 */
[----:B------:R-:W-:Y:S01]  /*0b60*/  BSSY.RECONVERGENT B2, `(.L_x_384) ;  /* 0x0000021000027945 */ /* 0x000fe20003800200 */
[----:B0-----:R-:W-:Y:S01]  /*0b70*/  IMAD.WIDE R2, R9, 0x4, R2 ;  /* 0x0000000409027825 */ /* 0x001fe200078e0202 */
[----:B--2---:R-:W-:Y:S02]  /*0b80*/  FSETP.GT.AND P0, PT, R4, RZ, PT ;  /* 0x000000ff0400720b */ /* 0x004fe40003f04000 */
[----:B---3--:R-:W-:-:S11]  /*0b90*/  FSETP.GT.AND P1, PT, R5, RZ, PT ;  /* 0x000000ff0500720b */ /* 0x008fd60003f24000 */
        /* <DEDUP_REMOVED lines=9> */
[----:B------:R-:W-:Y:S01]  /*0c30*/  FADD R12, R6, -1 ;  /* 0xbf800000060c7421 */ /* 0x000fe20000000000 */
[----:B------:R-:W-:Y:S02]  /*0c40*/  FSEL R6, RZ, -23, P0 ;  /* 0xc1b80000ff067808 */ /* 0x000fe40000000000 */
[----:B------:R-:W-:Y:S01]  /*0c50*/  ISETP.GT.U32.AND P0, PT, R4, 0x7f7fffff, PT ;  /* 0x7f7fffff0400780c */ /* 0x000fe20003f04070 */
[C---:B------:R-:W-:Y:S02]  /*0c60*/  FFMA R13, R12.reuse, -R13, 0.14084610342979431152 ;  /* 0x3e1039f60c0d7423 */ /* 0x040fe4000000080d */
[----:B------:R-:W-:Y:S01]  /*0c70*/  FFMA R6, R11, 1.1920928955078125e-07, R6 ;  /* 0x340000000b067823 */ /* 0x000fe20000000006 */
[----:B------:R-:W-:Y:S01]  /*0c80*/  MOV R11, 0x7f800000 ;  /* 0x7f800000000b7802 */ /* 0x000fe20000000f00 */
        /* <DEDUP_REMOVED lines=14> */
.L_x_385:
[----:B------:R-:W-:Y:S05]  /*0d70*/  BSYNC.RECONVERGENT B2 ;  /* 0x0000000000027941 */ /* 0x000fea0003800200 */
.L_x_384:
        /* <DEDUP_REMOVED lines=30> */
.L_x_387:
[----:B------:R-:W-:Y:S05]  /*0f60*/  BSYNC.RECONVERGENT B2 ;  /* 0x0000000000027941 */ /* 0x000fea0003800200 */
.L_x_386:
[----:B------:R-:W-:-:S07]  /*0f70*/  IADD3 R9, PT, PT, R9, 0x2, RZ ;  /* 0x0000000209097810 */ /* 0x000fce0007ffe0ff */
.L_x_383:
[----:B------:R-:W-:Y:S05]  /*0f80*/  BSYNC.RECONVERGENT B0 ;  /* 0x0000000000007941 */ /* 0x000fea0003800200 */
.L_x_382:
[----:B------:R-:W-:-:S04]  /*0f90*/  LOP3.LUT R10, R10, 0x1, RZ, 0xc0, !PT ;  /* 0x000000010a0a7812 */ /* 0x000fc800078ec0ff */
[----:B------:R-:W-:-:S13]  /*0fa0*/  ISETP.NE.U32.AND P0, PT, R10, 0x1, PT ;  /* 0x000000010a00780c */ /* 0x000fda0003f05070 */
[----:B------:R-:W-:Y:S05]  /*0fb0*/  @P0 BRA `(.L_x_381) ;  /* 0x00000000008c0947 */ /* 0x000fea0003800000 */
[----:B------:R-:W0:Y:S08]  /*0fc0*/  LDC.64 R2, c[0x0][0x398] ;  /* 0x0000e600ff027b82 */ /* 0x000e300000000a00 */
[----:B------:R-:W1:Y:S01]  /*0fd0*/  LDC.64 R4, c[0x0][0x390] ;  /* 0x0000e400ff047b82 */ /* 0x000e620000000a00 */
[----:B0-----:R-:W-:-:S06]  /*0fe0*/  IMAD.WIDE R2, R9, 0x4, R2 ;  /* 0x0000000409027825 */ /* 0x001fcc00078e0202 */
[----:B------:R-:W2:Y:S01]  /*0ff0*/  LDG.E.CONSTANT R2, desc[UR4][R2.64] ;  /* 0x0000000402027981 */ /* 0x000ea2000c1e9900 */
[----:B-1----:R-:W-:Y:S01]  /*1000*/  IMAD.WIDE R4, R9, 0x4, R4 ;  /* 0x0000000409047825 */ /* 0x002fe200078e0204 */
[----:B--2---:R-:W-:-:S13]  /*1010*/  FSETP.GT.AND P0, PT, R2, RZ, PT ;  /* 0x000000ff0200720b */ /* 0x004fda0003f04000 */
[----:B------:R-:W-:Y:S05]  /*1020*/  @!P0 BRA `(.L_x_381) ;  /* 0x0000000000708947 */ /* 0x000fea0003800000 */
[----:B------:R0:W2:Y:S01]  /*1030*/  LDG.E.CONSTANT R5, desc[UR4][R4.64] ;  /* 0x0000000404057981 */ /* 0x0000a2000c1e9900 */
[----:B------:R-:W-:Y:S01]  /*1040*/  FSETP.GEU.AND P0, PT, R2, 1.175494350822287508e-38, PT ;  /* 0x008000000200780b */ /* 0x000fe20003f0e000 */
[----:B------:R-:W-:-:S12]  /*1050*/  HFMA2 R9, -RZ, RZ, 1.5048828125, 33.21875 ;  /* 0x3e055027ff097431 */ /* 0x000fd800000001ff */
[----:B------:R-:W-:-:S05]  /*1060*/  @!P0 FMUL R2, R2, 8388608 ;  /* 0x4b00000002028820 */ /* 0x000fca0000400000 */
[----:B------:R-:W-:-:S04]  /*1070*/  IADD3 R3, PT, PT, R2, -0x3f2aaaab, RZ ;  /* 0xc0d5555502037810 */ /* 0x000fc80007ffe0ff */
[----:B------:R-:W-:-:S04]  /*1080*/  LOP3.LUT R7, R3, 0xff800000, RZ, 0xc0, !PT ;  /* 0xff80000003077812 */ /* 0x000fc800078ec0ff */
[-C--:B------:R-:W-:Y:S02]  /*1090*/  IADD3 R3, PT, PT, R2, -R7.reuse, RZ ;  /* 0x8000000702037210 */ /* 0x080fe40007ffe0ff */
[----:B0-----:R-:W-:Y:S02]  /*10a0*/  I2FP.F32.S32 R4, R7 ;  /* 0x0000000700047245 */ /* 0x001fe40000201400 */
        /* <DEDUP_REMOVED lines=20> */
.L_x_381:
[----:B------:R-:W-:Y:S05]  /*11f0*/  BSYNC.RECONVERGENT B1 ;  /* 0x0000000000017941 */ /* 0x000fea0003800200 */
.L_x_369:
[----:B------:R-:W0:Y:S02]  /*1200*/  LDC.64 R2, c[0x0][0x388] ;  /* 0x0000e200ff027b82 */ /* 0x000e240000000a00 */
[----:B0-----:R-:W-:-:S05]  /*1210*/  IMAD.WIDE R2, R0, 0x4, R2 ;  /* 0x0000000400027825 */ /* 0x001fca00078e0202 */
[----:B------:R-:W-:Y:S01]  /*1220*/  STG.E desc[UR4][R2.64], R8 ;  /* 0x0000000802007986 */ /* 0x000fe2000c101904 */
[----:B------:R-:W-:Y:S05]  /*1230*/  EXIT ;  /* 0x000000000000794d */ /* 0x000fea0003800000 */
.L_x_388:
        /* <DEDUP_REMOVED lines=12> */
.L_x_875:


//--------------------- .text.BinaryCrossentropyLossBuffer --------------------------
	.section	.text.BinaryCrossentropyLossBuffer,"ax",@progbits
	.align	128
        .global         BinaryCrossentropyLossBuffer
        .type           BinaryCrossentropyLossBuffer,@function
        .size           BinaryCrossentropyLossBuffer,(.L_x_829 - BinaryCrossentropyLossBuffer)
        .other          BinaryCrossentropyLossBuffer,@"STO_CUDA_ENTRY STV_DEFAULT"
BinaryCrossentropyLossBuffer:
.text.BinaryCrossentropyLossBuffer:
        /* <DEDUP_REMOVED lines=14> */
[----:B------:R-:W-:Y:S01]  /*00e0*/  I2FP.F32.U32 R3, UR6 ;  /* 0x0000000600037c45 */ /* 0x000fe20008201000 */
[----:B------:R-:W-:Y:S03]  /*00f0*/  BSSY.RECONVERGENT B0, `(.L_x_390) ;  /* 0x000005d000007945 */ /* 0x000fe60003800200 */
[C---:B------:R-:W-:Y:S02]  /*0100*/  IADD3 R12, PT, PT, R13.reuse, UR6, RZ ;  /* 0x000000060d0c7c10 */ /* 0x040fe4000fffe0ff */
[----:B------:R-:W-:-:S04]  /*0110*/  IADD3 R5, PT, PT, R13, 0x1, RZ ;  /* 0x000000010d057810 */ /* 0x000fc80007ffe0ff */
[----:B------:R-:W-:-:S05]  /*0120*/  VIMNMX R0, PT, PT, R12, R5, !PT ;  /* 0x000000050c007248 */ /* 0x000fca0007fe0100 */
[----:B------:R-:W-:-:S05]  /*0130*/  IMAD.IADD R0, R0, 0x1, -R13 ;  /* 0x0000000100007824 */ /* 0x000fca00078e0a0d */
[----:B------:R-:W-:-:S04]  /*0140*/  LOP3.LUT R0, R0, 0x1, RZ, 0xc0, !PT ;  /* 0x0000000100007812 */ /* 0x000fc800078ec0ff */
[----:B------:R-:W-:Y:S02]  /*0150*/  ISETP.NE.U32.AND P0, PT, R0, 0x1, PT ;  /* 0x000000010000780c */ /* 0x000fe40003f05070 */
[----:B------:R-:W-:-:S11]  /*0160*/  MOV R0, RZ ;  /* 0x000000ff00007202 */ /* 0x000fd60000000f00 */
[----:B------:R-:W-:Y:S05]  /*0170*/  @P0 BRA `(.L_x_391) ;  /* 0x0000000400500947 */ /* 0x000fea0003800000 */
[----:B------:R-:W0:Y:S02]  /*0180*/  LDC.64 R6, c[0x0][0x398] ;  /* 0x0000e600ff067b82 */ /* 0x000e240000000a00 */
[----:B0-----:R-:W-:-:S06]  /*0190*/  IMAD.WIDE R6, R13, 0x4, R6 ;  /* 0x000000040d067825 */ /* 0x001fcc00078e0206 */
[----:B------:R-:W2:Y:S01]  /*01a0*/  LDG.E.CONSTANT R7, desc[UR4][R6.64] ;  /* 0x0000000406077981 */ /* 0x000ea2000c1e9900 */
[----:B------:R-:W-:Y:S01]  /*01b0*/  SHF.R.S32.HI R9, RZ, 0x1f, R13 ;  /* 0x0000001fff097819 */ /* 0x000fe2000001140d */
[----:B------:R-:W-:Y:S01]  /*01c0*/  IMAD.MOV.U32 R14, RZ, RZ, RZ ;  /* 0x000000ffff0e7224 */ /* 0x000fe200078e00ff */
[----:B------:R-:W-:Y:S02]  /*01d0*/  MOV R4, R13 ;  /* 0x0000000d00047202 */ /* 0x000fe40000000f00 */
[----:B------:R-:W-:Y:S02]  /*01e0*/  MOV R13, R5 ;  /* 0x00000005000d7202 */ /* 0x000fe40000000f00 */
[----:B--2---:R-:W-:-:S04]  /*01f0*/  FSETP.GEU.AND P0, PT, R7, 1, PT ;  /* 0x3f8000000700780b */ /* 0x004fc80003f0e000 */
[----:B------:R-:W-:-:S13]  /*0200*/  FSETP.LEU.OR P0, PT, R7, RZ, P0 ;  /* 0x000000ff0700720b */ /* 0x000fda000070b400 */
[----:B------:R-:W-:Y:S05]  /*0210*/  @P0 BRA `(.L_x_391) ;  /* 0x0000000400280947 */ /* 0x000fea0003800000 */
[----:B------:R-:W0:Y:S02]  /*0220*/  LDCU.64 UR6, c[0x0][0x390] ;  /* 0x00007200ff0677ac */ /* 0x000e240008000a00 */
[----:B0-----:R-:W-:-:S04]  /*0230*/  LEA R10, P0, R4, UR6, 0x2 ;  /* 0x00000006040a7c11 */ /* 0x001fc8000f8010ff */
[----:B------:R-:W-:-:S05]  /*0240*/  LEA.HI.X R11, R4, UR7, R9, 0x2, P0 ;  /* 0x00000007040b7c11 */ /* 0x000fca00080f1409 */
[----:B------:R0:W2:Y:S01]  /*0250*/  LDG.E.CONSTANT R0, desc[UR4][R10.64] ;  /* 0x000000040a007981 */ /* 0x0000a2000c1e9900 */
[C---:B------:R-:W-:Y:S01]  /*0260*/  FADD R4, -R7.reuse, 1 ;  /* 0x3f80000007047421 */ /* 0x040fe20000000100 */
[C---:B------:R-:W-:Y:S01]  /*0270*/  FMUL R6, R7.reuse, 8388608 ;  /* 0x4b00000007067820 */ /* 0x040fe20000400000 */
[----:B------:R-:W-:Y:S01]  /*0280*/  FSETP.GEU.AND P0, PT, R7, 1.175494350822287508e-38, PT ;  /* 0x008000000700780b */ /* 0x000fe20003f0e000 */
[----:B------:R-:W-:Y:S02]  /*0290*/  BSSY.RECONVERGENT B1, `(.L_x_392) ;  /* 0x0000040000017945 */ /* 0x000fe40003800200 */
[----:B------:R-:W-:Y:S02]  /*02a0*/  FSETP.GEU.AND P1, PT, R4, 1.175494350822287508e-38, PT ;  /* 0x008000000400780b */ /* 0x000fe40003f2e000 */
[----:B------:R-:W-:Y:S01]  /*02b0*/  FSEL R6, R6, R7, !P0 ;  /* 0x0000000706067208 */ /* 0x000fe20004000000 */
[----:B0-----:R-:W-:-:S04]  /*02c0*/  HFMA2 R11, -RZ, RZ, 1.5048828125, 33.21875 ;  /* 0x3e055027ff0b7431 */ /* 0x001fc800000001ff */
[----:B------:R-:W-:-:S05]  /*02d0*/  VIADD R7, R6, 0xc0d55555 ;  /* 0xc0d5555506077836 */ /* 0x000fca0000000000 */
[----:B------:R-:W-:Y:S01]  /*02e0*/  LOP3.LUT R15, R7, 0xff800000, RZ, 0xc0, !PT ;  /* 0xff800000070f7812 */ /* 0x000fe200078ec0ff */
[----:B------:R-:W-:-:S03]  /*02f0*/  @!P1 FMUL R4, R4, 8388608 ;  /* 0x4b00000004049820 */ /* 0x000fc60000400000 */
[-C--:B------:R-:W-:Y:S02]  /*0300*/  IADD3 R8, PT, PT, R6, -R15.reuse, RZ ;  /* 0x8000000f06087210 */ /* 0x080fe40007ffe0ff */
[----:B------:R-:W-:Y:S02]  /*0310*/  IADD3 R9, PT, PT, R4, -0x3f2aaaab, RZ ;  /* 0xc0d5555504097810 */ /* 0x000fe40007ffe0ff */
[----:B------:R-:W-:Y:S01]  /*0320*/  I2FP.F32.S32 R15, R15 ;  /* 0x0000000f000f7245 */ /* 0x000fe20000201400 */
[----:B------:R-:W-:Y:S01]  /*0330*/  FADD R8, R8, -1 ;  /* 0xbf80000008087421 */ /* 0x000fe20000000000 */
[----:B------:R-:W-:Y:S02]  /*0340*/  LOP3.LUT R9, R9, 0xff800000, RZ, 0xc0, !PT ;  /* 0xff80000009097812 */ /* 0x000fe400078ec0ff */
[C---:B------:R-:W-:Y:S02]  /*0350*/  FSETP.NEU.AND P2, PT, R4.reuse, RZ, PT ;  /* 0x000000ff0400720b */ /* 0x040fe40003f4d000 */
[----:B------:R-:W-:-:S02]  /*0360*/  IADD3 R7, PT, PT, R4, -R9, RZ ;  /* 0x8000000904077210 */ /* 0x000fc40007ffe0ff */
[----:B------:R-:W-:-:S03]  /*0370*/  I2FP.F32.S32 R9, R9 ;  /* 0x0000000900097245 */ /* 0x000fc60000201400 */
        /* <DEDUP_REMOVED lines=11> */
[C---:B------:R-:W-:Y:S01]  /*0430*/  FFMA R14, R7.reuse, R10, -0.24999669194221496582 ;  /* 0xbe7fff22070e7423 */ /* 0x040fe2000000000a */
[C---:B------:R-:W-:Y:S01]  /*0440*/  FFMA R11, R8.reuse, R11, -0.24999669194221496582 ;  /* 0xbe7fff22080b7423 */ /* 0x040fe2000000000b */
[----:B------:R-:W-:Y:S02]  /*0450*/  FSEL R10, RZ, -23, P0 ;  /* 0xc1b80000ff0a7808 */ /* 0x000fe40000000000 */
[C---:B------:R-:W-:Y:S01]  /*0460*/  FFMA R16, R7.reuse, R14, 0.33333182334899902344 ;  /* 0x3eaaaa7807107423 */ /* 0x040fe2000000000e */
[----:B------:R-:W-:Y:S01]  /*0470*/  FSEL R14, RZ, -23, P1 ;  /* 0xc1b80000ff0e7808 */ /* 0x000fe20000800000 */
[----:B------:R-:W-:Y:S01]  /*0480*/  FFMA R11, R8, R11, 0.33333182334899902344 ;  /* 0x3eaaaa78080b7423 */ /* 0x000fe2000000000b */
[----:B------:R-:W-:Y:S01]  /*0490*/  ISETP.GT.U32.AND P1, PT, R4, 0x7f7fffff, PT ;  /* 0x7f7fffff0400780c */ /* 0x000fe20003f24070 */
[----:B------:R-:W-:Y:S01]  /*04a0*/  FFMA R16, R7, R16, -0.5 ;  /* 0xbf00000007107423 */ /* 0x000fe20000000010 */
[----:B------:R-:W-:Y:S01]  /*04b0*/  ISETP.GT.U32.AND P0, PT, R6, 0x7f7fffff, PT ;  /* 0x7f7fffff0600780c */ /* 0x000fe20003f04070 */
[C---:B------:R-:W-:Y:S01]  /*04c0*/  FFMA R11, R8.reuse, R11, -0.5 ;  /* 0xbf000000080b7423 */ /* 0x040fe2000000000b */
[----:B------:R-:W-:Y:S01]  /*04d0*/  FFMA R9, R9, 1.1920928955078125e-07, R14 ;  /* 0x3400000009097823 */ /* 0x000fe2000000000e */
[----:B------:R-:W-:Y:S01]  /*04e0*/  FMUL R16, R7, R16 ;  /* 0x0000001007107220 */ /* 0x000fe20000400000 */
[----:B------:R-:W-:Y:S01]  /*04f0*/  FFMA R10, R15, 1.1920928955078125e-07, R10 ;  /* 0x340000000f0a7823 */ /* 0x000fe2000000000a */
[----:B------:R-:W-:-:S02]  /*0500*/  FMUL R11, R8, R11 ;  /* 0x0000000b080b7220 */ /* 0x000fc40000400000 */
[----:B------:R-:W-:Y:S01]  /*0510*/  FFMA R16, R7, R16, R7 ;  /* 0x0000001007107223 */ /* 0x000fe20000000007 */
[----:B------:R-:W-:Y:S02]  /*0520*/  IMAD.MOV.U32 R7, RZ, RZ, 0x7f800000 ;  /* 0x7f800000ff077424 */ /* 0x000fe400078e00ff */
[----:B------:R-:W-:Y:S01]  /*0530*/  FFMA R11, R8, R11, R8 ;  /* 0x0000000b080b7223 */ /* 0x000fe20000000008 */
[----:B------:R-:W-:Y:S01]  /*0540*/  FFMA R9, R9, 0.69314718246459960938, R16 ;  /* 0x3f31721809097823 */ /* 0x000fe20000000010 */
[-C--:B------:R-:W-:Y:S01]  /*0550*/  @P1 FFMA R9, R4, R7.reuse, +INF ;  /* 0x7f80000004091423 */ /* 0x080fe20000000007 */
[----:B------:R-:W0:Y:S01]  /*0560*/  MUFU.RCP R8, R3 ;  /* 0x0000000300087308 */ /* 0x000e220000001000 */
[----:B------:R-:W-:Y:S01]  /*0570*/  FFMA R10, R10, 0.69314718246459960938, R11 ;  /* 0x3f3172180a0a7823 */ /* 0x000fe2000000000b */
[C---:B------:R-:W-:Y:S01]  /*0580*/  @P0 FFMA R10, R6.reuse, R7, +INF ;  /* 0x7f800000060a0423 */ /* 0x040fe20000000007 */
[----:B------:R-:W-:Y:S02]  /*0590*/  FSETP.NEU.AND P1, PT, R6, RZ, PT ;  /* 0x000000ff0600720b */ /* 0x000fe40003f2d000 */
[----:B------:R-:W-:-:S02]  /*05a0*/  FSEL R9, R9, -INF , P2 ;  /* 0xff80000009097808 */ /* 0x000fc40001000000 */
[----:B------:R-:W-:Y:S01]  /*05b0*/  FSEL R7, R10, -INF , P1 ;  /* 0xff8000000a077808 */ /* 0x000fe20000800000 */
[----:B0-----:R-:W-:-:S04]  /*05c0*/  FFMA R11, -R3, R8, 1 ;  /* 0x3f800000030b7423 */ /* 0x001fc80000000108 */
[----:B------:R-:W-:Y:S01]  /*05d0*/  FFMA R11, R8, R11, R8 ;  /* 0x0000000b080b7223 */ /* 0x000fe20000000008 */
[----:B--2---:R-:W-:-:S04]  /*05e0*/  FADD R4, -R0, 1 ;  /* 0x3f80000000047421 */ /* 0x004fc80000000100 */
[----:B------:R-:W-:-:S04]  /*05f0*/  FMUL R9, R4, R9 ;  /* 0x0000000904097220 */ /* 0x000fc80000400000 */
[----:B------:R-:W-:-:S04]  /*0600*/  FFMA R0, R0, R7, R9 ;  /* 0x0000000700007223 */ /* 0x000fc80000000009 */
[----:B------:R-:W0:Y:S01]  /*0610*/  FCHK P0, R0, R3 ;  /* 0x0000000300007302 */ /* 0x000e220000000000 */
[----:B------:R-:W-:-:S04]  /*0620*/  FFMA R4, R0, R11, RZ ;  /* 0x0000000b00047223 */ /* 0x000fc800000000ff */
[----:B------:R-:W-:-:S04]  /*0630*/  FFMA R6, -R3, R4, R0 ;  /* 0x0000000403067223 */ /* 0x000fc80000000100 */
[----:B------:R-:W-:Y:S01]  /*0640*/  FFMA R4, R11, R6, R4 ;  /* 0x000000060b047223 */ /* 0x000fe20000000004 */
[----:B0-----:R-:W-:Y:S06]  /*0650*/  @!P0 BRA `(.L_x_393) ;  /* 0x00000000000c8947 */ /* 0x001fec0003800000 */
[----:B------:R-:W-:-:S07]  /*0660*/  MOV R16, 0x680 ;  /* 0x0000068000107802 */ /* 0x000fce0000000f00 */
[----:B------:R-:W-:Y:S05]  /*0670*/  CALL.REL.NOINC `($__internal_15_$__cuda_sm3x_div_rn_noftz_f32_slowpath) ;  /* 0x0000000800cc7944 */ /* 0x000fea0003c00000 */
[----:B------:R-:W-:-:S07]  /*0680*/  MOV R4, R0 ;  /* 0x0000000000047202 */ /* 0x000fce0000000f00 */
.L_x_393:
[----:B------:R-:W-:Y:S05]  /*0690*/  BSYNC.RECONVERGENT B1 ;  /* 0x0000000000017941 */ /* 0x000fea0003800200 */
.L_x_392:
[----:B------:R-:W-:-:S05]  /*06a0*/  FADD R0, RZ, -R4 ;  /* 0x80000004ff007221 */ /* 0x000fca0000000000 */
[----:B------:R-:W-:-:S07]  /*06b0*/  MOV R14, R0 ;  /* 0x00000000000e7202 */ /* 0x000fce0000000f00 */
.L_x_391:
[----:B------:R-:W-:Y:S05]  /*06c0*/  BSYNC.RECONVERGENT B0 ;  /* 0x0000000000007941 */ /* 0x000fea0003800200 */
.L_x_390:
[----:B------:R-:W-:Y:S01]  /*06d0*/  ISETP.GE.AND P0, PT, R5, R12, PT ;  /* 0x0000000c0500720c */ /* 0x000fe20003f06270 */
[----:B------:R-:W-:-:S12]  /*06e0*/  BSSY.RECONVERGENT B0, `(.L_x_389) ;  /* 0x00000a8000007945 */ /* 0x000fd80003800200 */
[----:B------:R-:W-:Y:S05]  /*06f0*/  @P0 BRA `(.L_x_394) ;  /* 0x0000000800980947 */ /* 0x000fea0003800000 */
[----:B------:R-:W0:Y:S01]  /*0700*/  LDC.64 R4, c[0x0][0x390] ;  /* 0x0000e400ff047b82 */ /* 0x000e220000000a00 */
[----:B------:R-:W-:-:S07]  /*0710*/  MOV R14, R0 ;  /* 0x00000000000e7202 */ /* 0x000fce0000000f00 */
[----:B------:R-:W1:Y:S01]  /*0720*/  LDC.64 R6, c[0x0][0x398] ;  /* 0x0000e600ff067b82 */ /* 0x000e620000000a00 */
[----:B0-----:R-:W-:-:S05]  /*0730*/  IADD3 R4, P0, PT, R4, 0x4, RZ ;  /* 0x0000000404047810 */ /* 0x001fca0007f1e0ff */
[----:B------:R-:W-:Y:S01]  /*0740*/  IMAD.X R5, RZ, RZ, R5, P0 ;  /* 0x000000ffff057224 */ /* 0x000fe200000e0605 */
[----:B-1----:R-:W-:-:S04]  /*0750*/  IADD3 R6, P1, PT, R6, 0x4, RZ ;  /* 0x0000000406067810 */ /* 0x002fc80007f3e0ff */
[----:B------:R-:W-:-:S09]  /*0760*/  IADD3.X R7, PT, PT, RZ, R7, RZ, P1, !PT ;  /* 0x00000007ff077210 */ /* 0x000fd20000ffe4ff */
.L_x_403:
[----:B------:R-:W-:-:S05]  /*0770*/  IMAD.WIDE R8, R13, 0x4, R6 ;  /* 0x000000040d087825 */ /* 0x000fca00078e0206 */
[----:B------:R-:W2:Y:S01]  /*0780*/  LDG.E.CONSTANT R17, desc[UR4][R8.64+-0x4] ;  /* 0xfffffc0408117981 */ /* 0x000ea2000c1e9900 */
[----:B------:R-:W-:Y:S01]  /*0790*/  BSSY.RECONVERGENT B1, `(.L_x_395) ;  /* 0x000004c000017945 */ /* 0x000fe20003800200 */
[----:B------:R-:W-:Y:S01]  /*07a0*/  IMAD.WIDE R10, R13, 0x4, R4 ;  /* 0x000000040d0a7825 */ /* 0x000fe200078e0204 */
[----:B--2---:R-:W-:-:S04]  /*07b0*/  FSETP.GEU.AND P0, PT, R17, 1, PT ;  /* 0x3f8000001100780b */ /* 0x004fc80003f0e000 */
[----:B------:R-:W-:-:S13]  /*07c0*/  FSETP.LEU.OR P0, PT, R17, RZ, P0 ;  /* 0x000000ff1100720b */ /* 0x000fda000070b400 */
[----:B------:R-:W-:Y:S05]  /*07d0*/  @P0 BRA `(.L_x_396) ;  /* 0x00000004001c0947 */ /* 0x000fea0003800000 */
[----:B------:R-:W2:Y:S01]  /*07e0*/  LDG.E.CONSTANT R15, desc[UR4][R10.64+-0x4] ;  /* 0xfffffc040a0f7981 */ /* 0x000ea2000c1e9900 */
[C---:B------:R-:W-:Y:S01]  /*07f0*/  FADD R0, -R17.reuse, 1 ;  /* 0x3f80000011007421 */ /* 0x040fe20000000100 */
[C---:B------:R-:W-:Y:S01]  /*0800*/  FMUL R16, R17.reuse, 8388608 ;  /* 0x4b00000011107820 */ /* 0x040fe20000400000 */
[----:B------:R-:W-:Y:S01]  /*0810*/  FSETP.GEU.AND P0, PT, R17, 1.175494350822287508e-38, PT ;  /* 0x008000001100780b */ /* 0x000fe20003f0e000 */
[----:B------:R-:W-:Y:S01]  /*0820*/  HFMA2 R20, -RZ, RZ, 1.5048828125, 33.21875 ;  /* 0x3e055027ff147431 */ /* 0x000fe200000001ff */
[----:B------:R-:W-:Y:S01]  /*0830*/  BSSY.RECONVERGENT B2, `(.L_x_397) ;  /* 0x0000040000027945 */ /* 0x000fe20003800200 */
[----:B------:R-:W-:Y:S02]  /*0840*/  FSETP.GEU.AND P1, PT, R0, 1.175494350822287508e-38, PT ;  /* 0x008000000000780b */ /* 0x000fe40003f2e000 */
[----:B------:R-:W-:-:S04]  /*0850*/  FSEL R16, R16, R17, !P0 ;  /* 0x0000001110107208 */ /* 0x000fc80004000000 */
[----:B------:R-:W-:-:S04]  /*0860*/  IADD3 R21, PT, PT, R16, -0x3f2aaaab, RZ ;  /* 0xc0d5555510157810 */ /* 0x000fc80007ffe0ff */
[----:B------:R-:W-:-:S03]  /*0870*/  LOP3.LUT R21, R21, 0xff800000, RZ, 0xc0, !PT ;  /* 0xff80000015157812 */ /* 0x000fc600078ec0ff */
[----:B------:R-:W-:Y:S01]  /*0880*/  @!P1 FMUL R0, R0, 8388608 ;  /* 0x4b00000000009820 */ /* 0x000fe20000400000 */
[----:B------:R-:W-:-:S04]  /*0890*/  IADD3 R19, PT, PT, R16, -R21, RZ ;  /* 0x8000001510137210 */ /* 0x000fc80007ffe0ff */
[C---:B------:R-:W-:Y:S01]  /*08a0*/  IADD3 R17, PT, PT, R0.reuse, -0x3f2aaaab, RZ ;  /* 0xc0d5555500117810 */ /* 0x040fe20007ffe0ff */
[----:B------:R-:W-:Y:S01]  /*08b0*/  FADD R19, R19, -1 ;  /* 0xbf80000013137421 */ /* 0x000fe20000000000 */
[----:B------:R-:W-:Y:S02]  /*08c0*/  FSETP.NEU.AND P2, PT, R0, RZ, PT ;  /* 0x000000ff0000720b */ /* 0x000fe40003f4d000 */
[----:B------:R-:W-:-:S04]  /*08d0*/  LOP3.LUT R17, R17, 0xff800000, RZ, 0xc0, !PT ;  /* 0xff80000011117812 */ /* 0x000fc800078ec0ff */
[----:B------:R-:W-:Y:S01]  /*08e0*/  I2FP.F32.S32 R24, R17 ;  /* 0x0000001100187245 */ /* 0x000fe20000201400 */
[----:B------:R-:W-:Y:S01]  /*08f0*/  IMAD.IADD R18, R0, 0x1, -R17 ;  /* 0x0000000100127824 */ /* 0x000fe200078e0a11 */
[----:B------:R-:W-:-:S03]  /*0900*/  MOV R17, 0x7f800000 ;  /* 0x7f80000000117802 */ /* 0x000fc60000000f00 */
        /* <DEDUP_REMOVED lines=13> */
[----:B------:R-:W-:Y:S02]  /*09e0*/  I2FP.F32.S32 R23, R21 ;  /* 0x0000001500177245 */ /* 0x000fe40000201400 */
[----:B------:R-:W-:Y:S01]  /*09f0*/  FFMA R25, R18, R25, 0.33333182334899902344 ;  /* 0x3eaaaa7812197423 */ /* 0x000fe20000000019 */
[----:B------:R-:W-:Y:S01]  /*0a00*/  FSEL R21, RZ, -23, P1 ;  /* 0xc1b80000ff157808 */ /* 0x000fe20000800000 */
[C---:B------:R-:W-:Y:S01]  /*0a10*/  FFMA R22, R19.reuse, R22, 0.33333182334899902344 ;  /* 0x3eaaaa7813167423 */ /* 0x040fe20000000016 */
[----:B------:R-:W-:Y:S01]  /*0a20*/  ISETP.GT.U32.AND P1, PT, R0, 0x7f7fffff, PT ;  /* 0x7f7fffff0000780c */ /* 0x000fe20003f24070 */
[----:B------:R-:W-:Y:S01]  /*0a30*/  FFMA R25, R18, R25, -0.5 ;  /* 0xbf00000012197423 */ /* 0x000fe20000000019 */
[----:B------:R-:W-:Y:S01]  /*0a40*/  FSEL R20, RZ, -23, P0 ;  /* 0xc1b80000ff147808 */ /* 0x000fe20000000000 */
[C---:B------:R-:W-:Y:S01]  /*0a50*/  FFMA R22, R19.reuse, R22, -0.5 ;  /* 0xbf00000013167423 */ /* 0x040fe20000000016 */
[----:B------:R-:W-:Y:S01]  /*0a60*/  ISETP.GT.U32.AND P0, PT, R16, 0x7f7fffff, PT ;  /* 0x7f7fffff1000780c */ /* 0x000fe20003f04070 */
[----:B------:R-:W-:Y:S01]  /*0a70*/  FMUL R25, R18, R25 ;  /* 0x0000001912197220 */ /* 0x000fe20000400000 */
[----:B------:R-:W-:Y:S01]  /*0a80*/  FFMA R21, R24, 1.1920928955078125e-07, R21 ;  /* 0x3400000018157823 */ /* 0x000fe20000000015 */
[----:B------:R-:W-:Y:S01]  /*0a90*/  FMUL R22, R19, R22 ;  /* 0x0000001613167220 */ /* 0x000fe20000400000 */
[----:B------:R-:W-:Y:S01]  /*0aa0*/  FFMA R20, R23, 1.1920928955078125e-07, R20 ;  /* 0x3400000017147823 */ /* 0x000fe20000000014 */
[----:B------:R-:W-:-:S02]  /*0ab0*/  FFMA R24, R18, R25, R18 ;  /* 0x0000001912187223 */ /* 0x000fc40000000012 */
[----:B------:R-:W-:Y:S01]  /*0ac0*/  FFMA R19, R19, R22, R19 ;  /* 0x0000001613137223 */ /* 0x000fe20000000013 */
[----:B------:R-:W0:Y:S01]  /*0ad0*/  MUFU.RCP R18, R3 ;  /* 0x0000000300127308 */ /* 0x000e220000001000 */
[----:B------:R-:W-:Y:S01]  /*0ae0*/  FFMA R21, R21, 0.69314718246459960938, R24 ;  /* 0x3f31721815157823 */ /* 0x000fe20000000018 */
[-C--:B------:R-:W-:Y:S01]  /*0af0*/  @P1 FFMA R21, R0, R17.reuse, +INF ;  /* 0x7f80000000151423 */ /* 0x080fe20000000011 */
[----:B------:R-:W-:Y:S01]  /*0b00*/  FFMA R19, R20, 0.69314718246459960938, R19 ;  /* 0x3f31721814137823 */ /* 0x000fe20000000013 */
[C---:B------:R-:W-:Y:S01]  /*0b10*/  FSETP.NEU.AND P1, PT, R16.reuse, RZ, PT ;  /* 0x000000ff1000720b */ /* 0x040fe20003f2d000 */
[----:B------:R-:W-:Y:S02]  /*0b20*/  @P0 FFMA R19, R16, R17, +INF ;  /* 0x7f80000010130423 */ /* 0x000fe40000000011 */
[----:B------:R-:W-:-:S03]  /*0b30*/  FSEL R21, R21, -INF , P2 ;  /* 0xff80000015157808 */ /* 0x000fc60001000000 */
[----:B------:R-:W-:Y:S01]  /*0b40*/  FSEL R0, R19, -INF , P1 ;  /* 0xff80000013007808 */ /* 0x000fe20000800000 */
[----:B0-----:R-:W-:Y:S01]  /*0b50*/  FFMA R17, -R3, R18, 1 ;  /* 0x3f80000003117423 */ /* 0x001fe20000000112 */
[----:B--2---:R-:W-:-:S04]  /*0b60*/  FADD R16, -R15, 1 ;  /* 0x3f8000000f107421 */ /* 0x004fc80000000100 */
[----:B------:R-:W-:-:S04]  /*0b70*/  FMUL R16, R16, R21 ;  /* 0x0000001510107220 */ /* 0x000fc80000400000 */
[----:B------:R-:W-:Y:S01]  /*0b80*/  FFMA R20, R15, R0, R16 ;  /* 0x000000000f147223 */ /* 0x000fe20000000010 */
[----:B------:R-:W-:-:S03]  /*0b90*/  FFMA R0, R18, R17, R18 ;  /* 0x0000001112007223 */ /* 0x000fc60000000012 */
[----:B------:R-:W0:Y:S01]  /*0ba0*/  FCHK P0, R20, R3 ;  /* 0x0000000314007302 */ /* 0x000e220000000000 */
[----:B------:R-:W-:-:S04]  /*0bb0*/  FFMA R15, R0, R20, RZ ;  /* 0x00000014000f7223 */ /* 0x000fc800000000ff */
[----:B------:R-:W-:-:S04]  /*0bc0*/  FFMA R16, -R3, R15, R20 ;  /* 0x0000000f03107223 */ /* 0x000fc80000000114 */
[----:B------:R-:W-:Y:S01]  /*0bd0*/  FFMA R15, R0, R16, R15 ;  /* 0x00000010000f7223 */ /* 0x000fe2000000000f */
[----:B0-----:R-:W-:Y:S06]  /*0be0*/  @!P0 BRA `(.L_x_398) ;  /* 0x0000000000108947 */ /* 0x001fec0003800000 */
[----:B------:R-:W-:Y:S01]  /*0bf0*/  IMAD.MOV.U32 R0, RZ, RZ, R20 ;  /* 0x000000ffff007224 */ /* 0x000fe200078e0014 */
[----:B------:R-:W-:-:S07]  /*0c00*/  MOV R16, 0xc20 ;  /* 0x00000c2000107802 */ /* 0x000fce0000000f00 */
[----:B------:R-:W-:Y:S05]  /*0c10*/  CALL.REL.NOINC `($__internal_15_$__cuda_sm3x_div_rn_noftz_f32_slowpath) ;  /* 0x0000000400647944 */ /* 0x000fea0003c00000 */
[----:B------:R-:W-:-:S07]  /*0c20*/  MOV R15, R0 ;  /* 0x00000000000f7202 */ /* 0x000fce0000000f00 */
.L_x_398:
[----:B------:R-:W-:Y:S05]  /*0c30*/  BSYNC.RECONVERGENT B2 ;  /* 0x0000000000027941 */ /* 0x000fea0003800200 */
.L_x_397:
[----:B------:R-:W-:-:S07]  /*0c40*/  FADD R14, R14, -R15 ;  /* 0x8000000f0e0e7221 */ /* 0x000fce0000000000 */
.L_x_396:
[----:B------:R-:W-:Y:S05]  /*0c50*/  BSYNC.RECONVERGENT B1 ;  /* 0x0000000000017941 */ /* 0x000fea0003800200 */
.L_x_395:
[----:B------:R-:W2:Y:S01]  /*0c60*/  LDG.E.CONSTANT R9, desc[UR4][R8.64] ;  /* 0x0000000408097981 */ /* 0x000ea2000c1e9900 */
[----:B------:R-:W-:Y:S01]  /*0c70*/  BSSY.RECONVERGENT B1, `(.L_x_399) ;  /* 0x000004b000017945 */ /* 0x000fe20003800200 */
[----:B--2---:R-:W-:-:S04]  /*0c80*/  FSETP.GEU.AND P0, PT, R9, 1, PT ;  /* 0x3f8000000900780b */ /* 0x004fc80003f0e000 */
[----:B------:R-:W-:-:S13]  /*0c90*/  FSETP.LEU.OR P0, PT, R9, RZ, P0 ;  /* 0x000000ff0900720b */ /* 0x000fda000070b400 */
[----:B------:R-:W-:Y:S05]  /*0ca0*/  @P0 BRA `(.L_x_400) ;  /* 0x00000004001c0947 */ /* 0x000fea0003800000 */
[----:B------:R0:W2:Y:S01]  /*0cb0*/  LDG.E.CONSTANT R10, desc[UR4][R10.64] ;  /* 0x000000040a0a7981 */ /* 0x0000a2000c1e9900 */
[C---:B------:R-:W-:Y:S01]  /*0cc0*/  FADD R0, -R9.reuse, 1 ;  /* 0x3f80000009007421 */ /* 0x040fe20000000100 */
[C---:B------:R-:W-:Y:S01]  /*0cd0*/  FMUL R8, R9.reuse, 8388608 ;  /* 0x4b00000009087820 */ /* 0x040fe20000400000 */
[----:B------:R-:W-:Y:S01]  /*0ce0*/  FSETP.GEU.AND P0, PT, R9, 1.175494350822287508e-38, PT ;  /* 0x008000000900780b */ /* 0x000fe20003f0e000 */
[----:B------:R-:W-:Y:S01]  /*0cf0*/  HFMA2 R16, -RZ, RZ, 1.5048828125, 33.21875 ;  /* 0x3e055027ff107431 */ /* 0x000fe200000001ff */
[----:B------:R-:W-:Y:S01]  /*0d00*/  BSSY.RECONVERGENT B2, `(.L_x_401) ;  /* 0x0000040000027945 */ /* 0x000fe20003800200 */
[----:B------:R-:W-:Y:S02]  /*0d10*/  FSETP.GEU.AND P1, PT, R0, 1.175494350822287508e-38, PT ;  /* 0x008000000000780b */ /* 0x000fe40003f2e000 */
[----:B------:R-:W-:Y:S02]  /*0d20*/  FSEL R8, R8, R9, !P0 ;  /* 0x0000000908087208 */ /* 0x000fe40004000000 */
[----:B------:R-:W-:-:S02]  /*0d30*/  FSEL R19, RZ, -23, P1 ;  /* 0xc1b80000ff137808 */ /* 0x000fc40000800000 */
[----:B------:R-:W-:-:S04]  /*0d40*/  IADD3 R17, PT, PT, R8, -0x3f2aaaab, RZ ;  /* 0xc0d5555508117810 */ /* 0x000fc80007ffe0ff */
[----:B------:R-:W-:-:S03]  /*0d50*/  LOP3.LUT R17, R17, 0xff800000, RZ, 0xc0, !PT ;  /* 0xff80000011117812 */ /* 0x000fc600078ec0ff */
[----:B------:R-:W-:Y:S01]  /*0d60*/  @!P1 FMUL R0, R0, 8388608 ;  /* 0x4b00000000009820 */ /* 0x000fe20000400000 */
[-C--:B0-----:R-:W-:Y:S02]  /*0d70*/  IADD3 R11, PT, PT, R8, -R17.reuse, RZ ;  /* 0x80000011080b7210 */ /* 0x081fe40007ffe0ff */
[----:B------:R-:W-:Y:S02]  /*0d80*/  I2FP.F32.S32 R17, R17 ;  /* 0x0000001100117245 */ /* 0x000fe40000201400 */
[C---:B------:R-:W-:Y:S01]  /*0d90*/  IADD3 R15, PT, PT, R0.reuse, -0x3f2aaaab, RZ ;  /* 0xc0d55555000f7810 */ /* 0x040fe20007ffe0ff */
[----:B------:R-:W-:Y:S01]  /*0da0*/  FADD R11, R11, -1 ;  /* 0xbf8000000b0b7421 */ /* 0x000fe20000000000 */
[C---:B------:R-:W-:Y:S02]  /*0db0*/  ISETP.GT.U32.AND P1, PT, R0.reuse, 0x7f7fffff, PT ;  /* 0x7f7fffff0000780c */ /* 0x040fe40003f24070 */
[----:B------:R-:W-:Y:S02]  /*0dc0*/  LOP3.LUT R15, R15, 0xff800000, RZ, 0xc0, !PT ;  /* 0xff8000000f0f7812 */ /* 0x000fe400078ec0ff */
[----:B------:R-:W-:-:S03]  /*0dd0*/  FSETP.NEU.AND P2, PT, R0, RZ, PT ;  /* 0x000000ff0000720b */ /* 0x000fc60003f4d000 */
[----:B------:R-:W-:-:S04]  /*0de0*/  IMAD.IADD R9, R0, 0x1, -R15 ;  /* 0x0000000100097824 */ /* 0x000fc800078e0a0f */
        /* <DEDUP_REMOVED lines=12> */
[----:B------:R-:W-:Y:S01]  /*0eb0*/  FFMA R18, R11, R16, -0.24999669194221496582 ;  /* 0xbe7fff220b127423 */ /* 0x000fe20000000010 */
[----:B------:R-:W-:Y:S02]  /*0ec0*/  FSEL R16, RZ, -23, P0 ;  /* 0xc1b80000ff107808 */ /* 0x000fe40000000000 */
[----:B------:R-:W-:Y:S01]  /*0ed0*/  FFMA R22, R9, R20, 0.33333182334899902344 ;  /* 0x3eaaaa7809167423 */ /* 0x000fe20000000014 */
[----:B------:R-:W-:Y:S01]  /*0ee0*/  FFMA R18, R11, R18, 0.33333182334899902344 ;  /* 0x3eaaaa780b127423 */ /* 0x000fe20000000012 */
[----:B------:R-:W-:Y:S01]  /*0ef0*/  I2FP.F32.S32 R20, R15 ;  /* 0x0000000f00147245 */ /* 0x000fe20000201400 */
[----:B------:R-:W-:Y:S01]  /*0f00*/  FFMA R16, R17, 1.1920928955078125e-07, R16 ;  /* 0x3400000011107823 */ /* 0x000fe20000000010 */
[----:B------:R-:W-:Y:S01]  /*0f10*/  FFMA R22, R9, R22, -0.5 ;  /* 0xbf00000009167423 */ /* 0x000fe20000000016 */
[----:B------:R-:W-:Y:S01]  /*0f20*/  FFMA R18, R11, R18, -0.5 ;  /* 0xbf0000000b127423 */ /* 0x000fe20000000012 */
[----:B------:R-:W-:Y:S01]  /*0f30*/  ISETP.GT.U32.AND P0, PT, R8, 0x7f7fffff, PT ;  /* 0x7f7fffff0800780c */ /* 0x000fe20003f04070 */
[----:B------:R-:W-:Y:S01]  /*0f40*/  FFMA R19, R20, 1.1920928955078125e-07, R19 ;  /* 0x3400000014137823 */ /* 0x000fe20000000013 */
[----:B------:R-:W-:Y:S01]  /*0f50*/  FMUL R22, R9, R22 ;  /* 0x0000001609167220 */ /* 0x000fe20000400000 */
[----:B------:R-:W-:-:S03]  /*0f60*/  FMUL R18, R11, R18 ;  /* 0x000000120b127220 */ /* 0x000fc60000400000 */
[----:B------:R-:W-:Y:S01]  /*0f70*/  FFMA R22, R9, R22, R9 ;  /* 0x0000001609167223 */ /* 0x000fe20000000009 */
[----:B------:R-:W-:Y:S01]  /*0f80*/  MOV R9, 0x7f800000 ;  /* 0x7f80000000097802 */ /* 0x000fe20000000f00 */
[----:B------:R-:W-:Y:S02]  /*0f90*/  FFMA R11, R11, R18, R11 ;  /* 0x000000120b0b7223 */ /* 0x000fe4000000000b */
[----:B------:R-:W-:Y:S01]  /*0fa0*/  FFMA R19, R19, 0.69314718246459960938, R22 ;  /* 0x3f31721813137823 */ /* 0x000fe20000000016 */
[----:B------:R-:W0:Y:S01]  /*0fb0*/  MUFU.RCP R18, R3 ;  /* 0x0000000300127308 */ /* 0x000e220000001000 */
[-C--:B------:R-:W-:Y:S01]  /*0fc0*/  @P1 FFMA R19, R0, R9.reuse, +INF ;  /* 0x7f80000000131423 */ /* 0x080fe20000000009 */
[----:B------:R-:W-:Y:S01]  /*0fd0*/  FFMA R11, R16, 0.69314718246459960938, R11 ;  /* 0x3f317218100b7823 */ /* 0x000fe2000000000b */
[C---:B------:R-:W-:Y:S01]  /*0fe0*/  @P0 FFMA R11, R8.reuse, R9, +INF ;  /* 0x7f800000080b0423 */ /* 0x040fe20000000009 */
[----:B------:R-:W-:Y:S02]  /*0ff0*/  FSETP.NEU.AND P1, PT, R8, RZ, PT ;  /* 0x000000ff0800720b */ /* 0x000fe40003f2d000 */
[----:B------:R-:W-:-:S02]  /*1000*/  FSEL R19, R19, -INF , P2 ;  /* 0xff80000013137808 */ /* 0x000fc40001000000 */
[----:B------:R-:W-:Y:S01]  /*1010*/  FSEL R11, R11, -INF , P1 ;  /* 0xff8000000b0b7808 */ /* 0x000fe20000800000 */
[----:B0-----:R-:W-:Y:S01]  /*1020*/  FFMA R9, -R3, R18, 1 ;  /* 0x3f80000003097423 */ /* 0x001fe20000000112 */
[----:B--2---:R-:W-:-:S04]  /*1030*/  FADD R0, -R10, 1 ;  /* 0x3f8000000a007421 */ /* 0x004fc80000000100 */
[----:B------:R-:W-:Y:S01]  /*1040*/  FMUL R19, R0, R19 ;  /* 0x0000001300137220 */ /* 0x000fe20000400000 */
[----:B------:R-:W-:-:S03]  /*1050*/  FFMA R0, R18, R9, R18 ;  /* 0x0000000912007223 */ /* 0x000fc60000000012 */
[----:B------:R-:W-:-:S04]  /*1060*/  FFMA R10, R10, R11, R19 ;  /* 0x0000000b0a0a7223 */ /* 0x000fc80000000013 */
        /* <DEDUP_REMOVED lines=9> */
.L_x_402:
[----:B------:R-:W-:Y:S05]  /*1100*/  BSYNC.RECONVERGENT B2 ;  /* 0x0000000000027941 */ /* 0x000fea0003800200 */
.L_x_401:
[----:B------:R-:W-:-:S07]  /*1110*/  FADD R14, R14, -R9 ;  /* 0x800000090e0e7221 */ /* 0x000fce0000000000 */
.L_x_400:
[----:B------:R-:W-:Y:S05]  /*1120*/  BSYNC.RECONVERGENT B1 ;  /* 0x0000000000017941 */ /* 0x000fea0003800200 */
.L_x_399:
[----:B------:R-:W-:-:S04]  /*1130*/  IADD3 R13, PT, PT, R13, 0x2, RZ ;  /* 0x000000020d0d7810 */ /* 0x000fc80007ffe0ff */
[----:B------:R-:W-:-:S13]  /*1140*/  ISETP.GE.AND P0, PT, R13, R12, PT ;  /* 0x0000000c0d00720c */ /* 0x000fda0003f06270 */
[----:B------:R-:W-:Y:S05]  /*1150*/  @!P0 BRA `(.L_x_403) ;  /* 0xfffffff400848947 */ /* 0x000fea000383ffff */
.L_x_394:
[----:B------:R-:W-:Y:S05]  /*1160*/  BSYNC.RECONVERGENT B0 ;  /* 0x0000000000007941 */ /* 0x000fea0003800200 */
.L_x_389:
[----:B------:R-:W0:Y:S02]  /*1170*/  LDC.64 R4, c[0x0][0x388] ;  /* 0x0000e200ff047b82 */ /* 0x000e240000000a00 */
[----:B0-----:R-:W-:-:S05]  /*1180*/  IMAD.WIDE R2, R2, 0x4, R4 ;  /* 0x0000000402027825 */ /* 0x001fca00078e0204 */
[----:B------:R-:W-:Y:S01]  /*1190*/  STG.E desc[UR4][R2.64], R14 ;  /* 0x0000000e02007986 */ /* 0x000fe2000c101904 */
[----:B------:R-:W-:Y:S05]  /*11a0*/  EXIT ;  /* 0x000000000000794d */ /* 0x000fea0003800000 */
        .weak           $__internal_15_$__cuda_sm3x_div_rn_noftz_f32_slowpath
        .type           $__internal_15_$__cuda_sm3x_div_rn_noftz_f32_slowpath,@function
        .size           $__internal_15_$__cuda_sm3x_div_rn_noftz_f32_slowpath,(.L_x_829 - $__internal_15_$__cuda_sm3x_div_rn_noftz_f32_slowpath)
$__internal_15_$__cuda_sm3x_div_rn_noftz_f32_slowpath:
        /* <DEDUP_REMOVED lines=35> */
.L_x_405:
[----:B------:R-:W-:Y:S01]  /*13e0*/  LEA R18, R15, 0xc0800000, 0x17 ;  /* 0xc08000000f127811 */ /* 0x000fe200078eb8ff */
[----:B------:R-:W-:Y:S01]  /*13f0*/  BSSY.RECONVERGENT B4, `(.L_x_410) ;  /* 0x0000036000047945 */ /* 0x000fe20003800200 */
[----:B------:R-:W-:Y:S02]  /*1400*/  IADD3 R20, PT, PT, R20, -0x7f, RZ ;  /* 0xffffff8114147810 */ /* 0x000fe40007ffe0ff */
[----:B------:R-:W-:-:S03]  /*1410*/  IADD3 R22, PT, PT, -R18, R19, RZ ;  /* 0x0000001312167210 */ /* 0x000fc60007ffe1ff */
[----:B------:R-:W-:Y:S01]  /*1420*/  IMAD R0, R20, -0x800000, R0 ;  /* 0xff80000014007824 */ /* 0x000fe200078e0200 */
[----:B------:R-:W0:Y:S01]  /*1430*/  MUFU.RCP R19, R22 ;  /* 0x0000001600137308 */ /* 0x000e220000001000 */
[----:B------:R-:W-:Y:S01]  /*1440*/  FADD.FTZ R21, -R22, -RZ ;  /* 0x800000ff16157221 */ /* 0x000fe20000010100 */
        /* <DEDUP_REMOVED lines=23> */
[C---:B------:R-:W-:Y:S02]  /*15c0*/  IADD3 R20, PT, PT, R22.reuse, 0x20, RZ ;  /* 0x0000002016147810 */ /* 0x040fe40007ffe0ff */
[C---:B------:R-:W-:Y:S02]  /*15d0*/  ISETP.NE.AND P2, PT, R22.reuse, RZ, PT ;  /* 0x000000ff1600720c */ /* 0x040fe40003f45270 */
[----:B------:R-:W-:Y:S01]  /*15e0*/  LOP3.LUT R17, R15, 0x7fffff, RZ, 0xc0, !PT ;  /* 0x007fffff0f117812 */ /* 0x000fe200078ec0ff */
[CCC-:B------:R-:W-:Y:S01]  /*15f0*/  FFMA.RP R15, R19.reuse, R21.reuse, R18.reuse ;  /* 0x00000015130f7223 */ /* 0x1c0fe20000008012 */
[----:B------:R-:W-:Y:S01]  /*1600*/  FFMA.RM R18, R19, R21, R18 ;  /* 0x0000001513127223 */ /* 0x000fe20000004012 */
[----:B------:R-:W-:Y:S01]  /*1610*/  IMAD.MOV R19, RZ, RZ, -R22 ;  /* 0x000000ffff137224 */ /* 0x000fe200078e0a16 */
[----:B------:R-:W-:Y:S02]  /*1620*/  LOP3.LUT R17, R17, 0x800000, RZ, 0xfc, !PT ;  /* 0x0080000011117812 */ /* 0x000fe400078efcff */
[----:B------:R-:W-:-:S02]  /*1630*/  ISETP.NE.AND P1, PT, R22, RZ, PT ;  /* 0x000000ff1600720c */ /* 0x000fc40003f25270 */
        /* <DEDUP_REMOVED lines=13> */
.L_x_412:
[----:B------:R-:W-:-:S04]  /*1710*/  LOP3.LUT R0, R0, 0x80000000, RZ, 0xc0, !PT ;  /* 0x8000000000007812 */ /* 0x000fc800078ec0ff */
[----:B------:R-:W-:Y:S01]  /*1720*/  LOP3.LUT R0, R0, 0x7f800000, RZ, 0xfc, !PT ;  /* 0x7f80000000007812 */ /* 0x000fe200078efcff */
[----:B------:R-:W-:Y:S06]  /*1730*/  BRA `(.L_x_413) ;  /* 0x0000000000047947 */ /* 0x000fec0003800000 */
.L_x_411:
[----:B------:R-:W-:-:S07]  /*1740*/  LEA R0, R20, R0, 0x17 ;  /* 0x0000000014007211 */ /* 0x000fce00078eb8ff */
.L_x_413:
[----:B------:R-:W-:Y:S05]  /*1750*/  BSYNC.RECONVERGENT B4 ;  /* 0x0000000000047941 */ /* 0x000fea0003800200 */
.L_x_410:
[----:B------:R-:W-:Y:S05]  /*1760*/  BRA `(.L_x_414) ;  /* 0x0000000000207947 */ /* 0x000fea0003800000 */
.L_x_409:
[----:B------:R-:W-:-:S04]  /*1770*/  LOP3.LUT R0, R19, 0x80000000, R0, 0x48, !PT ;  /* 0x8000000013007812 */ /* 0x000fc800078e4800 */
[----:B------:R-:W-:Y:S01]  /*1780*/  LOP3.LUT R0, R0, 0x7f800000, RZ, 0xfc, !PT ;  /* 0x7f80000000007812 */ /* 0x000fe200078efcff */
[----:B------:R-:W-:Y:S06]  /*1790*/  BRA `(.L_x_414) ;  /* 0x0000000000147947 */ /* 0x000fec0003800000 */
.L_x_408:
[----:B------:R-:W-:Y:S01]  /*17a0*/  LOP3.LUT R0, R19, 0x80000000, R0, 0x48, !PT ;  /* 0x8000000013007812 */ /* 0x000fe200078e4800 */
[----:B------:R-:W-:Y:S06]  /*17b0*/  BRA `(.L_x_414) ;  /* 0x00000000000c7947 */ /* 0x000fec0003800000 */
.L_x_407:
[----:B------:R-:W0:Y:S01]  /*17c0*/  MUFU.RSQ R0, -QNAN ;  /* 0xffc0000000007908 */ /* 0x000e220000001400 */
[----:B------:R-:W-:Y:S05]  /*17d0*/  BRA `(.L_x_414) ;  /* 0x0000000000047947 */ /* 0x000fea0003800000 */
.L_x_406:
[----:B------:R-:W-:-:S07]  /*17e0*/  FADD.FTZ R0, R0, R3 ;  /* 0x0000000300007221 */ /* 0x000fce0000010000 */
.L_x_414:
[----:B------:R-:W-:Y:S05]  /*17f0*/  BSYNC.RECONVERGENT B3 ;  /* 0x0000000000037941 */ /* 0x000fea0003800200 */
.L_x_404:
[----:B------:R-:W-:-:S04]  /*1800*/  HFMA2 R17, -RZ, RZ, 0, 0 ;  /* 0x00000000ff117431 */ /* 0x000fc800000001ff */
[----:B0-----:R-:W-:Y:S05]  /*1810*/  RET.REL.NODEC R16 `(BinaryCrossentropyLossBuffer) ;  /* 0xffffffe410f87950 */ /* 0x001fea0003c3ffff */
.L_x_415:
        /* <DEDUP_REMOVED lines=14> */
.L_x_829:


//--------------------- .text.UpSampling2D        --------------------------
	.section	.text.UpSampling2D,"ax",@progbits
	.align	128
        .global         UpSampling2D
        .type           UpSampling2D,@function
        .size           UpSampling2D,(.L_x_877 - UpSampling2D)
        .other          UpSampling2D,@"STO_CUDA_ENTRY STV_DEFAULT"
UpSampling2D:
.text.UpSampling2D:
        /* <DEDUP_REMOVED lines=9> */
[----:B------:R-:W0:Y:S01]  /*0090*/  LDCU UR4, c[0x0][0x384] ;  /* 0x00007080ff0477ac */ /* 0x000e220008000800 */
[----:B------:R-:W-:Y:S01]  /*00a0*/  IABS R12, R0 ;  /* 0x00000000000c7213 */ /* 0x000fe20000000000 */
[----:B------:R-:W1:Y:S01]  /*00b0*/  LDCU.64 UR8, c[0x0][0x358] ;  /* 0x00006b00ff0877ac */ /* 0x000e620008000a00 */
[----:B0-----:R-:W-:-:S04]  /*00c0*/  IMAD R4, R2, UR4, RZ ;  /* 0x0000000402047c24 */ /* 0x001fc8000f8e02ff */
[----:B------:R-:W-:-:S05]  /*00d0*/  IMAD R7, R4, R3, RZ ;  /* 0x0000000304077224 */ /* 0x000fca00078e02ff */
[-C--:B------:R-:W-:Y:S02]  /*00e0*/  IABS R11, R7.reuse ;  /* 0x00000007000b7213 */ /* 0x080fe40000000000 */
[----:B------:R-:W-:Y:S02]  /*00f0*/  IABS R6, R7 ;  /* 0x0000000700067213 */ /* 0x000fe40000000000 */
[----:B------:R-:W0:Y:S08]  /*0100*/  I2F.RP R5, R11 ;  /* 0x0000000b00057306 */ /* 0x000e300000209400 */
[----:B0-----:R-:W0:Y:S02]  /*0110*/  MUFU.RCP R5, R5 ;  /* 0x0000000500057308 */ /* 0x001e240000001000 */
[----:B0-----:R-:W-:-:S06]  /*0120*/  IADD3 R8, PT, PT, R5, 0xffffffe, RZ ;  /* 0x0ffffffe05087810 */ /* 0x001fcc0007ffe0ff */
[----:B------:R0:W2:Y:S02]  /*0130*/  F2I.FTZ.U32.TRUNC.NTZ R9, R8 ;  /* 0x0000000800097305 */ /* 0x0000a4000021f000 */
[----:B0-----:R-:W-:Y:S02]  /*0140*/  HFMA2 R8, -RZ, RZ, 0, 0 ;  /* 0x00000000ff087431 */ /* 0x001fe400000001ff */
[----:B--2---:R-:W-:-:S04]  /*0150*/  IMAD.MOV R4, RZ, RZ, -R9 ;  /* 0x000000ffff047224 */ /* 0x004fc800078e0a09 */
[----:B------:R-:W-:Y:S02]  /*0160*/  IMAD R13, R4, R11, RZ ;  /* 0x0000000b040d7224 */ /* 0x000fe400078e02ff */
[----:B------:R-:W-:Y:S02]  /*0170*/  IMAD R4, R2, R3, RZ ;  /* 0x0000000302047224 */ /* 0x000fe400078e02ff */
[----:B------:R-:W-:-:S03]  /*0180*/  IMAD.HI.U32 R9, R9, R13, R8 ;  /* 0x0000000d09097227 */ /* 0x000fc600078e0008 */
[----:B------:R-:W-:Y:S01]  /*0190*/  IABS R5, R4 ;  /* 0x0000000400057213 */ /* 0x000fe20000000000 */
[----:B------:R-:W-:Y:S02]  /*01a0*/  IMAD.MOV R13, RZ, RZ, -R6 ;  /* 0x000000ffff0d7224 */ /* 0x000fe400078e0a06 */
[----:B------:R-:W-:Y:S01]  /*01b0*/  IMAD.HI.U32 R6, R9, R12, RZ ;  /* 0x0000000c09067227 */ /* 0x000fe200078e00ff */
[----:B------:R-:W0:Y:S03]  /*01c0*/  I2F.RP R10, R5 ;  /* 0x00000005000a7306 */ /* 0x000e260000209400 */
[----:B------:R-:W-:-:S05]  /*01d0*/  IMAD R8, R6, R13, R12 ;  /* 0x0000000d06087224 */ /* 0x000fca00078e020c */
[----:B------:R-:W-:Y:S01]  /*01e0*/  ISETP.GT.U32.AND P1, PT, R11, R8, PT ;  /* 0x000000080b00720c */ /* 0x000fe20003f24070 */
[----:B0-----:R-:W0:-:S12]  /*01f0*/  MUFU.RCP R10, R10 ;  /* 0x0000000a000a7308 */ /* 0x001e180000001000 */
[-C--:B------:R-:W-:Y:S02]  /*0200*/  @!P1 IADD3 R8, PT, PT, R8, -R11.reuse, RZ ;  /* 0x8000000b08089210 */ /* 0x080fe40007ffe0ff */
[----:B------:R-:W-:Y:S02]  /*0210*/  @!P1 IADD3 R6, PT, PT, R6, 0x1, RZ ;  /* 0x0000000106069810 */ /* 0x000fe40007ffe0ff */
[----:B------:R-:W-:Y:S02]  /*0220*/  ISETP.GE.U32.AND P0, PT, R8, R11, PT ;  /* 0x0000000b0800720c */ /* 0x000fe40003f06070 */
[----:B------:R-:W-:Y:S02]  /*0230*/  LOP3.LUT R8, R0, R7, RZ, 0x3c, !PT ;  /* 0x0000000700087212 */ /* 0x000fe400078e3cff */
[----:B------:R-:W-:Y:S02]  /*0240*/  ISETP.NE.AND P1, PT, R7, RZ, PT ;  /* 0x000000ff0700720c */ /* 0x000fe40003f25270 */
[----:B------:R-:W-:Y:S01]  /*0250*/  ISETP.GE.AND P2, PT, R8, RZ, PT ;  /* 0x000000ff0800720c */ /* 0x000fe20003f46270 */
[----:B0-----:R-:W-:-:S04]  /*0260*/  VIADD R8, R10, 0xffffffe ;  /* 0x0ffffffe0a087836 */ /* 0x001fc80000000000 */
[----:B------:R0:W2:Y:S02]  /*0270*/  F2I.FTZ.U32.TRUNC.NTZ R9, R8 ;  /* 0x0000000800097305 */ /* 0x0000a4000021f000 */
[----:B------:R-:W-:-:S06]  /*0280*/  @P0 VIADD R6, R6, 0x1 ;  /* 0x0000000106060836 */ /* 0x000fcc0000000000 */
[----:B------:R-:W-:Y:S01]  /*0290*/  @!P2 IADD3 R6, PT, PT, -R6, RZ, RZ ;  /* 0x000000ff0606a210 */ /* 0x000fe20007ffe1ff */
[----:B0-----:R-:W-:Y:S01]  /*02a0*/  IMAD.MOV.U32 R8, RZ, RZ, RZ ;  /* 0x000000ffff087224 */ /* 0x001fe200078e00ff */
[----:B------:R-:W-:-:S04]  /*02b0*/  @!P1 LOP3.LUT R6, RZ, R7, RZ, 0x33, !PT ;  /* 0x00000007ff069212 */ /* 0x000fc800078e33ff */
[----:B------:R-:W-:Y:S01]  /*02c0*/  IADD3 R11, PT, PT, -R6, RZ, RZ ;  /* 0x000000ff060b7210 */ /* 0x000fe20007ffe1ff */
[----:B--2---:R-:W-:-:S04]  /*02d0*/  IMAD.MOV R10, RZ, RZ, -R9 ;  /* 0x000000ffff0a7224 */ /* 0x004fc800078e0a09 */
[----:B------:R-:W-:Y:S02]  /*02e0*/  IMAD R11, R7, R11, R0 ;  /* 0x0000000b070b7224 */ /* 0x000fe400078e0200 */
[----:B------:R-:W-:Y:S01]  /*02f0*/  IMAD R7, R10, R5, RZ ;  /* 0x000000050a077224 */ /* 0x000fe200078e02ff */
[----:B------:R-:W-:Y:S02]  /*0300*/  IABS R10, R4 ;  /* 0x00000004000a7213 */ /* 0x000fe40000000000 */
[----:B------:R-:W-:Y:S01]  /*0310*/  IABS R13, R11 ;  /* 0x0000000b000d7213 */ /* 0x000fe20000000000 */
[----:B------:R-:W-:Y:S01]  /*0320*/  IMAD.HI.U32 R8, R9, R7, R8 ;  /* 0x0000000709087227 */ /* 0x000fe200078e0008 */
[----:B------:R-:W-:Y:S02]  /*0330*/  IADD3 R10, PT, PT, RZ, -R10, RZ ;  /* 0x8000000aff0a7210 */ /* 0x000fe40007ffe0ff */
[----:B------:R-:W-:-:S03]  /*0340*/  IABS R7, R3 ;  /* 0x0000000300077213 */ /* 0x000fc60000000000 */
[----:B------:R-:W-:Y:S01]  /*0350*/  IMAD.HI.U32 R8, R8, R13, RZ ;  /* 0x0000000d08087227 */ /* 0x000fe200078e00ff */
[----:B------:R-:W0:Y:S03]  /*0360*/  I2F.RP R9, R7 ;  /* 0x0000000700097306 */ /* 0x000e260000209400 */
[----:B------:R-:W-:-:S05]  /*0370*/  IMAD R10, R8, R10, R13 ;  /* 0x0000000a080a7224 */ /* 0x000fca00078e020d */
[----:B------:R-:W-:Y:S01]  /*0380*/  ISETP.GT.U32.AND P1, PT, R5, R10, PT ;  /* 0x0000000a0500720c */ /* 0x000fe20003f24070 */
[----:B0-----:R-:W0:-:S12]  /*0390*/  MUFU.RCP R9, R9 ;  /* 0x0000000900097308 */ /* 0x001e180000001000 */
[----:B------:R-:W-:Y:S01]  /*03a0*/  @!P1 IMAD.IADD R10, R10, 0x1, -R5 ;  /* 0x000000010a0a9824 */ /* 0x000fe200078e0a05 */
[----:B------:R-:W-:Y:S02]  /*03b0*/  @!P1 IADD3 R8, PT, PT, R8, 0x1, RZ ;  /* 0x0000000108089810 */ /* 0x000fe40007ffe0ff */
[----:B------:R-:W-:Y:S02]  /*03c0*/  ISETP.NE.AND P1, PT, R4, RZ, PT ;  /* 0x000000ff0400720c */ /* 0x000fe40003f25270 */
[----:B------:R-:W-:Y:S02]  /*03d0*/  ISETP.GE.U32.AND P0, PT, R10, R5, PT ;  /* 0x000000050a00720c */ /* 0x000fe40003f06070 */
[----:B------:R-:W-:-:S04]  /*03e0*/  LOP3.LUT R5, R11, R4, RZ, 0x3c, !PT ;  /* 0x000000040b057212 */ /* 0x000fc800078e3cff */
[----:B------:R-:W-:Y:S02]  /*03f0*/  ISETP.GE.AND P2, PT, R5, RZ, PT ;  /* 0x000000ff0500720c */ /* 0x000fe40003f46270 */
[----:B0-----:R-:W-:-:S04]  /*0400*/  IADD3 R10, PT, PT, R9, 0xffffffe, RZ ;  /* 0x0ffffffe090a7810 */ /* 0x001fc80007ffe0ff */
[----:B------:R-:W0:Y:S01]  /*0410*/  F2I.FTZ.U32.TRUNC.NTZ R5, R10 ;  /* 0x0000000a00057305 */ /* 0x000e22000021f000 */
[----:B------:R-:W-:-:S05]  /*0420*/  @P0 VIADD R8, R8, 0x1 ;  /* 0x0000000108080836 */ /* 0x000fca0000000000 */
[----:B------:R-:W-:-:S04]  /*0430*/  MOV R13, R8 ;  /* 0x00000008000d7202 */ /* 0x000fc80000000f00 */
[----:B------:R-:W-:Y:S02]  /*0440*/  @!P2 IADD3 R13, PT, PT, -R13, RZ, RZ ;  /* 0x000000ff0d0da210 */ /* 0x000fe40007ffe1ff */
[----:B------:R-:W-:Y:S01]  /*0450*/  @!P1 LOP3.LUT R13, RZ, R4, RZ, 0x33, !PT ;  /* 0x00000004ff0d9212 */ /* 0x000fe200078e33ff */
[----:B0-----:R-:W-:-:S03]  /*0460*/  IMAD.MOV R14, RZ, RZ, -R5 ;  /* 0x000000ffff0e7224 */ /* 0x001fc600078e0a05 */
[----:B------:R-:W-:Y:S01]  /*0470*/  IADD3 R8, PT, PT, -R13, RZ, RZ ;  /* 0x000000ff0d087210 */ /* 0x000fe20007ffe1ff */
[----:B------:R-:W-:-:S04]  /*0480*/  IMAD R9, R14, R7, RZ ;  /* 0x000000070e097224 */ /* 0x000fc800078e02ff */
[----:B------:R-:W-:Y:S02]  /*0490*/  IMAD R12, R4, R8, R11 ;  /* 0x00000008040c7224 */ /* 0x000fe400078e020b */
[----:B------:R-:W-:-:S03]  /*04a0*/  HFMA2 R4, -RZ, RZ, 0, 0 ;  /* 0x00000000ff047431 */ /* 0x000fc600000001ff */
[----:B------:R-:W-:Y:S02]  /*04b0*/  IABS R8, R12 ;  /* 0x0000000c00087213 */ /* 0x000fe40000000000 */
[----:B------:R-:W-:-:S04]  /*04c0*/  IMAD.HI.U32 R4, R5, R9, R4 ;  /* 0x0000000905047227 */ /* 0x000fc800078e0004 */
[----:B------:R-:W-:Y:S02]  /*04d0*/  IMAD.MOV.U32 R5, RZ, RZ, R8 ;  /* 0x000000ffff057224 */ /* 0x000fe400078e0008 */
[----:B------:R-:W0:Y:S02]  /*04e0*/  LDC.64 R8, c[0x0][0x398] ;  /* 0x0000e600ff087b82 */ /* 0x000e240000000a00 */
[----:B------:R-:W-:-:S05]  /*04f0*/  IMAD.HI.U32 R10, R4, R5, RZ ;  /* 0x00000005040a7227 */ /* 0x000fca00078e00ff */
[----:B------:R-:W-:-:S05]  /*0500*/  IADD3 R4, PT, PT, -R10, RZ, RZ ;  /* 0x000000ff0a047210 */ /* 0x000fca0007ffe1ff */
[----:B------:R-:W-:-:S05]  /*0510*/  IMAD R4, R7, R4, R5 ;  /* 0x0000000407047224 */ /* 0x000fca00078e0205 */
[----:B------:R-:W-:-:S13]  /*0520*/  ISETP.GT.U32.AND P1, PT, R7, R4, PT ;  /* 0x000000040700720c */ /* 0x000fda0003f24070 */
[-C--:B------:R-:W-:Y:S01]  /*0530*/  @!P1 IADD3 R4, PT, PT, R4, -R7.reuse, RZ ;  /* 0x8000000704049210 */ /* 0x080fe20007ffe0ff */
[----:B------:R-:W-:Y:S01]  /*0540*/  @!P1 VIADD R10, R10, 0x1 ;  /* 0x000000010a0a9836 */ /* 0x000fe20000000000 */
[----:B------:R-:W-:Y:S02]  /*0550*/  ISETP.NE.AND P1, PT, R3, RZ, PT ;  /* 0x000000ff0300720c */ /* 0x000fe40003f25270 */
[----:B------:R-:W-:Y:S02]  /*0560*/  ISETP.GE.U32.AND P0, PT, R4, R7, PT ;  /* 0x000000070400720c */ /* 0x000fe40003f06070 */
[----:B------:R-:W2:Y:S01]  /*0570*/  LDC.64 R4, c[0x0][0x390] ;  /* 0x0000e400ff047b82 */ /* 0x000ea20000000a00 */
[----:B------:R-:W-:-:S04]  /*0580*/  LOP3.LUT R7, R12, R3, RZ, 0x3c, !PT ;  /* 0x000000030c077212 */ /* 0x000fc800078e3cff */
[----:B------:R-:W-:Y:S01]  /*0590*/  ISETP.GE.AND P2, PT, R7, RZ, PT ;  /* 0x000000ff0700720c */ /* 0x000fe20003f46270 */
[----:B------:R-:W-:-:S05]  /*05a0*/  IMAD R7, R6, UR4, R13 ;  /* 0x0000000406077c24 */ /* 0x000fca000f8e020d */
[----:B------:R-:W-:-:S07]  /*05b0*/  @P0 IADD3 R10, PT, PT, R10, 0x1, RZ ;  /* 0x000000010a0a0810 */ /* 0x000fce0007ffe0ff */
[----:B------:R-:W-:Y:S02]  /*05c0*/  @!P2 IADD3 R10, PT, PT, -R10, RZ, RZ ;  /* 0x000000ff0a0aa210 */ /* 0x000fe40007ffe1ff */
[----:B------:R-:W-:Y:S02]  /*05d0*/  @!P1 LOP3.LUT R10, RZ, R3, RZ, 0x33, !PT ;  /* 0x00000003ff0a9212 */ /* 0x000fe400078e33ff */
[----:B--2---:R-:W-:-:S03]  /*05e0*/  VIMNMX R11, PT, PT, R4, R5, PT ;  /* 0x00000005040b7248 */ /* 0x004fc60003fe0100 */
[--C-:B------:R-:W-:Y:S02]  /*05f0*/  IMAD.MOV R6, RZ, RZ, -R10.reuse ;  /* 0x000000ffff067224 */ /* 0x100fe400078e0a0a */
[----:B------:R-:W-:Y:S01]  /*0600*/  IMAD R7, R7, R2, R10 ;  /* 0x0000000207077224 */ /* 0x000fe200078e020a */
[----:B------:R-:W-:Y:S01]  /*0610*/  ISETP.GE.AND P0, PT, R11, 0x1, PT ;  /* 0x000000010b00780c */ /* 0x000fe20003f06270 */
[----:B------:R-:W-:Y:S02]  /*0620*/  IMAD R2, R3, R6, R12 ;  /* 0x0000000603027224 */ /* 0x000fe400078e020c */
[----:B------:R-:W-:Y:S01]  /*0630*/  IMAD R4, R7, R4, RZ ;  /* 0x0000000407047224 */ /* 0x000fe200078e02ff */
[----:B------:R-:W-:-:S03]  /*0640*/  MOV R7, RZ ;  /* 0x000000ff00077202 */ /* 0x000fc60000000f00 */
[----:B------:R-:W-:Y:S02]  /*0650*/  IMAD R6, R4, R3, R2 ;  /* 0x0000000304067224 */ /* 0x000fe400078e0202 */
[----:B0-----:R-:W-:-:S04]  /*0660*/  IMAD.WIDE R2, R0, 0x4, R8 ;  /* 0x0000000400027825 */ /* 0x001fc800078e0208 */
[----:B-1----:R-:W-:Y:S05]  /*0670*/  @!P0 BRA `(.L_x_416) ;  /* 0x0000000800b88947 */ /* 0x002fea0003800000 */
[----:B------:R0:W5:Y:S01]  /*0680*/  LDG.E R4, desc[UR8][R2.64] ;  /* 0x0000000802047981 */ /* 0x000162000c1e1900 */
[----:B------:R-:W1:Y:S01]  /*0690*/  LDCU.U8 UR4, c[0x0][0x3a8] ;  /* 0x00007500ff0477ac */ /* 0x000e620008000000 */
[----:B------:R-:W-:Y:S01]  /*06a0*/  IMAD R0, R6, R5, RZ ;  /* 0x0000000506007224 */ /* 0x000fe200078e02ff */
[----:B-1----:R-:W-:-:S04]  /*06b0*/  UPRMT UR4, UR4, 0x8880, URZ ;  /* 0x0000888004047896 */ /* 0x002fc800080000ff */
[----:B------:R-:W-:-:S09]  /*06c0*/  UISETP.NE.AND UP0, UPT, UR4, URZ, UPT ;  /* 0x000000ff0400728c */ /* 0x000fd2000bf05270 */
[----:B0-----:R-:W-:Y:S05]  /*06d0*/  BRA.U UP0, `(.L_x_417) ;  /* 0x0000000500cc7547 */ /* 0x001fea000b800000 */
[----:B------:R-:W0:Y:S01]  /*06e0*/  LDCU.64 UR6, c[0x0][0x3a0] ;  /* 0x00007400ff0677ac */ /* 0x000e220008000a00 */
[C---:B------:R-:W-:Y:S01]  /*06f0*/  LOP3.LUT R25, R5.reuse, 0x7, RZ, 0xc0, !PT ;  /* 0x0000000705197812 */ /* 0x040fe200078ec0ff */
[----:B------:R-:W-:Y:S01]  /*0700*/  HFMA2 R7, -RZ, RZ, 0, 0 ;  /* 0x00000000ff077431 */ /* 0x000fe200000001ff */
[C---:B------:R-:W-:Y:S01]  /*0710*/  LOP3.LUT R24, R5.reuse, 0xf, RZ, 0xc0, !PT ;  /* 0x0000000f05187812 */ /* 0x040fe200078ec0ff */
[----:B------:R-:W-:Y:S01]  /*0720*/  UMOV UR4, URZ ;  /* 0x000000ff00047c82 */ /* 0x000fe20008000000 */
[----:B------:R-:W-:Y:S01]  /*0730*/  LOP3.LUT R8, R5, 0x7ffffff0, RZ, 0xc0, !PT ;  /* 0x7ffffff005087812 */ /* 0x000fe200078ec0ff */
[----:B------:R-:W-:Y:S01]  /*0740*/  VIADD R6, R25, 0xffffffff ;  /* 0xffffffff19067836 */ /* 0x000fe20000000000 */
[----:B-----5:R-:W-:Y:S02]  /*0750*/  IADD3 R4, PT, PT, R24, -0x1, RZ ;  /* 0xffffffff18047810 */ /* 0x020fe40007ffe0ff */
[----:B------:R-:W-:Y:S02]  /*0760*/  IADD3 R8, PT, PT, -R8, RZ, RZ ;  /* 0x000000ff08087210 */ /* 0x000fe40007ffe1ff */
[----:B------:R-:W-:-:S02]  /*0770*/  ISETP.GE.U32.AND P0, PT, R6, 0x3, PT ;  /* 0x000000030600780c */ /* 0x000fc40003f06070 */
[----:B------:R-:W-:Y:S02]  /*0780*/  ISETP.GE.U32.AND P1, PT, R4, 0x7, PT ;  /* 0x000000070400780c */ /* 0x000fe40003f26070 */
[----:B------:R-:W-:Y:S01]  /*0790*/  LOP3.LUT R6, R5, 0x3, RZ, 0xc0, !PT ;  /* 0x0000000305067812 */ /* 0x000fe200078ec0ff */
[----:B0-----:R-:W-:-:S04]  /*07a0*/  UIADD3 UR5, UP0, UPT, UR6, 0x20, URZ ;  /* 0x0000002006057890 */ /* 0x001fc8000ff1e0ff */
[----:B------:R-:W-:-:S12]  /*07b0*/  UIADD3.X UR6, UPT, UPT, URZ, UR7, URZ, UP0, !UPT ;  /* 0x00000007ff067290 */ /* 0x000fd800087fe4ff */
.L_x_423:
[----:B------:R-:W0:Y:S01]  /*07c0*/  LDCU UR7, c[0x0][0x394] ;  /* 0x00007280ff0777ac */ /* 0x000e220008000800 */
[----:B------:R-:W-:Y:S01]  /*07d0*/  ISETP.NE.AND P3, PT, R24, RZ, PT ;  /* 0x000000ff1800720c */ /* 0x000fe20003f65270 */
[----:B------:R-:W-:Y:S01]  /*07e0*/  IMAD.MOV.U32 R9, RZ, RZ, R0 ;  /* 0x000000ffff097224 */ /* 0x000fe200078e0000 */
[----:B0-----:R-:W-:-:S09]  /*07f0*/  UISETP.GE.U32.AND UP0, UPT, UR7, 0x10, UPT ;  /* 0x000000100700788c */ /* 0x001fd2000bf06070 */
[----:B------:R-:W-:Y:S05]  /*0800*/  BRA.U !UP0, `(.L_x_418) ;  /* 0x0000000108a47547 */ /* 0x000fea000b800000 */
[----:B------:R-:W-:Y:S02]  /*0810*/  MOV R10, R8 ;  /* 0x00000008000a7202 */ /* 0x000fe40000000f00 */
[----:B------:R-:W-:-:S07]  /*0820*/  MOV R9, R0 ;  /* 0x0000000000097202 */ /* 0x000fce0000000f00 */
.L_x_419:
[----:B------:R-:W-:Y:S01]  /*0830*/  MOV R5, UR6 ;  /* 0x0000000600057c02 */ /* 0x000fe20008000f00 */
[----:B------:R-:W-:-:S04]  /*0840*/  IMAD.U32 R4, RZ, RZ, UR5 ;  /* 0x00000005ff047e24 */ /* 0x000fc8000f8e00ff */
[----:B------:R-:W-:-:S05]  /*0850*/  IMAD.WIDE R4, R9, 0x4, R4 ;  /* 0x0000000409047825 */ /* 0x000fca00078e0204 */
[----:B------:R-:W2:Y:S04]  /*0860*/  LDG.E R26, desc[UR8][R4.64+-0x20] ;  /* 0xffffe008041a7981 */ /* 0x000ea8000c1e1900 */
[----:B------:R-:W3:Y:S04]  /*0870*/  LDG.E R27, desc[UR8][R4.64+-0x1c] ;  /* 0xffffe408041b7981 */ /* 0x000ee8000c1e1900 */
[----:B------:R-:W4:Y:S04]  /*0880*/  LDG.E R22, desc[UR8][R4.64+-0x18] ;  /* 0xffffe80804167981 */ /* 0x000f28000c1e1900 */
[----:B------:R-:W5:Y:S04]  /*0890*/  LDG.E R21, desc[UR8][R4.64+-0x14] ;  /* 0xffffec0804157981 */ /* 0x000f68000c1e1900 */
        /* <DEDUP_REMOVED lines=10> */
[----:B------:R-:W5:Y:S01]  /*0940*/  LDG.E R23, desc[UR8][R4.64+0x1c] ;  /* 0x00001c0804177981 */ /* 0x000f62000c1e1900 */
[----:B--2---:R-:W-:-:S03]  /*0950*/  FADD R26, R26, R7 ;  /* 0x000000071a1a7221 */ /* 0x004fc60000000000 */
[----:B------:R-:W2:Y:S01]  /*0960*/  LDG.E R7, desc[UR8][R4.64+0x18] ;  /* 0x0000180804077981 */ /* 0x000ea2000c1e1900 */
[----:B---3--:R-:W-:-:S04]  /*0970*/  FADD R27, R26, R27 ;  /* 0x0000001b1a1b7221 */ /* 0x008fc80000000000 */
[----:B----4-:R-:W-:-:S04]  /*0980*/  FADD R22, R27, R22 ;  /* 0x000000161b167221 */ /* 0x010fc80000000000 */
[----:B-----5:R-:W-:-:S04]  /*0990*/  FADD R21, R22, R21 ;  /* 0x0000001516157221 */ /* 0x020fc80000000000 */
[----:B------:R-:W-:-:S04]  /*09a0*/  FADD R20, R21, R20 ;  /* 0x0000001415147221 */ /* 0x000fc80000000000 */
[----:B------:R-:W-:-:S04]  /*09b0*/  FADD R19, R20, R19 ;  /* 0x0000001314137221 */ /* 0x000fc80000000000 */
[----:B------:R-:W-:-:S04]  /*09c0*/  FADD R18, R19, R18 ;  /* 0x0000001213127221 */ /* 0x000fc80000000000 */
[----:B------:R-:W-:-:S04]  /*09d0*/  FADD R17, R18, R17 ;  /* 0x0000001112117221 */ /* 0x000fc80000000000 */
[----:B------:R-:W-:-:S04]  /*09e0*/  FADD R16, R17, R16 ;  /* 0x0000001011107221 */ /* 0x000fc80000000000 */
[----:B------:R-:W-:Y:S01]  /*09f0*/  FADD R15, R16, R15 ;  /* 0x0000000f100f7221 */ /* 0x000fe20000000000 */
[----:B------:R-:W-:-:S03]  /*0a00*/  IADD3 R10, PT, PT, R10, 0x10, RZ ;  /* 0x000000100a0a7810 */ /* 0x000fc60007ffe0ff */
[----:B------:R-:W-:Y:S01]  /*0a10*/  FADD R14, R15, R14 ;  /* 0x0000000e0f0e7221 */ /* 0x000fe20000000000 */
[----:B------:R-:W-:-:S03]  /*0a20*/  ISETP.NE.AND P2, PT, R10, RZ, PT ;  /* 0x000000ff0a00720c */ /* 0x000fc60003f45270 */
[----:B------:R-:W-:-:S04]  /*0a30*/  FADD R13, R14, R13 ;  /* 0x0000000d0e0d7221 */ /* 0x000fc80000000000 */
[----:B------:R-:W-:-:S04]  /*0a40*/  FADD R12, R13, R12 ;  /* 0x0000000c0d0c7221 */ /* 0x000fc80000000000 */
[----:B------:R-:W-:Y:S01]  /*0a50*/  FADD R12, R12, R11 ;  /* 0x0000000b0c0c7221 */ /* 0x000fe20000000000 */
[----:B------:R-:W-:-:S03]  /*0a60*/  VIADD R9, R9, 0x10 ;  /* 0x0000001009097836 */ /* 0x000fc60000000000 */
[----:B--2---:R-:W-:-:S04]  /*0a70*/  FADD R12, R12, R7 ;  /* 0x000000070c0c7221 */ /* 0x004fc80000000000 */
[----:B------:R-:W-:Y:S01]  /*0a80*/  FADD R7, R12, R23 ;  /* 0x000000170c077221 */ /* 0x000fe20000000000 */
[----:B------:R-:W-:Y:S06]  /*0a90*/  @P2 BRA `(.L_x_419) ;  /* 0xfffffffc00642947 */ /* 0x000fec000383ffff */
.L_x_418:
[----:B------:R-:W-:Y:S05]  /*0aa0*/  @!P3 BRA `(.L_x_420) ;  /* 0x0000000000bcb947 */ /* 0x000fea0003800000 */
[----:B------:R-:W-:Y:S01]  /*0ab0*/  ISETP.NE.AND P2, PT, R25, RZ, PT ;  /* 0x000000ff1900720c */ /* 0x000fe20003f45270 */
[----:B------:R-:W-:-:S12]  /*0ac0*/  @!P1 BRA `(.L_x_421) ;  /* 0x00000000004c9947 */ /* 0x000fd80003800000 */
[----:B------:R-:W0:Y:S02]  /*0ad0*/  LDC.64 R4, c[0x0][0x3a0] ;  /* 0x0000e800ff047b82 */ /* 0x000e240000000a00 */
[----:B0-----:R-:W-:-:S05]  /*0ae0*/  IMAD.WIDE R4, R9, 0x4, R4 ;  /* 0x0000000409047825 */ /* 0x001fca00078e0204 */
[----:B------:R-:W2:Y:S04]  /*0af0*/  LDG.E R10, desc[UR8][R4.64] ;  /* 0x00000008040a7981 */ /* 0x000ea8000c1e1900 */
[----:B------:R-:W3:Y:S04]  /*0b00*/  LDG.E R11, desc[UR8][R4.64+0x4] ;  /* 0x00000408040b7981 */ /* 0x000ee8000c1e1900 */
[----:B------:R-:W4:Y:S04]  /*0b10*/  LDG.E R13, desc[UR8][R4.64+0x8] ;  /* 0x00000808040d7981 */ /* 0x000f28000c1e1900 */
[----:B------:R-:W5:Y:S04]  /*0b20*/  LDG.E R15, desc[UR8][R4.64+0xc] ;  /* 0x00000c08040f7981 */ /* 0x000f68000c1e1900 */
[----:B------:R-:W5:Y:S04]  /*0b30*/  LDG.E R17, desc[UR8][R4.64+0x10] ;  /* 0x0000100804117981 */ /* 0x000f68000c1e1900 */
[----:B------:R-:W5:Y:S04]  /*0b40*/  LDG.E R19, desc[UR8][R4.64+0x14] ;  /* 0x0000140804137981 */ /* 0x000f68000c1e1900 */
[----:B------:R-:W5:Y:S04]  /*0b50*/  LDG.E R21, desc[UR8][R4.64+0x18] ;  /* 0x0000180804157981 */ /* 0x000f68000c1e1900 */
[----:B------:R-:W5:Y:S01]  /*0b60*/  LDG.E R23, desc[UR8][R4.64+0x1c] ;  /* 0x00001c0804177981 */ /* 0x000f62000c1e1900 */
[----:B------:R-:W-:Y:S01]  /*0b70*/  IADD3 R9, PT, PT, R9, 0x8, RZ ;  /* 0x0000000809097810 */ /* 0x000fe20007ffe0ff */
[----:B--2---:R-:W-:-:S04]  /*0b80*/  FADD R10, R7, R10 ;  /* 0x0000000a070a7221 */ /* 0x004fc80000000000 */
[----:B---3--:R-:W-:-:S04]  /*0b90*/  FADD R10, R10, R11 ;  /* 0x0000000b0a0a7221 */ /* 0x008fc80000000000 */
[----:B----4-:R-:W-:-:S04]  /*0ba0*/  FADD R10, R10, R13 ;  /* 0x0000000d0a0a7221 */ /* 0x010fc80000000000 */
[----:B-----5:R-:W-:-:S04]  /*0bb0*/  FADD R10, R10, R15 ;  /* 0x0000000f0a0a7221 */ /* 0x020fc80000000000 */
[----:B------:R-:W-:-:S04]  /*0bc0*/  FADD R10, R10, R17 ;  /* 0x000000110a0a7221 */ /* 0x000fc80000000000 */
[----:B------:R-:W-:-:S04]  /*0bd0*/  FADD R10, R10, R19 ;  /* 0x000000130a0a7221 */ /* 0x000fc80000000000 */
[----:B------:R-:W-:-:S04]  /*0be0*/  FADD R10, R10, R21 ;  /* 0x000000150a0a7221 */ /* 0x000fc80000000000 */
[----:B------:R-:W-:-:S07]  /*0bf0*/  FADD R7, R10, R23 ;  /* 0x000000170a077221 */ /* 0x000fce0000000000 */
.L_x_421:
        /* <DEDUP_REMOVED lines=8> */
[----:B------:R-:W5:Y:S01]  /*0c80*/  LDG.E R15, desc[UR8][R4.64+0xc] ;  /* 0x00000c08040f7981 */ /* 0x000f62000c1e1900 */
[----:B------:R-:W-:Y:S01]  /*0c90*/  IADD3 R9, PT, PT, R9, 0x4, RZ ;  /* 0x0000000409097810 */ /* 0x000fe20007ffe0ff */
[----:B--2---:R-:W-:-:S04]  /*0ca0*/  FADD R10, R7, R10 ;  /* 0x0000000a070a7221 */ /* 0x004fc80000000000 */
[----:B---3--:R-:W-:-:S04]  /*0cb0*/  FADD R10, R10, R11 ;  /* 0x0000000b0a0a7221 */ /* 0x008fc80000000000 */
[----:B----4-:R-:W-:-:S04]  /*0cc0*/  FADD R10, R10, R13 ;  /* 0x0000000d0a0a7221 */ /* 0x010fc80000000000 */
[----:B-----5:R-:W-:-:S07]  /*0cd0*/  FADD R7, R10, R15 ;  /* 0x0000000f0a077221 */ /* 0x020fce0000000000 */
.L_x_422:
[----:B------:R-:W-:Y:S05]  /*0ce0*/  @!P2 BRA `(.L_x_420) ;  /* 0x00000000002ca947 */ /* 0x000fea0003800000 */
[----:B------:R-:W0:Y:S02]  /*0cf0*/  LDC.64 R4, c[0x0][0x3a0] ;  /* 0x0000e800ff047b82 */ /* 0x000e240000000a00 */
[----:B0-----:R-:W-:-:S05]  /*0d00*/  IMAD.WIDE R4, R9, 0x4, R4 ;  /* 0x0000000409047825 */ /* 0x001fca00078e0204 */
[----:B------:R-:W2:Y:S01]  /*0d10*/  LDG.E R10, desc[UR8][R4.64] ;  /* 0x00000008040a7981 */ /* 0x000ea2000c1e1900 */
[----:B------:R-:W-:Y:S01]  /*0d20*/  ISETP.NE.AND P2, PT, R6, 0x1, PT ;  /* 0x000000010600780c */ /* 0x000fe20003f45270 */
[----:B--2---:R-:W-:-:S12]  /*0d30*/  FADD R7, R7, R10 ;  /* 0x0000000a07077221 */ /* 0x004fd80000000000 */
[----:B------:R-:W-:Y:S05]  /*0d40*/  @!P2 BRA `(.L_x_420) ;  /* 0x000000000014a947 */ /* 0x000fea0003800000 */
[----:B------:R-:W-:Y:S01]  /*0d50*/  ISETP.NE.AND P2, PT, R6, 0x2, PT ;  /* 0x000000020600780c */ /* 0x000fe20003f45270 */
[----:B------:R-:W2:-:S12]  /*0d60*/  LDG.E R10, desc[UR8][R4.64+0x4] ;  /* 0x00000408040a7981 */ /* 0x000e98000c1e1900 */
[----:B------:R-:W3:Y:S01]  /*0d70*/  @P2 LDG.E R12, desc[UR8][R4.64+0x8] ;  /* 0x00000808040c2981 */ /* 0x000ee2000c1e1900 */
[----:B--2---:R-:W-:-:S04]  /*0d80*/  FADD R7, R7, R10 ;  /* 0x0000000a07077221 */ /* 0x004fc80000000000 */
[----:B---3--:R-:W-:-:S07]  /*0d90*/  @P2 FADD R7, R7, R12 ;  /* 0x0000000c07072221 */ /* 0x008fce0000000000 */
.L_x_420:
[----:B------:R-:W0:Y:S01]  /*0da0*/  LDCU UR10, c[0x0][0x390] ;  /* 0x00007200ff0a77ac */ /* 0x000e220008000800 */
[----:B------:R-:W1:Y:S01]  /*0db0*/  LDC R5, c[0x0][0x38c] ;  /* 0x0000e300ff057b82 */ /* 0x000e620000000800 */
[----:B------:R-:W-:-:S04]  /*0dc0*/  UIADD3 UR4, UPT, UPT, UR4, 0x1, URZ ;  /* 0x0000000104047890 */ /* 0x000fc8000fffe0ff */
[----:B0-----:R-:W-:Y:S01]  /*0dd0*/  UISETP.NE.AND UP0, UPT, UR4, UR10, UPT ;  /* 0x0000000a0400728c */ /* 0x001fe2000bf05270 */
[----:B-1----:R-:W-:-:S08]  /*0de0*/  IMAD R0, R5, UR7, R0 ;  /* 0x0000000705007c24 */ /* 0x002fd0000f8e0200 */
[----:B------:R-:W-:Y:S05]  /*0df0*/  BRA.U !UP0, `(.L_x_416) ;  /* 0x0000000108d87547 */ /* 0x000fea000b800000 */
[----:B------:R-:W-:Y:S05]  /*0e00*/  BRA `(.L_x_423) ;  /* 0xfffffff8006c7947 */ /* 0x000fea000383ffff */
.L_x_417:
[C---:B------:R-:W-:Y:S01]  /*0e10*/  LOP3.LUT R6, R5.reuse, 0x7, RZ, 0xc0, !PT ;  /* 0x0000000705067812 */ /* 0x040fe200078ec0ff */
[----:B------:R-:W-:Y:S01]  /*0e20*/  UMOV UR4, URZ ;  /* 0x000000ff00047c82 */ /* 0x000fe20008000000 */
[C---:B------:R-:W-:Y:S02]  /*0e30*/  LOP3.LUT R16, R5.reuse, 0x3, RZ, 0xc0, !PT ;  /* 0x0000000305107812 */ /* 0x040fe400078ec0ff */
[----:B------:R-:W-:Y:S01]  /*0e40*/  LOP3.LUT R5, R5, 0x7ffffff8, RZ, 0xc0, !PT ;  /* 0x7ffffff805057812 */ /* 0x000fe200078ec0ff */
[----:B------:R-:W-:-:S05]  /*0e50*/  VIADD R8, R6, 0xffffffff ;  /* 0xffffffff06087836 */ /* 0x000fca0000000000 */
[----:B------:R-:W-:-:S13]  /*0e60*/  ISETP.GE.U32.AND P0, PT, R8, 0x3, PT ;  /* 0x000000030800780c */ /* 0x000fda0003f06070 */
.L_x_428:
[----:B0-----:R-:W0:Y:S01]  /*0e70*/  LDC.64 R14, c[0x0][0x390] ;  /* 0x0000e400ff0e7b82 */ /* 0x001e220000000a00 */
[----:B------:R-:W-:Y:S01]  /*0e80*/  UIADD3 UR4, UPT, UPT, UR4, 0x1, URZ ;  /* 0x0000000104047890 */ /* 0x000fe2000fffe0ff */
[----:B------:R-:W-:Y:S02]  /*0e90*/  ISETP.NE.AND P1, PT, R6, RZ, PT ;  /* 0x000000ff0600720c */ /* 0x000fe40003f25270 */
[----:B------:R-:W-:Y:S02]  /*0ea0*/  MOV R17, R0 ;  /* 0x0000000000117202 */ /* 0x000fe40000000f00 */
[----:B0-----:R-:W-:Y:S02]  /*0eb0*/  ISETP.GE.U32.AND P3, PT, R15, 0x8, PT ;  /* 0x000000080f00780c */ /* 0x001fe40003f66070 */
[----:B------:R-:W-:-:S11]  /*0ec0*/  ISETP.NE.AND P2, PT, R14, UR4, PT ;  /* 0x000000040e007c0c */ /* 0x000fd6000bf45270 */
[----:B-12---:R-:W-:Y:S05]  /*0ed0*/  @!P3 BRA `(.L_x_424) ;  /* 0x000000000040b947 */ /* 0x006fea0003800000 */
[----:B------:R-:W0:Y:S01]  /*0ee0*/  LDC.64 R10, c[0x0][0x3a0] ;  /* 0x0000e800ff0a7b82 */ /* 0x000e220000000a00 */
[----:B------:R-:W-:Y:S01]  /*0ef0*/  MOV R17, R0 ;  /* 0x0000000000117202 */ /* 0x000fe20000000f00 */
[----:B------:R-:W-:-:S06]  /*0f00*/  UMOV UR5, URZ ;  /* 0x000000ff00057c82 */ /* 0x000fcc0008000000 */
.L_x_425:
[----:B------:R-:W-:Y:S01]  /*0f10*/  UIADD3 UR5, UPT, UPT, UR5, 0x8, URZ ;  /* 0x0000000805057890 */ /* 0x000fe2000fffe0ff */
[----:B01----:R-:W-:-:S04]  /*0f20*/  IMAD.WIDE R8, R17, 0x4, R10 ;  /* 0x0000000411087825 */ /* 0x003fc800078e020a */
[----:B------:R-:W-:Y:S01]  /*0f30*/  VIADD R17, R17, 0x8 ;  /* 0x0000000811117836 */ /* 0x000fe20000000000 */
[----:B------:R-:W-:Y:S01]  /*0f40*/  ISETP.NE.AND P3, PT, R5, UR5, PT ;  /* 0x0000000505007c0c */ /* 0x000fe2000bf65270 */
[----:B-----5:R1:W-:Y:S04]  /*0f50*/  STG.E desc[UR8][R8.64], R4 ;  /* 0x0000000408007986 */ /* 0x0203e8000c101908 */
[----:B------:R1:W-:Y:S04]  /*0f60*/  STG.E desc[UR8][R8.64+0x4], R4 ;  /* 0x0000040408007986 */ /* 0x0003e8000c101908 */
[----:B------:R1:W-:Y:S04]  /*0f70*/  STG.E desc[UR8][R8.64+0x8], R4 ;  /* 0x0000080408007986 */ /* 0x0003e8000c101908 */
[----:B------:R1:W-:Y:S04]  /*0f80*/  STG.E desc[UR8][R8.64+0xc], R4 ;  /* 0x00000c0408007986 */ /* 0x0003e8000c101908 */
[----:B------:R1:W-:Y:S04]  /*0f90*/  STG.E desc[UR8][R8.64+0x10], R4 ;  /* 0x0000100408007986 */ /* 0x0003e8000c101908 */
[----:B------:R1:W-:Y:S04]  /*0fa0*/  STG.E desc[UR8][R8.64+0x14], R4 ;  /* 0x0000140408007986 */ /* 0x0003e8000c101908 */
[----:B------:R1:W-:Y:S04]  /*0fb0*/  STG.E desc[UR8][R8.64+0x18], R4 ;  /* 0x0000180408007986 */ /* 0x0003e8000c101908 */
[----:B------:R1:W-:Y:S01]  /*0fc0*/  STG.E desc[UR8][R8.64+0x1c], R4 ;  /* 0x00001c0408007986 */ /* 0x0003e2000c101908 */
[----:B------:R-:W-:Y:S05]  /*0fd0*/  @P3 BRA `(.L_x_425) ;  /* 0xfffffffc00cc3947 */ /* 0x000fea000383ffff */
.L_x_424:
[----:B------:R-:W-:Y:S05]  /*0fe0*/  @!P1 BRA `(.L_x_426) ;  /* 0x0000000000509947 */ /* 0x000fea0003800000 */
[----:B------:R-:W-:Y:S01]  /*0ff0*/  ISETP.NE.AND P1, PT, R16, RZ, PT ;  /* 0x000000ff1000720c */ /* 0x000fe20003f25270 */
[----:B------:R-:W-:-:S12]  /*1000*/  @!P0 BRA `(.L_x_427) ;  /* 0x00000000001c8947 */ /* 0x000fd80003800000 */
[----:B-1----:R-:W0:Y:S02]  /*1010*/  LDC.64 R8, c[0x0][0x3a0] ;  /* 0x0000e800ff087b82 */ /* 0x002e240000000a00 */
[C---:B0-----:R-:W-:Y:S01]  /*1020*/  IMAD.WIDE R8, R17.reuse, 0x4, R8 ;  /* 0x0000000411087825 */ /* 0x041fe200078e0208 */
[----:B------:R-:W-:-:S04]  /*1030*/  IADD3 R17, PT, PT, R17, 0x4, RZ ;  /* 0x0000000411117810 */ /* 0x000fc80007ffe0ff */
[----:B-----5:R0:W-:Y:S04]  /*1040*/  STG.E desc[UR8][R8.64], R4 ;  /* 0x0000000408007986 */ /* 0x0201e8000c101908 */
[----:B------:R0:W-:Y:S04]  /*1050*/  STG.E desc[UR8][R8.64+0x4], R4 ;  /* 0x0000040408007986 */ /* 0x0001e8000c101908 */
[----:B------:R0:W-:Y:S04]  /*1060*/  STG.E desc[UR8][R8.64+0x8], R4 ;  /* 0x0000080408007986 */ /* 0x0001e8000c101908 */
[----:B------:R0:W-:Y:S02]  /*1070*/  STG.E desc[UR8][R8.64+0xc], R4 ;  /* 0x00000c0408007986 */ /* 0x0001e4000c101908 */
.L_x_427:
[----:B------:R-:W-:Y:S05]  /*1080*/  @!P1 BRA `(.L_x_426) ;  /* 0x0000000000289947 */ /* 0x000fea0003800000 */
[----:B------:R-:W-:Y:S02]  /*1090*/  ISETP.NE.AND P3, PT, R16, 0x1, PT ;  /* 0x000000011000780c */ /* 0x000fe40003f65270 */
[----:B------:R-:W-:-:S11]  /*10a0*/  LOP3.LUT P1, RZ, R15, 0x1, RZ, 0xc0, !PT ;  /* 0x000000010fff7812 */ /* 0x000fd6000782c0ff */
[----:B01----:R-:W0:Y:S08]  /*10b0*/  @P3 LDC.64 R8, c[0x0][0x3a0] ;  /* 0x0000e800ff083b82 */ /* 0x003e300000000a00 */
[----:B------:R-:W1:Y:S01]  /*10c0*/  @P1 LDC.64 R12, c[0x0][0x3a0] ;  /* 0x0000e800ff0c1b82 */ /* 0x000e620000000a00 */
[C---:B0-----:R-:W-:Y:S01]  /*10d0*/  @P3 IMAD.WIDE R10, R17.reuse, 0x4, R8 ;  /* 0x00000004110a3825 */ /* 0x041fe200078e0208 */
[----:B------:R-:W-:-:S04]  /*10e0*/  @P3 IADD3 R17, PT, PT, R17, 0x2, RZ ;  /* 0x0000000211113810 */ /* 0x000fc80007ffe0ff */
[----:B-----5:R2:W-:Y:S01]  /*10f0*/  @P3 STG.E desc[UR8][R10.64], R4 ;  /* 0x000000040a003986 */ /* 0x0205e2000c101908 */
[----:B-1----:R-:W-:-:S03]  /*1100*/  @P1 IMAD.WIDE R8, R17, 0x4, R12 ;  /* 0x0000000411081825 */ /* 0x002fc600078e020c */
[----:B------:R2:W-:Y:S04]  /*1110*/  @P3 STG.E desc[UR8][R10.64+0x4], R4 ;  /* 0x000004040a003986 */ /* 0x0005e8000c101908 */
[----:B------:R2:W-:Y:S02]  /*1120*/  @P1 STG.E desc[UR8][R8.64], R4 ;  /* 0x0000000408001986 */ /* 0x0005e4000c101908 */
.L_x_426:
[----:B------:R-:W3:Y:S02]  /*1130*/  LDCU UR5, c[0x0][0x38c] ;  /* 0x00007180ff0577ac */ /* 0x000ee40008000800 */
[----:B---3--:R-:W-:Y:S01]  /*1140*/  IMAD R0, R15, UR5, R0 ;  /* 0x000000050f007c24 */ /* 0x008fe2000f8e0200 */
[----:B------:R-:W-:Y:S06]  /*1150*/  @P2 BRA `(.L_x_428) ;  /* 0xfffffffc00442947 */ /* 0x000fec000383ffff */
.L_x_416:
[----:B------:R-:W3:Y:S02]  /*1160*/  LDCU.U8 UR4, c[0x0][0x3a8] ;  /* 0x00007500ff0477ac */ /* 0x000ee40008000000 */
[----:B---3--:R-:W-:-:S06]  /*1170*/  UPRMT UR4, UR4, 0x8880, URZ ;  /* 0x0000888004047896 */ /* 0x008fcc00080000ff */
[----:B------:R-:W-:-:S13]  /*1180*/  ISETP.NE.AND P0, PT, RZ, UR4, PT ;  /* 0x00000004ff007c0c */ /* 0x000fda000bf05270 */
[----:B------:R-:W-:Y:S05]  /*1190*/  @P0 EXIT ;  /* 0x000000000000094d */ /* 0x000fea0003800000 */
[----:B------:R-:W-:Y:S01]  /*11a0*/  STG.E desc[UR8][R2.64], R7 ;  /* 0x0000000702007986 */ /* 0x000fe2000c101908 */
[----:B------:R-:W-:Y:S05]  /*11b0*/  EXIT ;  /* 0x000000000000794d */ /* 0x000fea0003800000 */
.L_x_429:
        /* <DEDUP_REMOVED lines=12> */
.L_x_877:


//--------------------- .text.YOLOV3Forward       --------------------------
	.section	.text.YOLOV3Forward,"ax",@progbits
	.align	128
        .global         YOLOV3Forward
        .type           YOLOV3Forward,@function
        .size           YOLOV3Forward,(.L_x_830 - YOLOV3Forward)
        .other          YOLOV3Forward,@"STO_CUDA_ENTRY STV_DEFAULT"
YOLOV3Forward:
.text.YOLOV3Forward:
        /* <DEDUP_REMOVED lines=11> */
[----:B------:R-:W2:Y:S05]  /*00b0*/  LDCU.64 UR10, c[0x0][0x358] ;  /* 0x00006b00ff0a77ac */ /* 0x000eaa0008000a00 */
[----:B------:R-:W0:Y:S08]  /*00c0*/  LDC R10, c[0x0][0x3a0] ;  /* 0x0000e800ff0a7b82 */ /* 0x000e300000000800 */
[----:B------:R-:W3:Y:S01]  /*00d0*/  LDC.64 R16, c[0x0][0x390] ;  /* 0x0000e400ff107b82 */ /* 0x000ee20000000a00 */
[----:B-1----:R-:W-:-:S04]  /*00e0*/  UIMAD.WIDE UR4, UR6, 0x55555556, URZ ;  /* 0x55555556060478a5 */ /* 0x002fc8000f8e02ff */
[----:B------:R-:W-:-:S03]  /*00f0*/  ULEA.HI UR5, UR5, UR5, URZ, 0x1 ;  /* 0x0000000505057291 */ /* 0x000fc6000f8f08ff */
[----:B------:R-:W1:Y:S01]  /*0100*/  LDC R20, c[0x0][0x3a4] ;  /* 0x0000e900ff147b82 */ /* 0x000e620000000800 */
[-C--:B0-----:R-:W-:Y:S01]  /*0110*/  IMAD R6, R7, R10.reuse, RZ ;  /* 0x0000000a07067224 */ /* 0x081fe200078e02ff */
[----:B------:R-:W-:-:S06]  /*0120*/  LOP3.LUT R14, RZ, R10, RZ, 0x33, !PT ;  /* 0x0000000aff0e7212 */ /* 0x000fcc00078e33ff */
[----:B------:R-:W0:Y:S01]  /*0130*/  LDC R23, c[0x0][0x3a8] ;  /* 0x0000ea00ff177b82 */ /* 0x000e220000000800 */
[----:B------:R-:W-:-:S05]  /*0140*/  IMAD R2, R6, 0x3, RZ ;  /* 0x0000000306027824 */ /* 0x000fca00078e02ff */
[----:B------:R-:W-:-:S04]  /*0150*/  IABS R9, R2 ;  /* 0x0000000200097213 */ /* 0x000fc80000000000 */
[----:B------:R-:W4:Y:S08]  /*0160*/  I2F.RP R0, R9 ;  /* 0x0000000900007306 */ /* 0x000f300000209400 */
[----:B----4-:R-:W4:Y:S02]  /*0170*/  MUFU.RCP R0, R0 ;  /* 0x0000000000007308 */ /* 0x010f240000001000 */
[----:B----4-:R-:W-:-:S02]  /*0180*/  IADD3 R4, PT, PT, R0, 0xffffffe, RZ ;  /* 0x0ffffffe00047810 */ /* 0x010fc40007ffe0ff */
[----:B------:R-:W-:-:S04]  /*0190*/  IABS R0, R6 ;  /* 0x0000000600007213 */ /* 0x000fc80000000000 */
[----:B------:R4:W5:Y:S02]  /*01a0*/  F2I.FTZ.U32.TRUNC.NTZ R5, R4 ;  /* 0x0000000400057305 */ /* 0x000964000021f000 */
[----:B----4-:R-:W-:Y:S01]  /*01b0*/  HFMA2 R4, -RZ, RZ, 0, 0 ;  /* 0x00000000ff047431 */ /* 0x010fe200000001ff */
[----:B-----5:R-:W-:-:S05]  /*01c0*/  IADD3 R8, PT, PT, RZ, -R5, RZ ;  /* 0x80000005ff087210 */ /* 0x020fca0007ffe0ff */
[----:B------:R-:W-:Y:S02]  /*01d0*/  IMAD R11, R8, R9, RZ ;  /* 0x00000009080b7224 */ /* 0x000fe400078e02ff */
[----:B------:R-:W-:Y:S01]  /*01e0*/  IMAD.MOV.U32 R8, RZ, RZ, R12 ;  /* 0x000000ffff087224 */ /* 0x000fe200078e000c */
[----:B------:R-:W-:Y:S01]  /*01f0*/  IABS R12, R2 ;  /* 0x00000002000c7213 */ /* 0x000fe20000000000 */
[----:B------:R-:W-:Y:S02]  /*0200*/  IMAD.HI.U32 R5, R5, R11, R4 ;  /* 0x0000000b05057227 */ /* 0x000fe400078e0004 */
[----:B------:R-:W4:Y:S01]  /*0210*/  I2F.RP R11, R0 ;  /* 0x00000000000b7306 */ /* 0x000f220000209400 */
[----:B------:R-:W-:-:S03]  /*0220*/  IADD3 R4, PT, PT, RZ, -R12, RZ ;  /* 0x8000000cff047210 */ /* 0x000fc60007ffe0ff */
[----:B------:R-:W-:-:S04]  /*0230*/  IMAD.HI.U32 R5, R5, R8, RZ ;  /* 0x0000000805057227 */ /* 0x000fc800078e00ff */
[----:B------:R-:W-:-:S05]  /*0240*/  IMAD R4, R5, R4, R8 ;  /* 0x0000000405047224 */ /* 0x000fca00078e0208 */
[----:B------:R-:W-:Y:S01]  /*0250*/  ISETP.GT.U32.AND P1, PT, R9, R4, PT ;  /* 0x000000040900720c */ /* 0x000fe20003f24070 */
[----:B----4-:R-:W4:-:S12]  /*0260*/  MUFU.RCP R11, R11 ;  /* 0x0000000b000b7308 */ /* 0x010f180000001000 */
[----:B------:R-:W-:Y:S01]  /*0270*/  @!P1 IMAD.IADD R4, R4, 0x1, -R9 ;  /* 0x0000000104049824 */ /* 0x000fe200078e0a09 */
[----:B------:R-:W-:Y:S02]  /*0280*/  @!P1 IADD3 R5, PT, PT, R5, 0x1, RZ ;  /* 0x0000000105059810 */ /* 0x000fe40007ffe0ff */
[----:B------:R-:W-:Y:S02]  /*0290*/  ISETP.NE.AND P1, PT, R2, RZ, PT ;  /* 0x000000ff0200720c */ /* 0x000fe40003f25270 */
[----:B------:R-:W-:Y:S02]  /*02a0*/  ISETP.GE.U32.AND P0, PT, R4, R9, PT ;  /* 0x000000090400720c */ /* 0x000fe40003f06070 */
[----:B------:R-:W-:Y:S02]  /*02b0*/  LOP3.LUT R4, R3, R2, RZ, 0x3c, !PT ;  /* 0x0000000203047212 */ /* 0x000fe400078e3cff */
[----:B----4-:R-:W-:Y:S02]  /*02c0*/  IADD3 R8, PT, PT, R11, 0xffffffe, RZ ;  /* 0x0ffffffe0b087810 */ /* 0x010fe40007ffe0ff */
[----:B------:R-:W-:-:S02]  /*02d0*/  ISETP.GE.AND P2, PT, R4, RZ, PT ;  /* 0x000000ff0400720c */ /* 0x000fc40003f46270 */
[----:B------:R4:W5:Y:S05]  /*02e0*/  F2I.FTZ.U32.TRUNC.NTZ R9, R8 ;  /* 0x0000000800097305 */ /* 0x00096a000021f000 */
[----:B------:R-:W-:Y:S01]  /*02f0*/  @P0 VIADD R5, R5, 0x1 ;  /* 0x0000000105050836 */ /* 0x000fe20000000000 */
[----:B----4-:R-:W-:-:S05]  /*0300*/  MOV R8, RZ ;  /* 0x000000ff00087202 */ /* 0x010fca0000000f00 */
[----:B------:R-:W-:Y:S02]  /*0310*/  @!P2 IADD3 R5, PT, PT, -R5, RZ, RZ ;  /* 0x000000ff0505a210 */ /* 0x000fe40007ffe1ff */
[----:B------:R-:W-:Y:S02]  /*0320*/  @!P1 LOP3.LUT R5, RZ, R2, RZ, 0x33, !PT ;  /* 0x00000002ff059212 */ /* 0x000fe400078e33ff */
[----:B-----5:R-:W-:-:S03]  /*0330*/  IADD3 R11, PT, PT, RZ, -R9, RZ ;  /* 0x80000009ff0b7210 */ /* 0x020fc60007ffe0ff */
[----:B------:R-:W-:Y:S02]  /*0340*/  IMAD.MOV R4, RZ, RZ, -R5 ;  /* 0x000000ffff047224 */ /* 0x000fe400078e0a05 */
[----:B------:R-:W-:Y:S02]  /*0350*/  IMAD R11, R11, R0, RZ ;  /* 0x000000000b0b7224 */ /* 0x000fe400078e02ff */
[----:B------:R-:W-:Y:S01]  /*0360*/  IMAD R3, R2, R4, R3 ;  /* 0x0000000402037224 */ /* 0x000fe200078e0203 */
[----:B------:R-:W-:Y:S01]  /*0370*/  IABS R4, R6 ;  /* 0x0000000600047213 */ /* 0x000fe20000000000 */
[----:B------:R-:W-:Y:S01]  /*0380*/  IMAD.HI.U32 R8, R9, R11, R8 ;  /* 0x0000000b09087227 */ /* 0x000fe200078e0008 */
[----:B------:R-:W-:Y:S02]  /*0390*/  IABS R11, R10 ;  /* 0x0000000a000b7213 */ /* 0x000fe40000000000 */
[----:B------:R-:W-:Y:S02]  /*03a0*/  IABS R2, R3 ;  /* 0x0000000300027213 */ /* 0x000fe40000000000 */
[----:B------:R-:W-:-:S03]  /*03b0*/  IADD3 R4, PT, PT, RZ, -R4, RZ ;  /* 0x80000004ff047210 */ /* 0x000fc60007ffe0ff */
[----:B------:R-:W-:Y:S02]  /*03c0*/  IMAD.MOV.U32 R9, RZ, RZ, R2 ;  /* 0x000000ffff097224 */ /* 0x000fe400078e0002 */
[----:B------:R-:W4:Y:S02]  /*03d0*/  I2F.RP R2, R11 ;  /* 0x0000000b00027306 */ /* 0x000f240000209400 */
[----:B------:R-:W-:-:S04]  /*03e0*/  IMAD.HI.U32 R18, R8, R9, RZ ;  /* 0x0000000908127227 */ /* 0x000fc800078e00ff */
[----:B------:R-:W-:-:S05]  /*03f0*/  IMAD R9, R18, R4, R9 ;  /* 0x0000000412097224 */ /* 0x000fca00078e0209 */
[----:B------:R-:W-:Y:S01]  /*0400*/  ISETP.GT.U32.AND P1, PT, R0, R9, PT ;  /* 0x000000090000720c */ /* 0x000fe20003f24070 */
[----:B----4-:R-:W4:-:S12]  /*0410*/  MUFU.RCP R2, R2 ;  /* 0x0000000200027308 */ /* 0x010f180000001000 */
[-C--:B------:R-:W-:Y:S01]  /*0420*/  @!P1 IADD3 R9, PT, PT, R9, -R0.reuse, RZ ;  /* 0x8000000009099210 */ /* 0x080fe20007ffe0ff */
[----:B------:R-:W-:Y:S01]  /*0430*/  @!P1 VIADD R18, R18, 0x1 ;  /* 0x0000000112129836 */ /* 0x000fe20000000000 */
[----:B------:R-:W-:Y:S02]  /*0440*/  ISETP.NE.AND P1, PT, R6, RZ, PT ;  /* 0x000000ff0600720c */ /* 0x000fe40003f25270 */
[----:B------:R-:W-:Y:S02]  /*0450*/  ISETP.GE.U32.AND P0, PT, R9, R0, PT ;  /* 0x000000000900720c */ /* 0x000fe40003f06070 */
[----:B------:R-:W-:Y:S02]  /*0460*/  LOP3.LUT R0, R3, R6, RZ, 0x3c, !PT ;  /* 0x0000000603007212 */ /* 0x000fe400078e3cff */
[----:B----4-:R-:W-:Y:S02]  /*0470*/  IADD3 R8, PT, PT, R2, 0xffffffe, RZ ;  /* 0x0ffffffe02087810 */ /* 0x010fe40007ffe0ff */
[----:B------:R-:W-:-:S02]  /*0480*/  ISETP.GE.AND P2, PT, R0, RZ, PT ;  /* 0x000000ff0000720c */ /* 0x000fc40003f46270 */
[----:B------:R4:W5:Y:S05]  /*0490*/  F2I.FTZ.U32.TRUNC.NTZ R9, R8 ;  /* 0x0000000800097305 */ /* 0x00096a000021f000 */
[----:B------:R-:W-:Y:S01]  /*04a0*/  @P0 IADD3 R18, PT, PT, R18, 0x1, RZ ;  /* 0x0000000112120810 */ /* 0x000fe20007ffe0ff */
[----:B----4-:R-:W-:-:S05]  /*04b0*/  HFMA2 R8, -RZ, RZ, 0, 0 ;  /* 0x00000000ff087431 */ /* 0x010fca00000001ff */
[----:B------:R-:W-:Y:S02]  /*04c0*/  @!P2 IADD3 R18, PT, PT, -R18, RZ, RZ ;  /* 0x000000ff1212a210 */ /* 0x000fe40007ffe1ff */
[----:B------:R-:W-:Y:S01]  /*04d0*/  @!P1 LOP3.LUT R18, RZ, R6, RZ, 0x33, !PT ;  /* 0x00000006ff129212 */ /* 0x000fe200078e33ff */
[----:B-----5:R-:W-:-:S03]  /*04e0*/  IMAD.MOV R0, RZ, RZ, -R9 ;  /* 0x000000ffff007224 */ /* 0x020fc600078e0a09 */
[----:B------:R-:W-:Y:S01]  /*04f0*/  IADD3 R21, PT, PT, -R18, RZ, RZ ;  /* 0x000000ff12157210 */ /* 0x000fe20007ffe1ff */
[----:B------:R-:W-:-:S04]  /*0500*/  IMAD R15, R0, R11, RZ ;  /* 0x0000000b000f7224 */ /* 0x000fc800078e02ff */
[----:B------:R-:W-:Y:S02]  /*0510*/  IMAD R21, R6, R21, R3 ;  /* 0x0000001506157224 */ /* 0x000fe400078e0203 */
[----:B------:R-:W-:-:S03]  /*0520*/  IMAD.HI.U32 R15, R9, R15, R8 ;  /* 0x0000000f090f7227 */ /* 0x000fc600078e0008 */
[----:B------:R-:W-:-:S05]  /*0530*/  IABS R2, R21 ;  /* 0x0000001500027213 */ /* 0x000fca0000000000 */
[----:B------:R-:W-:-:S04]  /*0540*/  IMAD.HI.U32 R0, R15, R2, RZ ;  /* 0x000000020f007227 */ /* 0x000fc800078e00ff */
[----:B------:R-:W-:-:S04]  /*0550*/  IMAD.MOV R3, RZ, RZ, -R0 ;  /* 0x000000ffff037224 */ /* 0x000fc800078e0a00 */
[----:B------:R-:W-:Y:S02]  /*0560*/  IMAD R2, R11, R3, R2 ;  /* 0x000000030b027224 */ /* 0x000fe400078e0202 */
[----:B------:R-:W-:-:S03]  /*0570*/  IMAD R3, R18, UR5, RZ ;  /* 0x0000000512037c24 */ /* 0x000fc6000f8e02ff */
[----:B------:R-:W-:-:S13]  /*0580*/  ISETP.GT.U32.AND P1, PT, R11, R2, PT ;  /* 0x000000020b00720c */ /* 0x000fda0003f24070 */
[-C--:B------:R-:W-:Y:S02]  /*0590*/  @!P1 IADD3 R2, PT, PT, R2, -R11.reuse, RZ ;  /* 0x8000000b02029210 */ /* 0x080fe40007ffe0ff */
[----:B------:R-:W-:Y:S02]  /*05a0*/  @!P1 IADD3 R0, PT, PT, R0, 0x1, RZ ;  /* 0x0000000100009810 */ /* 0x000fe40007ffe0ff */
[----:B------:R-:W-:Y:S02]  /*05b0*/  ISETP.GE.U32.AND P0, PT, R2, R11, PT ;  /* 0x0000000b0200720c */ /* 0x000fe40003f06070 */
[----:B------:R-:W-:-:S04]  /*05c0*/  LOP3.LUT R2, R21, R10, RZ, 0x3c, !PT ;  /* 0x0000000a15027212 */ /* 0x000fc800078e3cff */
[----:B------:R-:W-:-:S07]  /*05d0*/  ISETP.GE.AND P2, PT, R2, RZ, PT ;  /* 0x000000ff0200720c */ /* 0x000fce0003f46270 */
[----:B------:R-:W-:Y:S01]  /*05e0*/  @P0 VIADD R0, R0, 0x1 ;  /* 0x0000000100000836 */ /* 0x000fe20000000000 */
[----:B------:R-:W-:-:S05]  /*05f0*/  ISETP.NE.AND P0, PT, R10, RZ, PT ;  /* 0x000000ff0a00720c */ /* 0x000fca0003f05270 */
[----:B------:R-:W-:-:S04]  /*0600*/  @!P2 IADD3 R0, PT, PT, -R0, RZ, RZ ;  /* 0x000000ff0000a210 */ /* 0x000fc80007ffe1ff */
[----:B------:R-:W-:Y:S01]  /*0610*/  SEL R4, R14, R0, !P0 ;  /* 0x000000000e047207 */ /* 0x000fe20004000000 */
[----:B------:R-:W-:-:S03]  /*0620*/  IMAD R0, R6, UR6, RZ ;  /* 0x0000000606007c24 */ /* 0x000fc6000f8e02ff */
[----:B------:R-:W-:Y:S01]  /*0630*/  IADD3 R2, PT, PT, -R4, RZ, RZ ;  /* 0x000000ff04027210 */ /* 0x000fe20007ffe1ff */
[----:B------:R-:W-:-:S04]  /*0640*/  IMAD R19, R3, R7, R4 ;  /* 0x0000000703137224 */ /* 0x000fc800078e0204 */
[----:B------:R-:W-:-:S04]  /*0650*/  IMAD R2, R10, R2, R21 ;  /* 0x000000020a027224 */ /* 0x000fc800078e0215 */
[----:B------:R-:W-:-:S04]  /*0660*/  IMAD R8, R5, R0, R2 ;  /* 0x0000000005087224 */ /* 0x000fc800078e0202 */
[----:B------:R-:W-:-:S04]  /*0670*/  IMAD R19, R19, R10, R8 ;  /* 0x0000000a13137224 */ /* 0x000fc800078e0208 */
[----:B---3--:R-:W-:-:S05]  /*0680*/  IMAD.WIDE R16, R19, 0x4, R16 ;  /* 0x0000000413107825 */ /* 0x008fca00078e0210 */
[----:B--2---:R-:W2:Y:S01]  /*0690*/  LDG.E R12, desc[UR10][R16.64] ;  /* 0x0000000a100c7981 */ /* 0x004ea2000c1e1900 */
[----:B------:R-:W-:Y:S01]  /*06a0*/  IABS R13, R7 ;  /* 0x00000007000d7213 */ /* 0x000fe20000000000 */
[----:B------:R-:W-:Y:S01]  /*06b0*/  HFMA2 R26, -RZ, RZ, 3.7421875, 0 ;  /* 0x437c0000ff1a7431 */ /* 0x000fe200000001ff */
[----:B0-----:R-:W-:Y:S01]  /*06c0*/  LOP3.LUT R10, R23, R10, RZ, 0x3c, !PT ;  /* 0x0000000a170a7212 */ /* 0x001fe200078e3cff */
[----:B------:R-:W0:Y:S01]  /*06d0*/  LDCU UR4, c[0x0][0x3ac] ;  /* 0x00007580ff0477ac */ /* 0x000e220008000800 */
[----:B------:R-:W3:Y:S01]  /*06e0*/  I2F.RP R22, R13 ;  /* 0x0000000d00167306 */ /* 0x000ee20000209400 */
[----:B------:R-:W-:Y:S01]  /*06f0*/  IMAD R0, R5, R0, R3 ;  /* 0x0000000005007224 */ /* 0x000fe200078e0203 */
[----:B------:R-:W-:Y:S01]  /*0700*/  ISETP.GE.AND P5, PT, R10, RZ, PT ;  /* 0x000000ff0a00720c */ /* 0x000fe20003fa6270 */
[----:B------:R-:W-:Y:S02]  /*0710*/  BSSY.RECONVERGENT B0, `(.L_x_430) ;  /* 0x000003b000007945 */ /* 0x000fe40003800200 */
[----:B------:R-:W-:-:S03]  /*0720*/  IMAD R21, R21, UR6, R0 ;  /* 0x0000000615157c24 */ /* 0x000fc6000f8e0200 */
[----:B---3--:R-:W3:Y:S02]  /*0730*/  MUFU.RCP R22, R22 ;  /* 0x0000001600167308 */ /* 0x008ee40000001000 */
[----:B---3--:R-:W-:Y:S01]  /*0740*/  VIADD R8, R22, 0xffffffe ;  /* 0x0ffffffe16087836 */ /* 0x008fe20000000000 */
[----:B-1----:R-:W-:Y:S02]  /*0750*/  IABS R22, R20 ;  /* 0x0000001400167213 */ /* 0x002fe40000000000 */
[----:B------:R-:W-:-:S03]  /*0760*/  LOP3.LUT R20, R20, R7, RZ, 0x3c, !PT ;  /* 0x0000000714147212 */ /* 0x000fc600078e3cff */
[----:B------:R1:W3:Y:S01]  /*0770*/  F2I.FTZ.U32.TRUNC.NTZ R9, R8 ;  /* 0x0000000800097305 */ /* 0x0002e2000021f000 */
[----:B------:R-:W-:Y:S02]  /*0780*/  ISETP.GE.AND P4, PT, R20, RZ, PT ;  /* 0x000000ff1400720c */ /* 0x000fe40003f86270 */
[----:B-1----:R-:W-:Y:S02]  /*0790*/  MOV R8, RZ ;  /* 0x000000ff00087202 */ /* 0x002fe40000000f00 */
[----:B---3--:R-:W-:-:S05]  /*07a0*/  IADD3 R24, PT, PT, RZ, -R9, RZ ;  /* 0x80000009ff187210 */ /* 0x008fca0007ffe0ff */
[----:B------:R-:W-:Y:S01]  /*07b0*/  IMAD R25, R24, R13, RZ ;  /* 0x0000000d18197224 */ /* 0x000fe200078e02ff */
[----:B------:R-:W-:-:S03]  /*07c0*/  IABS R24, R23 ;  /* 0x0000001700187213 */ /* 0x000fc60000000000 */
[----:B------:R-:W-:-:S04]  /*07d0*/  IMAD.HI.U32 R9, R9, R25, R8 ;  /* 0x0000001909097227 */ /* 0x000fc800078e0008 */
[----:B------:R-:W-:Y:S02]  /*07e0*/  IMAD.MOV.U32 R25, RZ, RZ, 0x3bbb989d ;  /* 0x3bbb989dff197424 */ /* 0x000fe400078e00ff */
[----:B------:R-:W-:-:S04]  /*07f0*/  IMAD.HI.U32 R8, R9, R22, RZ ;  /* 0x0000001609087227 */ /* 0x000fc800078e00ff */
[----:B------:R-:W-:-:S04]  /*0800*/  IMAD.HI.U32 R15, R15, R24, RZ ;  /* 0x000000180f0f7227 */ /* 0x000fc800078e00ff */
[----:B--2---:R-:W-:Y:S01]  /*0810*/  FFMA.SAT R9, R12, -R25, 0.5 ;  /* 0x3f0000000c097423 */ /* 0x004fe20000002819 */
[----:B------:R-:W-:-:S03]  /*0820*/  IADD3 R25, PT, PT, -R8, RZ, RZ ;  /* 0x000000ff08197210 */ /* 0x000fc60007ffe1ff */
[----:B------:R-:W-:Y:S02]  /*0830*/  FFMA.RM R9, R9, R26, 12582913 ;  /* 0x4b40000109097423 */ /* 0x000fe4000000401a */
[----:B------:R-:W-:Y:S02]  /*0840*/  IMAD R22, R13, R25, R22 ;  /* 0x000000190d167224 */ /* 0x000fe400078e0216 */
[----:B------:R-:W-:-:S03]  /*0850*/  IMAD.MOV R25, RZ, RZ, -R15 ;  /* 0x000000ffff197224 */ /* 0x000fc600078e0a0f */
[----:B------:R-:W-:Y:S01]  /*0860*/  ISETP.GT.U32.AND P6, PT, R13, R22, PT ;  /* 0x000000160d00720c */ /* 0x000fe20003fc4070 */
[----:B------:R-:W-:Y:S02]  /*0870*/  IMAD R24, R11, R25, R24 ;  /* 0x000000190b187224 */ /* 0x000fe400078e0218 */
[C---:B------:R-:W-:Y:S01]  /*0880*/  FADD R25, R9.reuse, -12583039 ;  /* 0xcb40007f09197421 */ /* 0x040fe20000000000 */
[----:B------:R-:W-:-:S03]  /*0890*/  IMAD.SHL.U32 R9, R9, 0x800000, RZ ;  /* 0x0080000009097824 */ /* 0x000fc600078e00ff */
[----:B------:R-:W-:Y:S01]  /*08a0*/  FFMA R25, R12, -1.4426950216293334961, -R25 ;  /* 0xbfb8aa3b0c197823 */ /* 0x000fe20000000819 */
[----:B------:R-:W-:-:S03]  /*08b0*/  ISETP.GT.U32.AND P1, PT, R11, R24, PT ;  /* 0x000000180b00720c */ /* 0x000fc60003f24070 */
[----:B------:R-:W-:Y:S02]  /*08c0*/  FFMA R25, R12, -1.925963033500011079e-08, R25 ;  /* 0xb2a570600c197823 */ /* 0x000fe40000000019 */
[-C--:B------:R-:W-:Y:S02]  /*08d0*/  @!P6 IADD3 R22, PT, PT, R22, -R13.reuse, RZ ;  /* 0x8000000d1616e210 */ /* 0x080fe40007ffe0ff */
[----:B------:R-:W1:Y:S01]  /*08e0*/  MUFU.EX2 R12, R25 ;  /* 0x00000019000c7308 */ /* 0x000e620000000800 */
[----:B------:R-:W-:Y:S02]  /*08f0*/  @!P6 IADD3 R8, PT, PT, R8, 0x1, RZ ;  /* 0x000000010808e810 */ /* 0x000fe40007ffe0ff */
[----:B------:R-:W-:Y:S01]  /*0900*/  ISETP.GE.U32.AND P2, PT, R22, R13, PT ;  /* 0x0000000d1600720c */ /* 0x000fe20003f46070 */
[----:B0-----:R-:W-:Y:S01]  /*0910*/  IMAD.U32 R22, RZ, RZ, UR4 ;  /* 0x00000004ff167e24 */ /* 0x001fe2000f8e00ff */
[----:B------:R-:W-:Y:S02]  /*0920*/  ISETP.NE.AND P6, PT, R7, RZ, PT ;  /* 0x000000ff0700720c */ /* 0x000fe40003fc5270 */
[----:B------:R-:W-:-:S02]  /*0930*/  @!P1 IADD3 R24, PT, PT, R24, -R11, RZ ;  /* 0x8000000b18189210 */ /* 0x000fc40007ffe0ff */
[----:B------:R-:W-:Y:S02]  /*0940*/  @!P1 IADD3 R15, PT, PT, R15, 0x1, RZ ;  /* 0x000000010f0f9810 */ /* 0x000fe40007ffe0ff */
[----:B------:R-:W-:-:S05]  /*0950*/  ISETP.GE.U32.AND P3, PT, R24, R11, PT ;  /* 0x0000000b1800720c */ /* 0x000fca0003f66070 */
[----:B------:R-:W-:Y:S01]  /*0960*/  @P2 IADD3 R8, PT, PT, R8, 0x1, RZ ;  /* 0x0000000108082810 */ /* 0x000fe20007ffe0ff */
[----:B-1----:R-:W-:-:S04]  /*0970*/  FFMA R11, R9, R12, 1 ;  /* 0x3f800000090b7423 */ /* 0x002fc8000000000c */
[----:B------:R-:W-:Y:S02]  /*0980*/  VIADD R9, R11, 0x1800000 ;  /* 0x018000000b097836 */ /* 0x000fe40000000000 */
[----:B------:R-:W-:Y:S01]  /*0990*/  IMAD.MOV.U32 R20, RZ, RZ, R8 ;  /* 0x000000ffff147224 */ /* 0x000fe200078e0008 */
[----:B------:R-:W-:Y:S02]  /*09a0*/  @P3 IADD3 R15, PT, PT, R15, 0x1, RZ ;  /* 0x000000010f0f3810 */ /* 0x000fe40007ffe0ff */
[----:B------:R-:W-:Y:S02]  /*09b0*/  LOP3.LUT R9, R9, 0x7f800000, RZ, 0xc0, !PT ;  /* 0x7f80000009097812 */ /* 0x000fe400078ec0ff */
[----:B------:R-:W-:Y:S02]  /*09c0*/  @!P5 IADD3 R15, PT, PT, -R15, RZ, RZ ;  /* 0x000000ff0f0fd210 */ /* 0x000fe40007ffe1ff */
[----:B------:R-:W-:Y:S02]  /*09d0*/  ISETP.GT.U32.AND P1, PT, R9, 0x1ffffff, PT ;  /* 0x01ffffff0900780c */ /* 0x000fe40003f24070 */
[----:B------:R-:W-:-:S02]  /*09e0*/  @!P4 IADD3 R20, PT, PT, -R20, RZ, RZ ;  /* 0x000000ff1414c210 */ /* 0x000fc40007ffe1ff */
[----:B------:R-:W-:Y:S02]  /*09f0*/  SEL R14, R14, R15, !P0 ;  /* 0x0000000f0e0e7207 */ /* 0x000fe40004000000 */
[----:B------:R-:W-:Y:S02]  /*0a00*/  @!P6 LOP3.LUT R20, RZ, R7, RZ, 0x33, !PT ;  /* 0x00000007ff14e212 */ /* 0x000fe400078e33ff */
[----:B------:R-:W-:-:S05]  /*0a10*/  I2FP.F32.S32 R15, R2 ;  /* 0x00000002000f7245 */ /* 0x000fca0000201400 */
[----:B------:R-:W-:Y:S05]  /*0a20*/  @P1 BRA `(.L_x_431) ;  /* 0x0000000000141947 */ /* 0x000fea0003800000 */
[----:B------:R-:W-:Y:S02]  /*0a30*/  MOV R0, R11 ;  /* 0x0000000b00007202 */ /* 0x000fe40000000f00 */
[----:B------:R-:W-:-:S07]  /*0a40*/  MOV R8, 0xa60 ;  /* 0x00000a6000087802 */ /* 0x000fce0000000f00 */
[----:B------:R-:W-:Y:S05]  /*0a50*/  CALL.REL.NOINC `($__internal_16_$__cuda_sm20_rcp_rn_f32_slowpath) ;  /* 0x0000001000ac7944 */ /* 0x000fea0003c00000 */
[----:B------:R-:W-:Y:S01]  /*0a60*/  MOV R0, R9 ;  /* 0x0000000900007202 */ /* 0x000fe20000000f00 */
[----:B------:R-:W-:Y:S06]  /*0a70*/  BRA `(.L_x_432) ;  /* 0x0000000000107947 */ /* 0x000fec0003800000 */
.L_x_431:
[----:B------:R-:W0:Y:S02]  /*0a80*/  MUFU.RCP R0, R11 ;  /* 0x0000000b00007308 */ /* 0x000e240000001000 */
[----:B0-----:R-:W-:-:S04]  /*0a90*/  FFMA R7, R11, R0, -1 ;  /* 0xbf8000000b077423 */ /* 0x001fc80000000000 */
[----:B------:R-:W-:-:S04]  /*0aa0*/  FADD.FTZ R7, -R7, -RZ ;  /* 0x800000ff07077221 */ /* 0x000fc80000010100 */
[----:B------:R-:W-:-:S07]  /*0ab0*/  FFMA R0, R0, R7, R0 ;  /* 0x0000000700007223 */ /* 0x000fce0000000000 */
.L_x_432:
[----:B------:R-:W-:Y:S05]  /*0ac0*/  BSYNC.RECONVERGENT B0 ;  /* 0x0000000000007941 */ /* 0x000fea0003800200 */
.L_x_430:
[----:B------:R-:W0:Y:S01]  /*0ad0*/  LDC.64 R8, c[0x0][0x388] ;  /* 0x0000e200ff087b82 */ /* 0x000e220000000a00 */
[----:B------:R-:W-:Y:S01]  /*0ae0*/  I2FP.F32.S32 R7, R14 ;  /* 0x0000000e00077245 */ /* 0x000fe20000201400 */
[----:B------:R-:W-:Y:S01]  /*0af0*/  FADD R0, R15, R0 ;  /* 0x000000000f007221 */ /* 0x000fe20000000000 */
[----:B------:R-:W-:-:S04]  /*0b00*/  IMAD.WIDE R16, R6, 0x4, R16 ;  /* 0x0000000406107825 */ /* 0x000fc800078e0210 */
[----:B------:R-:W-:Y:S01]  /*0b10*/  FMUL R7, R0, R7 ;  /* 0x0000000700077220 */ /* 0x000fe20000400000 */
[----:B0-----:R-:W-:-:S05]  /*0b20*/  IMAD.WIDE R14, R21, 0x4, R8 ;  /* 0x00000004150e7825 */ /* 0x001fca00078e0208 */
[----:B------:R0:W-:Y:S04]  /*0b30*/  STG.E desc[UR10][R14.64], R7 ;  /* 0x000000070e007986 */ /* 0x0001e8000c10190a */
[----:B------:R-:W2:Y:S01]  /*0b40*/  LDG.E R0, desc[UR10][R16.64] ;  /* 0x0000000a10007981 */ /* 0x000ea2000c1e1900 */
[----:B------:R-:W-:Y:S02]  /*0b50*/  HFMA2 R11, -RZ, RZ, 3.7421875, 0 ;  /* 0x437c0000ff0b7431 */ /* 0x000fe400000001ff */
[----:B------:R-:W-:Y:S01]  /*0b60*/  IMAD.MOV.U32 R9, RZ, RZ, 0x3bbb989d ;  /* 0x3bbb989dff097424 */ /* 0x000fe200078e00ff */
[----:B------:R-:W-:Y:S01]  /*0b70*/  BSSY.RECONVERGENT B0, `(.L_x_433) ;  /* 0x0000016000007945 */ /* 0x000fe20003800200 */
[----:B------:R-:W-:Y:S02]  /*0b80*/  I2FP.F32.S32 R23, R4 ;  /* 0x0000000400177245 */ /* 0x000fe40000201400 */
[----:B--2---:R-:W-:-:S04]  /*0b90*/  FFMA.SAT R8, R0, -R9, 0.5 ;  /* 0x3f00000000087423 */ /* 0x004fc80000002809 */
[----:B------:R-:W-:-:S04]  /*0ba0*/  FFMA.RM R8, R8, R11, 12582913 ;  /* 0x4b40000108087423 */ /* 0x000fc8000000400b */
[C---:B------:R-:W-:Y:S01]  /*0bb0*/  FADD R9, R8.reuse, -12583039 ;  /* 0xcb40007f08097421 */ /* 0x040fe20000000000 */
[----:B------:R-:W-:-:S03]  /*0bc0*/  SHF.L.U32 R8, R8, 0x17, RZ ;  /* 0x0000001708087819 */ /* 0x000fc600000006ff */
[----:B------:R-:W-:-:S04]  /*0bd0*/  FFMA R9, R0, -1.4426950216293334961, -R9 ;  /* 0xbfb8aa3b00097823 */ /* 0x000fc80000000809 */
[----:B------:R-:W-:-:S06]  /*0be0*/  FFMA R9, R0, -1.925963033500011079e-08, R9 ;  /* 0xb2a5706000097823 */ /* 0x000fcc0000000009 */
[----:B------:R-:W1:Y:S02]  /*0bf0*/  MUFU.EX2 R9, R9 ;  /* 0x0000000900097308 */ /* 0x000e640000000800 */
[----:B-1----:R-:W-:-:S05]  /*0c00*/  FFMA R8, R8, R9, 1 ;  /* 0x3f80000008087423 */ /* 0x002fca0000000009 */
[----:B------:R-:W-:-:S04]  /*0c10*/  IADD3 R0, PT, PT, R8, 0x1800000, RZ ;  /* 0x0180000008007810 */ /* 0x000fc80007ffe0ff */
[----:B------:R-:W-:-:S04]  /*0c20*/  LOP3.LUT R0, R0, 0x7f800000, RZ, 0xc0, !PT ;  /* 0x7f80000000007812 */ /* 0x000fc800078ec0ff */
[----:B------:R-:W-:-:S13]  /*0c30*/  ISETP.GT.U32.AND P0, PT, R0, 0x1ffffff, PT ;  /* 0x01ffffff0000780c */ /* 0x000fda0003f04070 */
[----:B0-----:R-:W-:Y:S05]  /*0c40*/  @P0 BRA `(.L_x_434) ;  /* 0x0000000000100947 */ /* 0x001fea0003800000 */
[----:B------:R-:W-:Y:S01]  /*0c50*/  IMAD.MOV.U32 R0, RZ, RZ, R8 ;  /* 0x000000ffff007224 */ /* 0x000fe200078e0008 */
[----:B------:R-:W-:-:S07]  /*0c60*/  MOV R8, 0xc80 ;  /* 0x00000c8000087802 */ /* 0x000fce0000000f00 */
[----:B------:R-:W-:Y:S05]  /*0c70*/  CALL.REL.NOINC `($__internal_16_$__cuda_sm20_rcp_rn_f32_slowpath) ;  /* 0x0000001000247944 */ /* 0x000fea0003c00000 */
[----:B------:R-:W-:Y:S05]  /*0c80*/  BRA `(.L_x_435) ;  /* 0x0000000000107947 */ /* 0x000fea0003800000 */
.L_x_434:
[----:B------:R-:W0:Y:S02]  /*0c90*/  MUFU.RCP R9, R8 ;  /* 0x0000000800097308 */ /* 0x000e240000001000 */
[----:B0-----:R-:W-:-:S04]  /*0ca0*/  FFMA R0, R8, R9, -1 ;  /* 0xbf80000008007423 */ /* 0x001fc80000000009 */
[----:B------:R-:W-:-:S04]  /*0cb0*/  FADD.FTZ R0, -R0, -RZ ;  /* 0x800000ff00007221 */ /* 0x000fc80000010100 */
[----:B------:R-:W-:-:S07]  /*0cc0*/  FFMA R9, R9, R0, R9 ;  /* 0x0000000009097223 */ /* 0x000fce0000000009 */
.L_x_435:
[----:B------:R-:W-:Y:S05]  /*0cd0*/  BSYNC.RECONVERGENT B0 ;  /* 0x0000000000007941 */ /* 0x000fea0003800200 */
.L_x_433:
[----:B------:R-:W-:Y:S01]  /*0ce0*/  I2FP.F32.S32 R20, R20 ;  /* 0x0000001400147245 */ /* 0x000fe20000201400 */
[----:B------:R-:W-:Y:S01]  /*0cf0*/  FADD R9, R23, R9 ;  /* 0x0000000917097221 */ /* 0x000fe20000000000 */
[----:B------:R-:W-:-:S04]  /*0d00*/  IMAD.WIDE R16, R6, 0x4, R16 ;  /* 0x0000000406107825 */ /* 0x000fc800078e0210 */
[----:B------:R-:W-:-:S05]  /*0d10*/  FMUL R9, R9, R20 ;  /* 0x0000001409097220 */ /* 0x000fca0000400000 */
[----:B------:R0:W-:Y:S04]  /*0d20*/  STG.E desc[UR10][R14.64+0x4], R9 ;  /* 0x000004090e007986 */ /* 0x0001e8000c10190a */
[----:B------:R-:W2:Y:S01]  /*0d30*/  LDG.E R11, desc[UR10][R16.64] ;  /* 0x0000000a100b7981 */ /* 0x000ea2000c1e1900 */
[----:B------:R-:W-:Y:S01]  /*0d40*/  HFMA2 R7, -RZ, RZ, 3.7421875, 0 ;  /* 0x437c0000ff077431 */ /* 0x000fe200000001ff */
[----:B------:R-:W-:Y:S01]  /*0d50*/  MOV R0, 0x3bbb989d ;  /* 0x3bbb989d00007802 */ /* 0x000fe20000000f00 */
[----:B------:R-:W-:Y:S01]  /*0d60*/  BSSY.RECONVERGENT B0, `(.L_x_436) ;  /* 0x000000e000007945 */ /* 0x000fe20003800200 */
[----:B------:R-:W-:-:S03]  /*0d70*/  ISETP.NE.AND P0, PT, R18, RZ, PT ;  /* 0x000000ff1200720c */ /* 0x000fc60003f05270 */
[----:B--2---:R-:W-:-:S04]  /*0d80*/  FFMA.SAT R8, R11, R0, 0.5 ;  /* 0x3f0000000b087423 */ /* 0x004fc80000002000 */
[----:B------:R-:W-:-:S04]  /*0d90*/  FFMA.RM R8, R8, R7, 12582913 ;  /* 0x4b40000108087423 */ /* 0x000fc80000004007 */
[C---:B------:R-:W-:Y:S01]  /*0da0*/  FADD R10, R8.reuse, -12583039 ;  /* 0xcb40007f080a7421 */ /* 0x040fe20000000000 */
[----:B------:R-:W-:-:S03]  /*0db0*/  SHF.L.U32 R8, R8, 0x17, RZ ;  /* 0x0000001708087819 */ /* 0x000fc600000006ff */
[----:B------:R-:W-:-:S04]  /*0dc0*/  FFMA R10, R11, 1.4426950216293334961, -R10 ;  /* 0x3fb8aa3b0b0a7823 */ /* 0x000fc8000000080a */
[----:B------:R-:W-:-:S04]  /*0dd0*/  FFMA R10, R11, 1.925963033500011079e-08, R10 ;  /* 0x32a570600b0a7823 */ /* 0x000fc8000000000a */
[----:B------:R0:W1:Y:S01]  /*0de0*/  MUFU.EX2 R11, R10 ;  /* 0x0000000a000b7308 */ /* 0x0000620000000800 */
[----:B------:R-:W-:Y:S05]  /*0df0*/  @!P0 BRA `(.L_x_437) ;  /* 0x0000000000108947 */ /* 0x000fea0003800000 */
[----:B------:R-:W2:Y:S01]  /*0e00*/  LDCU UR4, c[0x0][0x3bc] ;  /* 0x00007780ff0477ac */ /* 0x000ea20008000800 */
[----:B------:R-:W-:Y:S01]  /*0e10*/  ISETP.NE.AND P1, PT, R18, 0x1, PT ;  /* 0x000000011200780c */ /* 0x000fe20003f25270 */
[----:B--2---:R-:W-:-:S12]  /*0e20*/  IMAD.U32 R22, RZ, RZ, UR4 ;  /* 0x00000004ff167e24 */ /* 0x004fd8000f8e00ff */
[----:B------:R-:W2:Y:S02]  /*0e30*/  @!P1 LDC R22, c[0x0][0x3b4] ;  /* 0x0000ed00ff169b82 */ /* 0x000ea40000000800 */
.L_x_437:
[----:B------:R-:W-:Y:S05]  /*0e40*/  BSYNC.RECONVERGENT B0 ;  /* 0x0000000000007941 */ /* 0x000fea0003800200 */
.L_x_436:
[----:B--2---:R-:W-:Y:S01]  /*0e50*/  I2FP.F32.S32 R22, R22 ;  /* 0x0000001600167245 */ /* 0x004fe20000201400 */
[----:B-1----:R-:W-:Y:S01]  /*0e60*/  FMUL R11, R8, R11 ;  /* 0x0000000b080b7220 */ /* 0x002fe20000400000 */
[----:B------:R-:W-:-:S04]  /*0e70*/  IMAD.WIDE R16, R6, 0x4, R16 ;  /* 0x0000000406107825 */ /* 0x000fc800078e0210 */
[----:B------:R-:W-:-:S05]  /*0e80*/  FMUL R11, R22, R11 ;  /* 0x0000000b160b7220 */ /* 0x000fca0000400000 */
[----:B------:R1:W-:Y:S04]  /*0e90*/  STG.E desc[UR10][R14.64+0x8], R11 ;  /* 0x0000080b0e007986 */ /* 0x0003e8000c10190a */
[----:B0-----:R-:W2:Y:S01]  /*0ea0*/  LDG.E R9, desc[UR10][R16.64] ;  /* 0x0000000a10097981 */ /* 0x001ea2000c1e1900 */
[----:B------:R-:W0:Y:S01]  /*0eb0*/  LDCU UR4, c[0x0][0x3b0] ;  /* 0x00007600ff0477ac */ /* 0x000e220008000800 */
[----:B------:R-:W-:Y:S01]  /*0ec0*/  BSSY.RECONVERGENT B0, `(.L_x_438) ;  /* 0x000000e000007945 */ /* 0x000fe20003800200 */
[----:B--2---:R-:W-:-:S04]  /*0ed0*/  FFMA.SAT R8, R9, R0, 0.5 ;  /* 0x3f00000009087423 */ /* 0x004fc80000002000 */
[----:B------:R-:W-:-:S04]  /*0ee0*/  FFMA.RM R8, R8, R7, 12582913 ;  /* 0x4b40000108087423 */ /* 0x000fc80000004007 */
[----:B------:R-:W-:-:S04]  /*0ef0*/  FADD R10, R8, -12583039 ;  /* 0xcb40007f080a7421 */ /* 0x000fc80000000000 */
[----:B------:R-:W-:-:S04]  /*0f00*/  FFMA R10, R9, 1.4426950216293334961, -R10 ;  /* 0x3fb8aa3b090a7823 */ /* 0x000fc8000000080a */
[----:B------:R-:W-:Y:S01]  /*0f10*/  FFMA R10, R9, 1.925963033500011079e-08, R10 ;  /* 0x32a57060090a7823 */ /* 0x000fe2000000000a */
[----:B------:R-:W-:Y:S02]  /*0f20*/  SHF.L.U32 R9, R8, 0x17, RZ ;  /* 0x0000001708097819 */ /* 0x000fe400000006ff */
[----:B0-----:R-:W-:-:S03]  /*0f30*/  MOV R8, UR4 ;  /* 0x0000000400087c02 */ /* 0x001fc60008000f00 */
[----:B------:R-:W0:Y:S01]  /*0f40*/  MUFU.EX2 R10, R10 ;  /* 0x0000000a000a7308 */ /* 0x000e220000000800 */
[----:B-1----:R-:W-:Y:S05]  /*0f50*/  @!P0 BRA `(.L_x_439) ;  /* 0x0000000000108947 */ /* 0x002fea0003800000 */
[----:B------:R-:W1:Y:S01]  /*0f60*/  LDCU UR4, c[0x0][0x3c0] ;  /* 0x00007800ff0477ac */ /* 0x000e620008000800 */
[----:B------:R-:W-:Y:S02]  /*0f70*/  ISETP.NE.AND P0, PT, R18, 0x1, PT ;  /* 0x000000011200780c */ /* 0x000fe40003f05270 */
[----:B-1----:R-:W-:-:S11]  /*0f80*/  MOV R8, UR4 ;  /* 0x0000000400087c02 */ /* 0x002fd60008000f00 */
[----:B------:R-:W1:Y:S02]  /*0f90*/  @!P0 LDC R8, c[0x0][0x3b8] ;  /* 0x0000ee00ff088b82 */ /* 0x000e640000000800 */
.L_x_439:
[----:B------:R-:W-:Y:S05]  /*0fa0*/  BSYNC.RECONVERGENT B0 ;  /* 0x0000000000007941 */ /* 0x000fea0003800200 */
.L_x_438:
[----:B-1----:R-:W-:Y:S01]  /*0fb0*/  I2FP.F32.S32 R8, R8 ;  /* 0x0000000800087245 */ /* 0x002fe20000201400 */
[----:B0-----:R-:W-:Y:S01]  /*0fc0*/  FMUL R9, R9, R10 ;  /* 0x0000000a09097220 */ /* 0x001fe20000400000 */
[----:B------:R-:W-:-:S04]  /*0fd0*/  IMAD.WIDE R16, R6, 0x4, R16 ;  /* 0x0000000406107825 */ /* 0x000fc800078e0210 */
[----:B------:R-:W-:-:S05]  /*0fe0*/  FMUL R9, R8, R9 ;  /* 0x0000000908097220 */ /* 0x000fca0000400000 */
[----:B------:R0:W-:Y:S04]  /*0ff0*/  STG.E desc[UR10][R14.64+0xc], R9 ;  /* 0x00000c090e007986 */ /* 0x0001e8000c10190a */
[----:B------:R-:W2:Y:S01]  /*1000*/  LDG.E R17, desc[UR10][R16.64] ;  /* 0x0000000a10117981 */ /* 0x000ea2000c1e1900 */
[----:B------:R-:W-:Y:S01]  /*1010*/  BSSY.RECONVERGENT B0, `(.L_x_440) ;  /* 0x0000016000007945 */ /* 0x000fe20003800200 */
[----:B------:R-:W-:Y:S01]  /*1020*/  LEA R19, R6, R19, 0x2 ;  /* 0x0000001306137211 */ /* 0x000fe200078e10ff */
[----:B--2---:R-:W-:-:S04]  /*1030*/  FFMA.SAT R0, R17, -R0, 0.5 ;  /* 0x3f00000011007423 */ /* 0x004fc80000002800 */
[----:B------:R-:W-:-:S04]  /*1040*/  FFMA.RM R0, R0, R7, 12582913 ;  /* 0x4b40000100007423 */ /* 0x000fc80000004007 */
[C---:B------:R-:W-:Y:S01]  /*1050*/  FADD R8, R0.reuse, -12583039 ;  /* 0xcb40007f00087421 */ /* 0x040fe20000000000 */
[----:B------:R-:W-:-:S03]  /*1060*/  IMAD.SHL.U32 R0, R0, 0x800000, RZ ;  /* 0x0080000000007824 */ /* 0x000fc600078e00ff */
[----:B------:R-:W-:-:S04]  /*1070*/  FFMA R8, R17, -1.4426950216293334961, -R8 ;  /* 0xbfb8aa3b11087823 */ /* 0x000fc80000000808 */
[----:B------:R-:W-:-:S04]  /*1080*/  FFMA R8, R17, -1.925963033500011079e-08, R8 ;  /* 0xb2a5706011087823 */ /* 0x000fc80000000008 */
[----:B------:R-:W1:Y:S02]  /*1090*/  MUFU.EX2 R7, R8 ;  /* 0x0000000800077308 */ /* 0x000e640000000800 */
[----:B-1----:R-:W-:-:S05]  /*10a0*/  FFMA R10, R0, R7, 1 ;  /* 0x3f800000000a7423 */ /* 0x002fca0000000007 */
[----:B------:R-:W-:-:S04]  /*10b0*/  IADD3 R0, PT, PT, R10, 0x1800000, RZ ;  /* 0x018000000a007810 */ /* 0x000fc80007ffe0ff */
[----:B------:R-:W-:-:S04]  /*10c0*/  LOP3.LUT R0, R0, 0x7f800000, RZ, 0xc0, !PT ;  /* 0x7f80000000007812 */ /* 0x000fc800078ec0ff */
[----:B------:R-:W-:-:S13]  /*10d0*/  ISETP.GT.U32.AND P0, PT, R0, 0x1ffffff, PT ;  /* 0x01ffffff0000780c */ /* 0x000fda0003f04070 */
[----:B0-----:R-:W-:Y:S05]  /*10e0*/  @P0 BRA `(.L_x_441) ;  /* 0x0000000000100947 */ /* 0x001fea0003800000 */
[----:B------:R-:W-:Y:S02]  /*10f0*/  MOV R0, R10 ;  /* 0x0000000a00007202 */ /* 0x000fe40000000f00 */
[----:B------:R-:W-:-:S07]  /*1100*/  MOV R8, 0x1120 ;  /* 0x0000112000087802 */ /* 0x000fce0000000f00 */
[----:B------:R-:W-:Y:S05]  /*1110*/  CALL.REL.NOINC `($__internal_16_$__cuda_sm20_rcp_rn_f32_slowpath) ;  /* 0x0000000800fc7944 */ /* 0x000fea0003c00000 */
[----:B------:R-:W-:Y:S05]  /*1120*/  BRA `(.L_x_442) ;  /* 0x0000000000107947 */ /* 0x000fea0003800000 */
.L_x_441:
[----:B------:R-:W0:Y:S02]  /*1130*/  MUFU.RCP R9, R10 ;  /* 0x0000000a00097308 */ /* 0x000e240000001000 */
[----:B0-----:R-:W-:-:S04]  /*1140*/  FFMA R0, R10, R9, -1 ;  /* 0xbf8000000a007423 */ /* 0x001fc80000000009 */
[----:B------:R-:W-:-:S04]  /*1150*/  FADD.FTZ R0, -R0, -RZ ;  /* 0x800000ff00007221 */ /* 0x000fc80000010100 */
[----:B------:R-:W-:-:S07]  /*1160*/  FFMA R9, R9, R0, R9 ;  /* 0x0000000009097223 */ /* 0x000fce0000000009 */
.L_x_442:
[----:B------:R-:W-:Y:S05]  /*1170*/  BSYNC.RECONVERGENT B0 ;  /* 0x0000000000007941 */ /* 0x000fea0003800200 */
.L_x_440:
[----:B------:R-:W0:Y:S01]  /*1180*/  LDC R8, c[0x0][0x398] ;  /* 0x0000e600ff087b82 */ /* 0x000e220000000800 */
[----:B------:R1:W-:Y:S01]  /*1190*/  STG.E desc[UR10][R14.64+0x10], R9 ;  /* 0x000010090e007986 */ /* 0x0003e2000c10190a */
[----:B0-----:R-:W-:-:S13]  /*11a0*/  ISETP.GE.AND P0, PT, R8, 0x12, PT ;  /* 0x000000120800780c */ /* 0x001fda0003f06270 */
[----:B-1----:R-:W-:Y:S05]  /*11b0*/  @!P0 EXIT ;  /* 0x000000000000894d */ /* 0x002fea0003800000 */
[----:B------:R-:W-:Y:S01]  /*11c0*/  UISETP.LT.AND UP0, UPT, UR5, 0x6, UPT ;  /* 0x000000060500788c */ /* 0x000fe2000bf01270 */
[----:B------:R-:W-:Y:S01]  /*11d0*/  ISETP.GE.U32.AND P0, PT, R8, 0x1b, PT ;  /* 0x0000001b0800780c */ /* 0x000fe20003f06070 */
[----:B------:R-:W-:Y:S02]  /*11e0*/  VIADD R21, R21, 0x5 ;  /* 0x0000000515157836 */ /* 0x000fe40000000000 */
[----:B------:R-:W-:-:S04]  /*11f0*/  USEL UR4, UR5, 0x6, !UP0 ;  /* 0x0000000605047887 */ /* 0x000fc8000c000000 */
[----:B------:R-:W-:-:S04]  /*1200*/  UIADD3 UR4, UPT, UPT, UR4, -0x5, URZ ;  /* 0xfffffffb04047890 */ /* 0x000fc8000fffe0ff */
[----:B------:R-:W-:Y:S02]  /*1210*/  ULOP3.LUT UR8, UR4, 0x3, URZ, 0xc0, !UPT ;  /* 0x0000000304087892 */ /* 0x000fe4000f8ec0ff */
[----:B------:R-:W-:Y:S10]  /*1220*/  @!P0 BRA `(.L_x_443) ;  /* 0x0000000800188947 */ /* 0x000ff40003800000 */
[----:B------:R-:W0:Y:S01]  /*1230*/  LDCU UR9, c[0x0][0x39c] ;  /* 0x00007380ff0977ac */ /* 0x000e220008000800 */
[----:B------:R-:W1:Y:S01]  /*1240*/  LDC.64 R14, c[0x0][0x390] ;  /* 0x0000e400ff0e7b82 */ /* 0x000e620000000a00 */
[----:B------:R-:W-:Y:S01]  /*1250*/  IMAD R0, R5, R8, R3 ;  /* 0x0000000805007224 */ /* 0x000fe200078e0203 */
[----:B------:R-:W2:Y:S04]  /*1260*/  LDCU UR12, c[0x0][0x3a0] ;  /* 0x00007400ff0c77ac */ /* 0x000ea80008000800 */
[----:B------:R-:W-:Y:S01]  /*1270*/  IADD3 R7, PT, PT, R0, 0x5, RZ ;  /* 0x0000000500077810 */ /* 0x000fe20007ffe0ff */
[----:B------:R-:W3:Y:S01]  /*1280*/  LDCU.64 UR6, c[0x0][0x388] ;  /* 0x00007100ff0677ac */ /* 0x000ee20008000a00 */
[----:B------:R-:W-:-:S04]  /*1290*/  ULOP3.LUT UR4, UR4, 0xfffffffc, URZ, 0xc0, !UPT ;  /* 0xfffffffc04047892 */ /* 0x000fc8000f8ec0ff */
[----:B------:R-:W-:Y:S01]  /*12a0*/  UIADD3 UR4, UPT, UPT, -UR4, URZ, URZ ;  /* 0x000000ff04047290 */ /* 0x000fe2000fffe1ff */
[--C-:B0-----:R-:W-:Y:S02]  /*12b0*/  IMAD R5, R5, UR9, R4.reuse ;  /* 0x0000000905057c24 */ /* 0x101fe4000f8e0204 */
[----:B------:R-:W-:Y:S02]  /*12c0*/  IMAD R7, R7, UR9, R4 ;  /* 0x0000000907077c24 */ /* 0x000fe4000f8e0204 */
[--C-:B--2---:R-:W-:Y:S02]  /*12d0*/  IMAD R0, R5, UR12, R2.reuse ;  /* 0x0000000c05007c24 */ /* 0x104fe4000f8e0202 */
[----:B------:R-:W-:Y:S01]  /*12e0*/  IMAD R5, R7, UR12, R2 ;  /* 0x0000000c07057c24 */ /* 0x000fe2000f8e0202 */
[----:B---3--:R-:W-:Y:S01]  /*12f0*/  UIADD3 UR5, UP0, UPT, UR6, 0x8, URZ ;  /* 0x0000000806057890 */ /* 0x008fe2000ff1e0ff */
[----:B------:R-:W-:-:S03]  /*1300*/  IMAD R3, R0, R8, R3 ;  /* 0x0000000800037224 */ /* 0x000fc600078e0203 */
[----:B------:R-:W-:-:S12]  /*1310*/  UIADD3.X UR6, UPT, UPT, URZ, UR7, URZ, UP0, !UPT ;  /* 0x00000007ff067290 */ /* 0x000fd800087fe4ff */
.L_x_456:
[----:B-1----:R-:W-:-:S05]  /*1320*/  IMAD.WIDE R16, R5, 0x4, R14 ;  /* 0x0000000405107825 */ /* 0x002fca00078e020e */
[----:B------:R-:W2:Y:S01]  /*1330*/  LDG.E R0, desc[UR10][R16.64] ;  /* 0x0000000a10007981 */ /* 0x000ea2000c1e1900 */
[----:B------:R-:W-:Y:S01]  /*1340*/  HFMA2 R7, -RZ, RZ, 0.96630859375, -0.0022525787353515625 ;  /* 0x3bbb989dff077431 */ /* 0x000fe200000001ff */
[----:B------:R-:W-:Y:S01]  /*1350*/  MOV R9, 0x437c0000 ;  /* 0x437c000000097802 */ /* 0x000fe20000000f00 */
[----:B------:R-:W-:Y:S01]  /*1360*/  BSSY.RECONVERGENT B0, `(.L_x_444) ;  /* 0x0000018000007945 */ /* 0x000fe20003800200 */
[----:B------:R-:W-:Y:S02]  /*1370*/  MOV R22, UR5 ;  /* 0x0000000500167c02 */ /* 0x000fe40008000f00 */
[----:B------:R-:W-:-:S03]  /*1380*/  MOV R23, UR6 ;  /* 0x0000000600177c02 */ /* 0x000fc60008000f00 */
[----:B------:R-:W-:-:S04]  /*1390*/  IMAD.WIDE R22, R21, 0x4, R22 ;  /* 0x0000000415167825 */ /* 0x000fc800078e0216 */
[----:B--2---:R-:W-:-:S04]  /*13a0*/  FFMA.SAT R2, R0, -R7, 0.5 ;  /* 0x3f00000000027423 */ /* 0x004fc80000002807 */
[----:B------:R-:W-:-:S04]  /*13b0*/  FFMA.RM R2, R2, R9, 12582913 ;  /* 0x4b40000102027423 */ /* 0x000fc80000004009 */
[C---:B------:R-:W-:Y:S01]  /*13c0*/  FADD R7, R2.reuse, -12583039 ;  /* 0xcb40007f02077421 */ /* 0x040fe20000000000 */
[----:B------:R-:W-:-:S03]  /*13d0*/  IMAD.SHL.U32 R2, R2, 0x800000, RZ ;  /* 0x0080000002027824 */ /* 0x000fc600078e00ff */
[----:B------:R-:W-:-:S04]  /*13e0*/  FFMA R7, R0, -1.4426950216293334961, -R7 ;  /* 0xbfb8aa3b00077823 */ /* 0x000fc80000000807 */
[----:B------:R-:W-:-:S06]  /*13f0*/  FFMA R7, R0, -1.925963033500011079e-08, R7 ;  /* 0xb2a5706000077823 */ /* 0x000fcc0000000007 */
[----:B------:R-:W0:Y:S02]  /*1400*/  MUFU.EX2 R7, R7 ;  /* 0x0000000700077308 */ /* 0x000e240000000800 */
[----:B0-----:R-:W-:-:S05]  /*1410*/  FFMA R2, R2, R7, 1 ;  /* 0x3f80000002027423 */ /* 0x001fca0000000007 */
[----:B------:R-:W-:-:S04]  /*1420*/  IADD3 R0, PT, PT, R2, 0x1800000, RZ ;  /* 0x0180000002007810 */ /* 0x000fc80007ffe0ff */
[----:B------:R-:W-:-:S04]  /*1430*/  LOP3.LUT R0, R0, 0x7f800000, RZ, 0xc0, !PT ;  /* 0x7f80000000007812 */ /* 0x000fc800078ec0ff */
[----:B------:R-:W-:-:S13]  /*1440*/  ISETP.GT.U32.AND P0, PT, R0, 0x1ffffff, PT ;  /* 0x01ffffff0000780c */ /* 0x000fda0003f04070 */
[----:B------:R-:W-:Y:S05]  /*1450*/  @P0 BRA `(.L_x_445) ;  /* 0x0000000000100947 */ /* 0x000fea0003800000 */
[----:B------:R-:W-:Y:S01]  /*1460*/  IMAD.MOV.U32 R0, RZ, RZ, R2 ;  /* 0x000000ffff007224 */ /* 0x000fe200078e0002 */
[----:B------:R-:W-:-:S07]  /*1470*/  MOV R8, 0x1490 ;  /* 0x0000149000087802 */ /* 0x000fce0000000f00 */
[----:B------:R-:W-:Y:S05]  /*1480*/  CALL.REL.NOINC `($__internal_16_$__cuda_sm20_rcp_rn_f32_slowpath) ;  /* 0x0000000800207944 */ /* 0x000fea0003c00000 */
[----:B------:R-:W-:Y:S05]  /*1490*/  BRA `(.L_x_446) ;  /* 0x0000000000107947 */ /* 0x000fea0003800000 */
.L_x_445:
[----:B------:R-:W0:Y:S02]  /*14a0*/  MUFU.RCP R9, R2 ;  /* 0x0000000200097308 */ /* 0x000e240000001000 */
[----:B0-----:R-:W-:-:S04]  /*14b0*/  FFMA R0, R2, R9, -1 ;  /* 0xbf80000002007423 */ /* 0x001fc80000000009 */
[----:B------:R-:W-:-:S04]  /*14c0*/  FADD.FTZ R0, -R0, -RZ ;  /* 0x800000ff00007221 */ /* 0x000fc80000010100 */
[----:B------:R-:W-:-:S07]  /*14d0*/  FFMA R9, R9, R0, R9 ;  /* 0x0000000009097223 */ /* 0x000fce0000000009 */
.L_x_446:
[----:B------:R-:W-:Y:S05]  /*14e0*/  BSYNC.RECONVERGENT B0 ;  /* 0x0000000000007941 */ /* 0x000fea0003800200 */
.L_x_444:
[----:B------:R-:W-:Y:S01]  /*14f0*/  IMAD.WIDE R16, R6, 0x4, R16 ;  /* 0x0000000406107825 */ /* 0x000fe200078e0210 */
[----:B------:R0:W-:Y:S04]  /*1500*/  STG.E desc[UR10][R22.64+-0x8], R9 ;  /* 0xfffff80916007986 */ /* 0x0001e8000c10190a */
[----:B------:R-:W2:Y:S01]  /*1510*/  LDG.E R0, desc[UR10][R16.64] ;  /* 0x0000000a10007981 */ /* 0x000ea2000c1e1900 */
[----:B------:R-:W-:Y:S01]  /*1520*/  HFMA2 R7, -RZ, RZ, 0.96630859375, -0.0022525787353515625 ;  /* 0x3bbb989dff077431 */ /* 0x000fe200000001ff */
[----:B------:R-:W-:Y:S01]  /*1530*/  MOV R11, 0x437c0000 ;  /* 0x437c0000000b7802 */ /* 0x000fe20000000f00 */
[----:B------:R-:W-:Y:S03]  /*1540*/  BSSY.RECONVERGENT B0, `(.L_x_447) ;  /* 0x0000015000007945 */ /* 0x000fe60003800200 */
[----:B--2---:R-:W-:-:S04]  /*1550*/  FFMA.SAT R2, R0, -R7, 0.5 ;  /* 0x3f00000000027423 */ /* 0x004fc80000002807 */
[----:B------:R-:W-:-:S04]  /*1560*/  FFMA.RM R2, R2, R11, 12582913 ;  /* 0x4b40000102027423 */ /* 0x000fc8000000400b */
[C---:B------:R-:W-:Y:S01]  /*1570*/  FADD R7, R2.reuse, -12583039 ;  /* 0xcb40007f02077421 */ /* 0x040fe20000000000 */
[----:B------:R-:W-:-:S03]  /*1580*/  SHF.L.U32 R2, R2, 0x17, RZ ;  /* 0x0000001702027819 */ /* 0x000fc600000006ff */
[----:B------:R-:W-:-:S04]  /*1590*/  FFMA R7, R0, -1.4426950216293334961, -R7 ;  /* 0xbfb8aa3b00077823 */ /* 0x000fc80000000807 */
[----:B------:R-:W-:-:S06]  /*15a0*/  FFMA R7, R0, -1.925963033500011079e-08, R7 ;  /* 0xb2a5706000077823 */ /* 0x000fcc0000000007 */
[----:B------:R-:W1:Y:S02]  /*15b0*/  MUFU.EX2 R7, R7 ;  /* 0x0000000700077308 */ /* 0x000e640000000800 */
[----:B-1----:R-:W-:-:S04]  /*15c0*/  FFMA R2, R2, R7, 1 ;  /* 0x3f80000002027423 */ /* 0x002fc80000000007 */
[----:B------:R-:W-:-:S05]  /*15d0*/  VIADD R0, R2, 0x1800000 ;  /* 0x0180000002007836 */ /* 0x000fca0000000000 */
[----:B------:R-:W-:-:S04]  /*15e0*/  LOP3.LUT R0, R0, 0x7f800000, RZ, 0xc0, !PT ;  /* 0x7f80000000007812 */ /* 0x000fc800078ec0ff */
[----:B------:R-:W-:-:S13]  /*15f0*/  ISETP.GT.U32.AND P0, PT, R0, 0x1ffffff, PT ;  /* 0x01ffffff0000780c */ /* 0x000fda0003f04070 */
[----:B0-----:R-:W-:Y:S05]  /*1600*/  @P0 BRA `(.L_x_448) ;  /* 0x0000000000100947 */ /* 0x001fea0003800000 */
[----:B------:R-:W-:Y:S02]  /*1610*/  MOV R0, R2 ;  /* 0x0000000200007202 */ /* 0x000fe40000000f00 */
[----:B------:R-:W-:-:S07]  /*1620*/  MOV R8, 0x1640 ;  /* 0x0000164000087802 */ /* 0x000fce0000000f00 */
[----:B------:R-:W-:Y:S05]  /*1630*/  CALL.REL.NOINC `($__internal_16_$__cuda_sm20_rcp_rn_f32_slowpath) ;  /* 0x0000000400b47944 */ /* 0x000fea0003c00000 */
[----:B------:R-:W-:Y:S05]  /*1640*/  BRA `(.L_x_449) ;  /* 0x0000000000107947 */ /* 0x000fea0003800000 */
.L_x_448:
[----:B------:R-:W0:Y:S02]  /*1650*/  MUFU.RCP R9, R2 ;  /* 0x0000000200097308 */ /* 0x000e240000001000 */
[----:B0-----:R-:W-:-:S04]  /*1660*/  FFMA R0, R2, R9, -1 ;  /* 0xbf80000002007423 */ /* 0x001fc80000000009 */
[----:B------:R-:W-:-:S04]  /*1670*/  FADD.FTZ R0, -R0, -RZ ;  /* 0x800000ff00007221 */ /* 0x000fc80000010100 */
[----:B------:R-:W-:-:S07]  /*1680*/  FFMA R9, R9, R0, R9 ;  /* 0x0000000009097223 */ /* 0x000fce0000000009 */
.L_x_449:
[----:B------:R-:W-:Y:S05]  /*1690*/  BSYNC.RECONVERGENT B0 ;  /* 0x0000000000007941 */ /* 0x000fea0003800200 */
.L_x_447:
        /* <DEDUP_REMOVED lines=9> */
[----:B------:R-:W-:-:S03]  /*1730*/  IMAD.SHL.U32 R2, R2, 0x800000, RZ ;  /* 0x0080000002027824 */ /* 0x000fc600078e00ff */
        /* <DEDUP_REMOVED lines=12> */
.L_x_451:
[----:B------:R-:W0:Y:S02]  /*1800*/  MUFU.RCP R9, R2 ;  /* 0x0000000200097308 */ /* 0x000e240000001000 */
[----:B0-----:R-:W-:-:S04]  /*1810*/  FFMA R0, R2, R9, -1 ;  /* 0xbf80000002007423 */ /* 0x001fc80000000009 */
[----:B------:R-:W-:-:S04]  /*1820*/  FADD.FTZ R0, -R0, -RZ ;  /* 0x800000ff00007221 */ /* 0x000fc80000010100 */
[----:B------:R-:W-:-:S07]  /*1830*/  FFMA R9, R9, R0, R9 ;  /* 0x0000000009097223 */ /* 0x000fce0000000009 */
.L_x_452:
[----:B------:R-:W-:Y:S05]  /*1840*/  BSYNC.RECONVERGENT B0 ;  /* 0x0000000000007941 */ /* 0x000fea0003800200 */
.L_x_450:
[----:B------:R-:W-:Y:S01]  /*1850*/  IMAD.WIDE R16, R6, 0x4, R16 ;  /* 0x0000000406107825 */ /* 0x000fe200078e0210 */
[----:B------:R0:W-:Y:S05]  /*1860*/  STG.E desc[UR10][R22.64], R9 ;  /* 0x0000000916007986 */ /* 0x0001ea000c10190a */
[----:B------:R-:W2:Y:S01]  /*1870*/  LDG.E R16, desc[UR10][R16.64] ;  /* 0x0000000a10107981 */ /* 0x000ea2000c1e1900 */
[----:B------:R-:W-:Y:S02]  /*1880*/  HFMA2 R7, -RZ, RZ, 0.96630859375, -0.0022525787353515625 ;  /* 0x3bbb989dff077431 */ /* 0x000fe400000001ff */
[----:B------:R-:W-:Y:S01]  /*1890*/  IMAD.MOV.U32 R11, RZ, RZ, 0x437c0000 ;  /* 0x437c0000ff0b7424 */ /* 0x000fe200078e00ff */
[----:B------:R-:W-:Y:S02]  /*18a0*/  BSSY.RECONVERGENT B0, `(.L_x_453) ;  /* 0x0000015000007945 */ /* 0x000fe40003800200 */
        /* <DEDUP_REMOVED lines=16> */
.L_x_454:
[----:B------:R-:W0:Y:S02]  /*19b0*/  MUFU.RCP R9, R2 ;  /* 0x0000000200097308 */ /* 0x000e240000001000 */
[----:B0-----:R-:W-:-:S04]  /*19c0*/  FFMA R0, R2, R9, -1 ;  /* 0xbf80000002007423 */ /* 0x001fc80000000009 */
[----:B------:R-:W-:-:S04]  /*19d0*/  FADD.FTZ R0, -R0, -RZ ;  /* 0x800000ff00007221 */ /* 0x000fc80000010100 */
[----:B------:R-:W-:-:S07]  /*19e0*/  FFMA R9, R9, R0, R9 ;  /* 0x0000000009097223 */ /* 0x000fce0000000009 */
.L_x_455:
[----:B------:R-:W-:Y:S05]  /*19f0*/  BSYNC.RECONVERGENT B0 ;  /* 0x0000000000007941 */ /* 0x000fea0003800200 */
.L_x_453:
[----:B------:R0:W-:Y:S01]  /*1a00*/  STG.E desc[UR10][R22.64+0x4], R9 ;  /* 0x0000040916007986 */ /* 0x0001e2000c10190a */
[----:B------:R-:W-:Y:S01]  /*1a10*/  UIADD3 UR4, UPT, UPT, UR4, 0x4, URZ ;  /* 0x0000000404047890 */ /* 0x000fe2000fffe0ff */
[----:B------:R-:W-:Y:S01]  /*1a20*/  VIADD R21, R21, 0x4 ;  /* 0x0000000415157836 */ /* 0x000fe20000000000 */
[C---:B------:R-:W-:Y:S02]  /*1a30*/  LEA R19, R6.reuse, R19, 0x2 ;  /* 0x0000001306137211 */ /* 0x040fe400078e10ff */
[----:B------:R-:W-:Y:S01]  /*1a40*/  UISETP.NE.AND UP0, UPT, UR4, URZ, UPT ;  /* 0x000000ff0400728c */ /* 0x000fe2000bf05270 */
[----:B------:R-:W-:Y:S02]  /*1a50*/  LEA R5, R6, R5, 0x2 ;  /* 0x0000000506057211 */ /* 0x000fe400078e10ff */
[----:B------:R-:W-:-:S06]  /*1a60*/  IADD3 R3, PT, PT, R3, 0x4, RZ ;  /* 0x0000000403037810 */ /* 0x000fcc0007ffe0ff */
[----:B0-----:R-:W-:Y:S05]  /*1a70*/  BRA.U UP0, `(.L_x_456) ;  /* 0xfffffff900287547 */ /* 0x001fea000b83ffff */
[----:B------:R-:W-:-:S07]  /*1a80*/  VIADD R21, R3, 0x5 ;  /* 0x0000000503157836 */ /* 0x000fce0000000000 */
.L_x_443:
[----:B------:R-:W-:-:S13]  /*1a90*/  ISETP.NE.AND P0, PT, RZ, UR8, PT ;  /* 0x00000008ff007c0c */ /* 0x000fda000bf05270 */
[----:B------:R-:W-:Y:S05]  /*1aa0*/  @!P0 EXIT ;  /* 0x000000000000894d */ /* 0x000fea0003800000 */
[----:B------:R-:W0:Y:S01]  /*1ab0*/  LDC.64 R4, c[0x0][0x390] ;  /* 0x0000e400ff047b82 */ /* 0x000e220000000a00 */
[----:B------:R-:W-:Y:S01]  /*1ac0*/  IADD3 R19, PT, PT, R6, R19, RZ ;  /* 0x0000001306137210 */ /* 0x000fe20007ffe0ff */
[----:B------:R-:W-:-:S06]  /*1ad0*/  UIADD3 UR4, UPT, UPT, -UR8, URZ, URZ ;  /* 0x000000ff08047290 */ /* 0x000fcc000fffe1ff */
[----:B------:R-:W1:Y:S06]  /*1ae0*/  LDC.64 R2, c[0x0][0x388] ;  /* 0x0000e200ff027b82 */ /* 0x000e6c0000000a00 */
.L_x_460:
[----:B0-2---:R-:W-:-:S06]  /*1af0*/  IMAD.WIDE R8, R19, 0x4, R4 ;  /* 0x0000000413087825 */ /* 0x005fcc00078e0204 */
[----:B------:R-:W2:Y:S01]  /*1b00*/  LDG.E R8, desc[UR10][R8.64] ;  /* 0x0000000a08087981 */ /* 0x000ea2000c1e1900 */
[----:B------:R-:W-:Y:S01]  /*1b10*/  HFMA2 R11, -RZ, RZ, 3.7421875, 0 ;  /* 0x437c0000ff0b7431 */ /* 0x000fe200000001ff */
[----:B------:R-:W-:Y:S01]  /*1b20*/  MOV R7, 0x3bbb989d ;  /* 0x3bbb989d00077802 */ /* 0x000fe20000000f00 */
[----:B------:R-:W-:Y:S01]  /*1b30*/  UIADD3 UR4, UPT, UPT, UR4, 0x1, URZ ;  /* 0x0000000104047890 */ /* 0x000fe2000fffe0ff */
[----:B------:R-:W-:Y:S01]  /*1b40*/  BSSY.RECONVERGENT B0, `(.L_x_457) ;  /* 0x0000017000007945 */ /* 0x000fe20003800200 */
[----:B-1----:R-:W-:Y:S02]  /*1b50*/  IMAD.WIDE R14, R21, 0x4, R2 ;  /* 0x00000004150e7825 */ /* 0x002fe400078e0202 */
[----:B------:R-:W-:Y:S02]  /*1b60*/  UISETP.NE.AND UP0, UPT, UR4, URZ, UPT ;  /* 0x000000ff0400728c */ /* 0x000fe4000bf05270 */
        /* <DEDUP_REMOVED lines=12> */
[----:B------:R-:W-:Y:S02]  /*1c30*/  MOV R0, R10 ;  /* 0x0000000a00007202 */ /* 0x000fe40000000f00 */
[----:B------:R-:W-:-:S07]  /*1c40*/  MOV R8, 0x1c60 ;  /* 0x00001c6000087802 */ /* 0x000fce0000000f00 */
[----:B------:R-:W-:Y:S05]  /*1c50*/  CALL.REL.NOINC `($__internal_16_$__cuda_sm20_rcp_rn_f32_slowpath) ;  /* 0x00000000002c7944 */ /* 0x000fea0003c00000 */
[----:B------:R-:W-:Y:S05]  /*1c60*/  BRA `(.L_x_459) ;  /* 0x0000000000107947 */ /* 0x000fea0003800000 */
.L_x_458:
[----:B------:R-:W0:Y:S02]  /*1c70*/  MUFU.RCP R9, R10 ;  /* 0x0000000a00097308 */ /* 0x000e240000001000 */
[----:B0-----:R-:W-:-:S04]  /*1c80*/  FFMA R0, R10, R9, -1 ;  /* 0xbf8000000a007423 */ /* 0x001fc80000000009 */
[----:B------:R-:W-:-:S04]  /*1c90*/  FADD.FTZ R0, -R0, -RZ ;  /* 0x800000ff00007221 */ /* 0x000fc80000010100 */
[----:B------:R-:W-:-:S07]  /*1ca0*/  FFMA R9, R9, R0, R9 ;  /* 0x0000000009097223 */ /* 0x000fce0000000009 */
.L_x_459:
[----:B------:R-:W-:Y:S05]  /*1cb0*/  BSYNC.RECONVERGENT B0 ;  /* 0x0000000000007941 */ /* 0x000fea0003800200 */
.L_x_457:
[----:B------:R2:W-:Y:S01]  /*1cc0*/  STG.E desc[UR10][R14.64], R9 ;  /* 0x000000090e007986 */ /* 0x0005e2000c10190a */
[----:B------:R-:W-:Y:S01]  /*1cd0*/  IADD3 R21, PT, PT, R21, 0x1, RZ ;  /* 0x0000000115157810 */ /* 0x000fe20007ffe0ff */
[----:B------:R-:W-:Y:S01]  /*1ce0*/  IMAD.IADD R19, R6, 0x1, R19 ;  /* 0x0000000106137824 */ /* 0x000fe200078e0213 */
[----:B------:R-:W-:Y:S06]  /*1cf0*/  BRA.U UP0, `(.L_x_460) ;  /* 0xfffffffd007c7547 */ /* 0x000fec000b83ffff */
[----:B------:R-:W-:Y:S05]  /*1d00*/  EXIT ;  /* 0x000000000000794d */ /* 0x000fea0003800000 */
        .weak           $__internal_16_$__cuda_sm20_rcp_rn_f32_slowpath
        .type           $__internal_16_$__cuda_sm20_rcp_rn_f32_slowpath,@function
        .size           $__internal_16_$__cuda_sm20_rcp_rn_f32_slowpath,(.L_x_830 - $__internal_16_$__cuda_sm20_rcp_rn_f32_slowpath)
$__internal_16_$__cuda_sm20_rcp_rn_f32_slowpath:
[----:B------:R-:W-:Y:S01]  /*1d10*/  SHF.L.U32 R7, R0, 0x1, RZ ;  /* 0x0000000100077819 */ /* 0x000fe200000006ff */
[----:B------:R-:W-:Y:S03]  /*1d20*/  BSSY.RECONVERGENT B1, `(.L_x_461) ;  /* 0x0000030000017945 */ /* 0x000fe60003800200 */
[----:B------:R-:W-:-:S04]  /*1d30*/  SHF.R.U32.HI R7, RZ, 0x18, R7 ;  /* 0x00000018ff077819 */ /* 0x000fc80000011607 */
[----:B------:R-:W-:-:S13]  /*1d40*/  ISETP.NE.U32.AND P0, PT, R7, RZ, PT ;  /* 0x000000ff0700720c */ /* 0x000fda0003f05070 */
[----:B------:R-:W-:Y:S05]  /*1d50*/  @P0 BRA `(.L_x_462) ;  /* 0x0000000000280947 */ /* 0x000fea0003800000 */
[----:B------:R-:W-:-:S04]  /*1d60*/  SHF.L.U32 R7, R0, 0x1, RZ ;  /* 0x0000000100077819 */ /* 0x000fc800000006ff */
[----:B------:R-:W-:-:S13]  /*1d70*/  ISETP.NE.AND P0, PT, R7, RZ, PT ;  /* 0x000000ff0700720c */ /* 0x000fda0003f05270 */
[----:B------:R-:W-:Y:S01]  /*1d80*/  @P0 FFMA R10, R0, 1.84467440737095516160e+19, RZ ;  /* 0x5f800000000a0823 */ /* 0x000fe200000000ff */
[----:B------:R-:W-:Y:S08]  /*1d90*/  @!P0 MUFU.RCP R9, R0 ;  /* 0x0000000000098308 */ /* 0x000ff00000001000 */
[----:B------:R-:W0:Y:S02]  /*1da0*/  @P0 MUFU.RCP R7, R10 ;  /* 0x0000000a00070308 */ /* 0x000e240000001000 */
[----:B0-----:R-:W-:-:S04]  /*1db0*/  @P0 FFMA R12, R10, R7, -1 ;  /* 0xbf8000000a0c0423 */ /* 0x001fc80000000007 */
[----:B------:R-:W-:-:S04]  /*1dc0*/  @P0 FADD.FTZ R12, -R12, -RZ ;  /* 0x800000ff0c0c0221 */ /* 0x000fc80000010100 */
[----:B------:R-:W-:-:S04]  /*1dd0*/  @P0 FFMA R12, R7, R12, R7 ;  /* 0x0000000c070c0223 */ /* 0x000fc80000000007 */
[----:B------:R-:W-:Y:S01]  /*1de0*/  @P0 FFMA R9, R12, 1.84467440737095516160e+19, RZ ;  /* 0x5f8000000c090823 */ /* 0x000fe200000000ff */
[----:B------:R-:W-:Y:S06]  /*1df0*/  BRA `(.L_x_463) ;  /* 0x0000000000887947 */ /* 0x000fec0003800000 */
.L_x_462:
[----:B------:R-:W-:-:S04]  /*1e00*/  IADD3 R9, PT, PT, R7, -0xfd, RZ ;  /* 0xffffff0307097810 */ /* 0x000fc80007ffe0ff */
[----:B------:R-:W-:-:S13]  /*1e10*/  ISETP.GT.U32.AND P0, PT, R9, 0x1, PT ;  /* 0x000000010900780c */ /* 0x000fda0003f04070 */
[----:B------:R-:W-:Y:S05]  /*1e20*/  @P0 BRA `(.L_x_464) ;  /* 0x0000000000780947 */ /* 0x000fea0003800000 */
[----:B------:R-:W-:Y:S01]  /*1e30*/  LOP3.LUT R26, R0, 0x7fffff, RZ, 0xc0, !PT ;  /* 0x007fffff001a7812 */ /* 0x000fe200078ec0ff */
[----:B------:R-:W-:-:S03]  /*1e40*/  IMAD.MOV.U32 R12, RZ, RZ, 0x3 ;  /* 0x00000003ff0c7424 */ /* 0x000fc600078e00ff */
[----:B------:R-:W-:Y:S02]  /*1e50*/  LOP3.LUT R26, R26, 0x3f800000, RZ, 0xfc, !PT ;  /* 0x3f8000001a1a7812 */ /* 0x000fe400078efcff */
[----:B------:R-:W-:Y:S02]  /*1e60*/  SHF.L.U32 R12, R12, R9, RZ ;  /* 0x000000090c0c7219 */ /* 0x000fe400000006ff */
[----:B------:R-:W0:Y:S02]  /*1e70*/  MUFU.RCP R11, R26 ;  /* 0x0000001a000b7308 */ /* 0x000e240000001000 */
[----:B0-----:R-:W-:-:S04]  /*1e80*/  FFMA R24, R26, R11, -1 ;  /* 0xbf8000001a187423 */ /* 0x001fc8000000000b */
[----:B------:R-:W-:-:S04]  /*1e90*/  FADD.FTZ R24, -R24, -RZ ;  /* 0x800000ff18187221 */ /* 0x000fc80000010100 */
[CCC-:B------:R-:W-:Y:S01]  /*1ea0*/  FFMA.RM R10, R11.reuse, R24.reuse, R11.reuse ;  /* 0x000000180b0a7223 */ /* 0x1c0fe2000000400b */
[----:B------:R-:W-:-:S04]  /*1eb0*/  FFMA.RP R11, R11, R24, R11 ;  /* 0x000000180b0b7223 */ /* 0x000fc8000000800b */
[C---:B------:R-:W-:Y:S02]  /*1ec0*/  LOP3.LUT R13, R10.reuse, 0x7fffff, RZ, 0xc0, !PT ;  /* 0x007fffff0a0d7812 */ /* 0x040fe400078ec0ff */
[----:B------:R-:W-:Y:S02]  /*1ed0*/  FSETP.NEU.FTZ.AND P0, PT, R10, R11, PT ;  /* 0x0000000b0a00720b */ /* 0x000fe40003f1d000 */
[----:B------:R-:W-:Y:S02]  /*1ee0*/  LOP3.LUT R13, R13, 0x800000, RZ, 0xfc, !PT ;  /* 0x008000000d0d7812 */ /* 0x000fe400078efcff */
[----:B------:R-:W-:Y:S02]  /*1ef0*/  SEL R10, RZ, 0xffffffff, !P0 ;  /* 0xffffffffff0a7807 */ /* 0x000fe40004000000 */
[----:B------:R-:W-:Y:S02]  /*1f00*/  LOP3.LUT R12, R12, R13, RZ, 0xc0, !PT ;  /* 0x0000000d0c0c7212 */ /* 0x000fe400078ec0ff */
[----:B------:R-:W-:-:S02]  /*1f10*/  IADD3 R10, PT, PT, -R10, RZ, RZ ;  /* 0x000000ff0a0a7210 */ /* 0x000fc40007ffe1ff */
[-C--:B------:R-:W-:Y:S02]  /*1f20*/  SHF.R.U32.HI R12, RZ, R9.reuse, R12 ;  /* 0x00000009ff0c7219 */ /* 0x080fe4000001160c */
[----:B------:R-:W-:Y:S02]  /*1f30*/  LOP3.LUT P1, RZ, R10, R9, R13, 0xf8, !PT ;  /* 0x000000090aff7212 */ /* 0x000fe4000782f80d */
[C---:B------:R-:W-:Y:S02]  /*1f40*/  LOP3.LUT P0, RZ, R12.reuse, 0x1, RZ, 0xc0, !PT ;  /* 0x000000010cff7812 */ /* 0x040fe4000780c0ff */
[----:B------:R-:W-:Y:S02]  /*1f50*/  LOP3.LUT P2, RZ, R12, 0x2, RZ, 0xc0, !PT ;  /* 0x000000020cff7812 */ /* 0x000fe4000784c0ff */
[----:B------:R-:W-:Y:S02]  /*1f60*/  IADD3 R10, PT, PT, R7, -0xfc, RZ ;  /* 0xffffff04070a7810 */ /* 0x000fe40007ffe0ff */
[----:B------:R-:W-:-:S02]  /*1f70*/  PLOP3.LUT P0, PT, P0, P1, P2, 0xe0, 0x0 ;  /* 0x000000000000781c */ /* 0x000fc40000703c20 */
[----:B------:R-:W-:Y:S02]  /*1f80*/  LOP3.LUT P1, RZ, R0, 0x7fffff, RZ, 0xc0, !PT ;  /* 0x007fffff00ff7812 */ /* 0x000fe4000782c0ff */
[----:B------:R-:W-:-:S04]  /*1f90*/  SEL R9, RZ, 0x1, !P0 ;  /* 0x00000001ff097807 */ /* 0x000fc80004000000 */
[----:B------:R-:W-:-:S04]  /*1fa0*/  IADD3 R9, PT, PT, -R9, RZ, RZ ;  /* 0x000000ff09097210 */ /* 0x000fc80007ffe1ff */
[----:B------:R-:W-:Y:S02]  /*1fb0*/  ISETP.GE.AND P0, PT, R9, RZ, PT ;  /* 0x000000ff0900720c */ /* 0x000fe40003f06270 */
[----:B------:R-:W-:-:S11]  /*1fc0*/  SHF.R.U32.HI R9, RZ, R10, R13 ;  /* 0x0000000aff097219 */ /* 0x000fd6000001160d */
[----:B------:R-:W-:-:S05]  /*1fd0*/  @!P0 VIADD R9, R9, 0x1 ;  /* 0x0000000109098836 */ /* 0x000fca0000000000 */
[----:B------:R-:W-:-:S04]  /*1fe0*/  @!P1 SHF.L.U32 R9, R9, 0x1, RZ ;  /* 0x0000000109099819 */ /* 0x000fc800000006ff */
[----:B------:R-:W-:Y:S01]  /*1ff0*/  LOP3.LUT R9, R9, 0x80000000, R0, 0xf8, !PT ;  /* 0x8000000009097812 */ /* 0x000fe200078ef800 */
[----:B------:R-:W-:Y:S06]  /*2000*/  BRA `(.L_x_463) ;  /* 0x0000000000047947 */ /* 0x000fec0003800000 */
.L_x_464:
[----:B------:R0:W1:Y:S02]  /*2010*/  MUFU.RCP R9, R0 ;  /* 0x0000000000097308 */ /* 0x0000640000001000 */
.L_x_463:
[----:B------:R-:W-:Y:S05]  /*2020*/  BSYNC.RECONVERGENT B1 ;  /* 0x0000000000017941 */ /* 0x000fea0003800200 */
.L_x_461:
[----:B------:R-:W-:Y:S01]  /*2030*/  HFMA2 R11, -RZ, RZ, 0, 0 ;  /* 0x00000000ff0b7431 */ /* 0x000fe200000001ff */
[----:B------:R-:W-:-:S04]  /*2040*/  MOV R10, R8 ;  /* 0x00000008000a7202 */ /* 0x000fc80000000f00 */
[----:B01----:R-:W-:Y:S05]  /*2050*/  RET.REL.NODEC R10 `(YOLOV3Forward) ;  /* 0xffffffdc0ae87950 */ /* 0x003fea0003c3ffff */
.L_x_465:
        /* <DEDUP_REMOVED lines=10> */
.L_x_830:


//--------------------- .text.WordEmbeddingBackwardPropagation --------------------------
	.section	.text.WordEmbeddingBackwardPropagation,"ax",@progbits
	.align	128
        .global         WordEmbeddingBackwardPropagation
        .type           WordEmbeddingBackwardPropagation,@function
        .size           WordEmbeddingBackwardPropagation,(.L_x_879 - WordEmbeddingBackwardPropagation)
        .other          WordEmbeddingBackwardPropagation,@"STO_CUDA_ENTRY STV_DEFAULT"
WordEmbeddingBackwardPropagation:
.text.WordEmbeddingBackwardPropagation:
        /* <DEDUP_REMOVED lines=9> */
[----:B------:R-:W1:Y:S01]  /*0090*/  LDCU UR10, c[0x0][0x39c] ;  /* 0x00007380ff0a77ac */ /* 0x000e620008000800 */
[----:B------:R-:W0:Y:S01]  /*00a0*/  LDCU UR4, c[0x0][0x384] ;  /* 0x00007080ff0477ac */ /* 0x000e220008000800 */
[----:B------:R-:W2:Y:S01]  /*00b0*/  LDCU UR6, c[0x0][0x390] ;  /* 0x00007200ff0677ac */ /* 0x000ea20008000800 */
[----:B------:R-:W3:Y:S01]  /*00c0*/  LDCU.64 UR8, c[0x0][0x358] ;  /* 0x00006b00ff0877ac */ /* 0x000ee20008000a00 */
[----:B-1----:R-:W-:Y:S01]  /*00d0*/  UISETP.GE.AND UP0, UPT, UR10, 0x1, UPT ;  /* 0x000000010a00788c */ /* 0x002fe2000bf06270 */
[C---:B0-----:R-:W-:Y:S02]  /*00e0*/  IMAD R2, R7.reuse, UR4, R5 ;  /* 0x0000000407027c24 */ /* 0x041fe4000f8e0205 */
[----:B--2---:R-:W-:-:S03]  /*00f0*/  IMAD R0, R7, R4, UR6 ;  /* 0x0000000607007e24 */ /* 0x004fc6000f8e0204 */
[----:B------:R-:W-:-:S03]  /*0100*/  SHF.R.S32.HI R3, RZ, 0x1f, R2 ;  /* 0x0000001fff037819 */ /* 0x000fc60000011402 */
[----:B---3--:R-:W-:Y:S05]  /*0110*/  BRA.U !UP0, `(.L_x_466) ;  /* 0x0000000508d87547 */ /* 0x008fea000b800000 */
[----:B------:R-:W0:Y:S02]  /*0120*/  LDC.64 R8, c[0x0][0x3a0] ;  /* 0x0000e800ff087b82 */ /* 0x000e240000000a00 */
[----:B0-----:R-:W-:-:S06]  /*0130*/  IMAD.WIDE R8, R2, 0x4, R8 ;  /* 0x0000000402087825 */ /* 0x001fcc00078e0208 */
[----:B------:R-:W2:Y:S01]  /*0140*/  LDG.E R8, desc[UR8][R8.64] ;  /* 0x0000000808087981 */ /* 0x000ea2000c1e1900 */
[----:B------:R-:W-:Y:S02]  /*0150*/  UISETP.GE.U32.AND UP1, UPT, UR10, 0x10, UPT ;  /* 0x000000100a00788c */ /* 0x000fe4000bf26070 */
[----:B------:R-:W-:Y:S01]  /*0160*/  ULOP3.LUT UR5, UR10, 0xf, URZ, 0xc0, !UPT ;  /* 0x0000000f0a057892 */ /* 0x000fe2000f8ec0ff */
[----:B------:R-:W-:-:S03]  /*0170*/  UMOV UR4, URZ ;  /* 0x000000ff00047c82 */ /* 0x000fc60008000000 */
[----:B------:R-:W-:Y:S01]  /*0180*/  UISETP.NE.AND UP0, UPT, UR5, URZ, UPT ;  /* 0x000000ff0500728c */ /* 0x000fe2000bf05270 */
[----:B--2---:R-:W-:-:S06]  /*0190*/  FADD R6, R8, 0.10000000149011611938 ;  /* 0x3dcccccd08067421 */ /* 0x004fcc0000000000 */
[----:B------:R-:W0:Y:S02]  /*01a0*/  F2I.TRUNC.NTZ R6, R6 ;  /* 0x0000000600067305 */ /* 0x000e24000020f100 */
[----:B0-----:R-:W-:Y:S01]  /*01b0*/  IMAD R5, R6, UR10, RZ ;  /* 0x0000000a06057c24 */ /* 0x001fe2000f8e02ff */
[----:B------:R-:W-:Y:S06]  /*01c0*/  BRA.U !UP1, `(.L_x_467) ;  /* 0x0000000109b07547 */ /* 0x000fec000b800000 */
[----:B------:R-:W-:Y:S01]  /*01d0*/  ULOP3.LUT UR4, UR10, 0x7ffffff0, URZ, 0xc0, !UPT ;  /* 0x7ffffff00a047892 */ /* 0x000fe2000f8ec0ff */
[----:B------:R-:W-:-:S03]  /*01e0*/  IMAD.MOV.U32 R6, RZ, RZ, R0 ;  /* 0x000000ffff067224 */ /* 0x000fc600078e0000 */
[----:B------:R-:W-:-:S12]  /*01f0*/  UIADD3 UR7, UPT, UPT, -UR4, URZ, URZ ;  /* 0x000000ff04077290 */ /* 0x000fd8000fffe1ff */
.L_x_468:
[----:B------:R-:W0:Y:S08]  /*0200*/  LDC.64 R8, c[0x0][0x3b0] ;  /* 0x0000ec00ff087b82 */ /* 0x000e300000000a00 */
[----:B----4-:R-:W1:Y:S01]  /*0210*/  LDC.64 R10, c[0x0][0x3b8] ;  /* 0x0000ee00ff0a7b82 */ /* 0x010e620000000a00 */
[----:B0-----:R-:W-:-:S05]  /*0220*/  IMAD.WIDE R8, R6, 0x4, R8 ;  /* 0x0000000406087825 */ /* 0x001fca00078e0208 */
[----:B------:R-:W2:Y:S01]  /*0230*/  LDG.E R13, desc[UR8][R8.64] ;  /* 0x00000008080d7981 */ /* 0x000ea2000c1e1900 */
[----:B-1----:R-:W-:-:S05]  /*0240*/  IMAD.WIDE R10, R5, 0x4, R10 ;  /* 0x00000004050a7825 */ /* 0x002fca00078e020a */
[----:B--2---:R0:W-:Y:S04]  /*0250*/  REDG.E.ADD.F32.FTZ.RN.STRONG.GPU desc[UR8][R10.64], R13 ;  /* 0x0000000d0a0079a6 */ /* 0x0041e8000c12f308 */
[----:B------:R-:W2:Y:S04]  /*0260*/  LDG.E R15, desc[UR8][R8.64+0x4] ;  /* 0x00000408080f7981 */ /* 0x000ea8000c1e1900 */
[----:B--2---:R1:W-:Y:S04]  /*0270*/  REDG.E.ADD.F32.FTZ.RN.STRONG.GPU desc[UR8][R10.64+0x4], R15 ;  /* 0x0000040f0a0079a6 */ /* 0x0043e8000c12f308 */
[----:B------:R-:W2:Y:S04]  /*0280*/  LDG.E R17, desc[UR8][R8.64+0x8] ;  /* 0x0000080808117981 */ /* 0x000ea8000c1e1900 */
[----:B--2---:R2:W-:Y:S04]  /*0290*/  REDG.E.ADD.F32.FTZ.RN.STRONG.GPU desc[UR8][R10.64+0x8], R17 ;  /* 0x000008110a0079a6 */ /* 0x0045e8000c12f308 */
[----:B------:R-:W3:Y:S04]  /*02a0*/  LDG.E R19, desc[UR8][R8.64+0xc] ;  /* 0x00000c0808137981 */ /* 0x000ee8000c1e1900 */
[----:B---3--:R3:W-:Y:S04]  /*02b0*/  REDG.E.ADD.F32.FTZ.RN.STRONG.GPU desc[UR8][R10.64+0xc], R19 ;  /* 0x00000c130a0079a6 */ /* 0x0087e8000c12f308 */
[----:B------:R-:W4:Y:S04]  /*02c0*/  LDG.E R21, desc[UR8][R8.64+0x10] ;  /* 0x0000100808157981 */ /* 0x000f28000c1e1900 */
[----:B----4-:R4:W-:Y:S04]  /*02d0*/  REDG.E.ADD.F32.FTZ.RN.STRONG.GPU desc[UR8][R10.64+0x10], R21 ;  /* 0x000010150a0079a6 */ /* 0x0109e8000c12f308 */
[----:B------:R-:W5:Y:S04]  /*02e0*/  LDG.E R23, desc[UR8][R8.64+0x14] ;  /* 0x0000140808177981 */ /* 0x000f68000c1e1900 */
[----:B-----5:R5:W-:Y:S04]  /*02f0*/  REDG.E.ADD.F32.FTZ.RN.STRONG.GPU desc[UR8][R10.64+0x14], R23 ;  /* 0x000014170a0079a6 */ /* 0x020be8000c12f308 */
[----:B0-----:R-:W2:Y:S04]  /*0300*/  LDG.E R13, desc[UR8][R8.64+0x18] ;  /* 0x00001808080d7981 */ /* 0x001ea8000c1e1900 */
[----:B--2---:R0:W-:Y:S04]  /*0310*/  REDG.E.ADD.F32.FTZ.RN.STRONG.GPU desc[UR8][R10.64+0x18], R13 ;  /* 0x0000180d0a0079a6 */ /* 0x0041e8000c12f308 */
[----:B-1----:R-:W2:Y:S04]  /*0320*/  LDG.E R15, desc[UR8][R8.64+0x1c] ;  /* 0x00001c08080f7981 */ /* 0x002ea8000c1e1900 */
[----:B--2---:R1:W-:Y:S04]  /*0330*/  REDG.E.ADD.F32.FTZ.RN.STRONG.GPU desc[UR8][R10.64+0x1c], R15 ;  /* 0x00001c0f0a0079a6 */ /* 0x0043e8000c12f308 */
[----:B------:R-:W2:Y:S04]  /*0340*/  LDG.E R17, desc[UR8][R8.64+0x20] ;  /* 0x0000200808117981 */ /* 0x000ea8000c1e1900 */
[----:B--2---:R2:W-:Y:S04]  /*0350*/  REDG.E.ADD.F32.FTZ.RN.STRONG.GPU desc[UR8][R10.64+0x20], R17 ;  /* 0x000020110a0079a6 */ /* 0x0045e8000c12f308 */
[----:B---3--:R-:W3:Y:S04]  /*0360*/  LDG.E R19, desc[UR8][R8.64+0x24] ;  /* 0x0000240808137981 */ /* 0x008ee8000c1e1900 */
[----:B---3--:R3:W-:Y:S04]  /*0370*/  REDG.E.ADD.F32.FTZ.RN.STRONG.GPU desc[UR8][R10.64+0x24], R19 ;  /* 0x000024130a0079a6 */ /* 0x0087e8000c12f308 */
[----:B----4-:R-:W4:Y:S04]  /*0380*/  LDG.E R21, desc[UR8][R8.64+0x28] ;  /* 0x0000280808157981 */ /* 0x010f28000c1e1900 */
[----:B----4-:R4:W-:Y:S04]  /*0390*/  REDG.E.ADD.F32.FTZ.RN.STRONG.GPU desc[UR8][R10.64+0x28], R21 ;  /* 0x000028150a0079a6 */ /* 0x0109e8000c12f308 */
[----:B-----5:R-:W5:Y:S04]  /*03a0*/  LDG.E R23, desc[UR8][R8.64+0x2c] ;  /* 0x00002c0808177981 */ /* 0x020f68000c1e1900 */
[----:B-----5:R4:W-:Y:S04]  /*03b0*/  REDG.E.ADD.F32.FTZ.RN.STRONG.GPU desc[UR8][R10.64+0x2c], R23 ;  /* 0x00002c170a0079a6 */ /* 0x0209e8000c12f308 */
[----:B0-----:R-:W5:Y:S04]  /*03c0*/  LDG.E R13, desc[UR8][R8.64+0x30] ;  /* 0x00003008080d7981 */ /* 0x001f68000c1e1900 */
[----:B-----5:R4:W-:Y:S04]  /*03d0*/  REDG.E.ADD.F32.FTZ.RN.STRONG.GPU desc[UR8][R10.64+0x30], R13 ;  /* 0x0000300d0a0079a6 */ /* 0x0209e8000c12f308 */
[----:B-1----:R-:W5:Y:S04]  /*03e0*/  LDG.E R15, desc[UR8][R8.64+0x34] ;  /* 0x00003408080f7981 */ /* 0x002f68000c1e1900 */
[----:B-----5:R4:W-:Y:S04]  /*03f0*/  REDG.E.ADD.F32.FTZ.RN.STRONG.GPU desc[UR8][R10.64+0x34], R15 ;  /* 0x0000340f0a0079a6 */ /* 0x0209e8000c12f308 */
[----:B--2---:R-:W2:Y:S04]  /*0400*/  LDG.E R17, desc[UR8][R8.64+0x38] ;  /* 0x0000380808117981 */ /* 0x004ea8000c1e1900 */
[----:B--2---:R4:W-:Y:S04]  /*0410*/  REDG.E.ADD.F32.FTZ.RN.STRONG.GPU desc[UR8][R10.64+0x38], R17 ;  /* 0x000038110a0079a6 */ /* 0x0049e8000c12f308 */
[----:B---3--:R-:W2:Y:S01]  /*0420*/  LDG.E R19, desc[UR8][R8.64+0x3c] ;  /* 0x00003c0808137981 */ /* 0x008ea2000c1e1900 */
[----:B------:R-:W-:-:S04]  /*0430*/  UIADD3 UR7, UPT, UPT, UR7, 0x10, URZ ;  /* 0x0000001007077890 */ /* 0x000fc8000fffe0ff */
[----:B------:R-:W-:Y:S01]  /*0440*/  UISETP.NE.AND UP1, UPT, UR7, URZ, UPT ;  /* 0x000000ff0700728c */ /* 0x000fe2000bf25270 */
[----:B--2---:R4:W-:Y:S01]  /*0450*/  REDG.E.ADD.F32.FTZ.RN.STRONG.GPU desc[UR8][R10.64+0x3c], R19 ;  /* 0x00003c130a0079a6 */ /* 0x0049e2000c12f308 */
[----:B------:R-:W-:Y:S02]  /*0460*/  VIADD R5, R5, 0x10 ;  /* 0x0000001005057836 */ /* 0x000fe40000000000 */
[----:B------:R-:W-:-:S05]  /*0470*/  VIADD R6, R6, 0x10 ;  /* 0x0000001006067836 */ /* 0x000fca0000000000 */
[----:B------:R-:W-:Y:S05]  /*0480*/  BRA.U UP1, `(.L_x_468) ;  /* 0xfffffffd015c7547 */ /* 0x000fea000b83ffff */
.L_x_467:
[----:B------:R-:W-:Y:S05]  /*0490*/  BRA.U !UP0, `(.L_x_466) ;  /* 0x0000000108f87547 */ /* 0x000fea000b800000 */
[----:B------:R-:W-:Y:S02]  /*04a0*/  UISETP.GE.U32.AND UP0, UPT, UR5, 0x8, UPT ;  /* 0x000000080500788c */ /* 0x000fe4000bf06070 */
[----:B------:R-:W-:-:S04]  /*04b0*/  ULOP3.LUT UR7, UR10, 0x7, URZ, 0xc0, !UPT ;  /* 0x000000070a077892 */ /* 0x000fc8000f8ec0ff */
[----:B------:R-:W-:-:S03]  /*04c0*/  UISETP.NE.AND UP1, UPT, UR7, URZ, UPT ;  /* 0x000000ff0700728c */ /* 0x000fc6000bf25270 */
[----:B------:R-:W-:Y:S08]  /*04d0*/  BRA.U !UP0, `(.L_x_469) ;  /* 0x00000001085c7547 */ /* 0x000ff0000b800000 */
[----:B------:R-:W0:Y:S01]  /*04e0*/  LDC.64 R8, c[0x0][0x3b0] ;  /* 0x0000ec00ff087b82 */ /* 0x000e220000000a00 */
[----:B----4-:R-:W-:-:S04]  /*04f0*/  VIADD R11, R0, UR4 ;  /* 0x00000004000b7c36 */ /* 0x010fc80008000000 */
[----:B0-----:R-:W-:-:S03]  /*0500*/  IMAD.WIDE R8, R11, 0x4, R8 ;  /* 0x000000040b087825 */ /* 0x001fc600078e0208 */
[----:B------:R-:W0:Y:S02]  /*0510*/  LDC.64 R10, c[0x0][0x3b8] ;  /* 0x0000ee00ff0a7b82 */ /* 0x000e240000000a00 */
[----:B------:R-:W2:Y:S01]  /*0520*/  LDG.E R13, desc[UR8][R8.64] ;  /* 0x00000008080d7981 */ /* 0x000ea2000c1e1900 */
[----:B0-----:R-:W-:-:S05]  /*0530*/  IMAD.WIDE R10, R5, 0x4, R10 ;  /* 0x00000004050a7825 */ /* 0x001fca00078e020a */
[----:B--2---:R0:W-:Y:S04]  /*0540*/  REDG.E.ADD.F32.FTZ.RN.STRONG.GPU desc[UR8][R10.64], R13 ;  /* 0x0000000d0a0079a6 */ /* 0x0041e8000c12f308 */
[----:B------:R-:W2:Y:S04]  /*0550*/  LDG.E R15, desc[UR8][R8.64+0x4] ;  /* 0x00000408080f7981 */ /* 0x000ea8000c1e1900 */
[----:B--2---:R1:W-:Y:S04]  /*0560*/  REDG.E.ADD.F32.FTZ.RN.STRONG.GPU desc[UR8][R10.64+0x4], R15 ;  /* 0x0000040f0a0079a6 */ /* 0x0043e8000c12f308 */
[----:B------:R-:W2:Y:S04]  /*0570*/  LDG.E R17, desc[UR8][R8.64+0x8] ;  /* 0x0000080808117981 */ /* 0x000ea8000c1e1900 */
[----:B--2---:R2:W-:Y:S04]  /*0580*/  REDG.E.ADD.F32.FTZ.RN.STRONG.GPU desc[UR8][R10.64+0x8], R17 ;  /* 0x000008110a0079a6 */ /* 0x0045e8000c12f308 */
[----:B------:R-:W3:Y:S04]  /*0590*/  LDG.E R19, desc[UR8][R8.64+0xc] ;  /* 0x00000c0808137981 */ /* 0x000ee8000c1e1900 */
[----:B---3--:R2:W-:Y:S04]  /*05a0*/  REDG.E.ADD.F32.FTZ.RN.STRONG.GPU desc[UR8][R10.64+0xc], R19 ;  /* 0x00000c130a0079a6 */ /* 0x0085e8000c12f308 */
[----:B------:R-:W3:Y:S04]  /*05b0*/  LDG.E R21, desc[UR8][R8.64+0x10] ;  /* 0x0000100808157981 */ /* 0x000ee8000c1e1900 */
[----:B---3--:R2:W-:Y:S04]  /*05c0*/  REDG.E.ADD.F32.FTZ.RN.STRONG.GPU desc[UR8][R10.64+0x10], R21 ;  /* 0x000010150a0079a6 */ /* 0x0085e8000c12f308 */
[----:B------:R-:W3:Y:S04]  /*05d0*/  LDG.E R23, desc[UR8][R8.64+0x14] ;  /* 0x0000140808177981 */ /* 0x000ee8000c1e1900 */
[----:B---3--:R2:W-:Y:S04]  /*05e0*/  REDG.E.ADD.F32.FTZ.RN.STRONG.GPU desc[UR8][R10.64+0x14], R23 ;  /* 0x000014170a0079a6 */ /* 0x0085e8000c12f308 */
[----:B0-----:R-:W3:Y:S04]  /*05f0*/  LDG.E R13, desc[UR8][R8.64+0x18] ;  /* 0x00001808080d7981 */ /* 0x001ee8000c1e1900 */
[----:B---3--:R2:W-:Y:S04]  /*0600*/  REDG.E.ADD.F32.FTZ.RN.STRONG.GPU desc[UR8][R10.64+0x18], R13 ;  /* 0x0000180d0a0079a6 */ /* 0x0085e8000c12f308 */
[----:B-1----:R-:W3:Y:S01]  /*0610*/  LDG.E R15, desc[UR8][R8.64+0x1c] ;  /* 0x00001c08080f7981 */ /* 0x002ee2000c1e1900 */
[----:B------:R-:W-:-:S03]  /*0620*/  VIADD R5, R5, 0x8 ;  /* 0x0000000805057836 */ /* 0x000fc60000000000 */
[----:B---3--:R2:W-:Y:S01]  /*0630*/  REDG.E.ADD.F32.FTZ.RN.STRONG.GPU desc[UR8][R10.64+0x1c], R15 ;  /* 0x00001c0f0a0079a6 */ /* 0x0085e2000c12f308 */
[----:B------:R-:W-:-:S12]  /*0640*/  UIADD3 UR4, UPT, UPT, UR4, 0x8, URZ ;  /* 0x0000000804047890 */ /* 0x000fd8000fffe0ff */
.L_x_469:
[----:B------:R-:W-:Y:S05]  /*0650*/  BRA.U !UP1, `(.L_x_466) ;  /* 0x0000000109887547 */ /* 0x000fea000b800000 */
[----:B------:R-:W-:Y:S02]  /*0660*/  UISETP.GE.U32.AND UP0, UPT, UR7, 0x4, UPT ;  /* 0x000000040700788c */ /* 0x000fe4000bf06070 */
[----:B------:R-:W-:-:S04]  /*0670*/  ULOP3.LUT UR5, UR10, 0x3, URZ, 0xc0, !UPT ;  /* 0x000000030a057892 */ /* 0x000fc8000f8ec0ff */
[----:B------:R-:W-:-:S03]  /*0680*/  UISETP.NE.AND UP1, UPT, UR5, URZ, UPT ;  /* 0x000000ff0500728c */ /* 0x000fc6000bf25270 */
[----:B------:R-:W-:Y:S08]  /*0690*/  BRA.U !UP0, `(.L_x_470) ;  /* 0x00000001083c7547 */ /* 0x000ff0000b800000 */
[----:B------:R-:W0:Y:S01]  /*06a0*/  LDC.64 R8, c[0x0][0x3b0] ;  /* 0x0000ec00ff087b82 */ /* 0x000e220000000a00 */
[----:B--2-4-:R-:W-:-:S04]  /*06b0*/  VIADD R11, R0, UR4 ;  /* 0x00000004000b7c36 */ /* 0x014fc80008000000 */
        /* <DEDUP_REMOVED lines=9> */
[----:B------:R-:W2:Y:S01]  /*0750*/  LDG.E R19, desc[UR8][R8.64+0xc] ;  /* 0x00000c0808137981 */ /* 0x000ea2000c1e1900 */
[----:B------:R-:W-:-:S03]  /*0760*/  VIADD R5, R5, 0x4 ;  /* 0x0000000405057836 */ /* 0x000fc60000000000 */
[----:B--2---:R0:W-:Y:S01]  /*0770*/  REDG.E.ADD.F32.FTZ.RN.STRONG.GPU desc[UR8][R10.64+0xc], R19 ;  /* 0x00000c130a0079a6 */ /* 0x0041e2000c12f308 */
[----:B------:R-:W-:-:S12]  /*0780*/  UIADD3 UR4, UPT, UPT, UR4, 0x4, URZ ;  /* 0x0000000404047890 */ /* 0x000fd8000fffe0ff */
.L_x_470:
[----:B------:R-:W-:Y:S05]  /*0790*/  BRA.U !UP1, `(.L_x_466) ;  /* 0x0000000109387547 */ /* 0x000fea000b800000 */
[----:B------:R-:W1:Y:S01]  /*07a0*/  LDC.64 R8, c[0x0][0x3b0] ;  /* 0x0000ec00ff087b82 */ /* 0x000e620000000a00 */
[----:B------:R-:W-:Y:S02]  /*07b0*/  UIADD3 UR4, UPT, UPT, UR4, UR6, URZ ;  /* 0x0000000604047290 */ /* 0x000fe4000fffe0ff */
[----:B------:R-:W-:-:S04]  /*07c0*/  UIADD3 UR5, UPT, UPT, -UR5, URZ, URZ ;  /* 0x000000ff05057290 */ /* 0x000fc8000fffe1ff */
[----:B0-2-4-:R-:W-:Y:S01]  /*07d0*/  IMAD R15, R7, R4, UR4 ;  /* 0x00000004070f7e24 */ /* 0x015fe2000f8e0204 */
[----:B------:R-:W0:Y:S07]  /*07e0*/  LDC.64 R10, c[0x0][0x3b8] ;  /* 0x0000ee00ff0a7b82 */ /* 0x000e2e0000000a00 */
.L_x_471:
[----:B-1-3--:R-:W-:-:S06]  /*07f0*/  IMAD.WIDE R6, R15, 0x4, R8 ;  /* 0x000000040f067825 */ /* 0x00afcc00078e0208 */
[----:B------:R-:W2:Y:S01]  /*0800*/  LDG.E R7, desc[UR8][R6.64] ;  /* 0x0000000806077981 */ /* 0x000ea2000c1e1900 */
[----:B0-----:R-:W-:Y:S01]  /*0810*/  IMAD.WIDE R12, R5, 0x4, R10 ;  /* 0x00000004050c7825 */ /* 0x001fe200078e020a */
[----:B------:R-:W-:-:S04]  /*0820*/  UIADD3 UR5, UPT, UPT, UR5, 0x1, URZ ;  /* 0x0000000105057890 */ /* 0x000fc8000fffe0ff */
[----:B------:R-:W-:Y:S01]  /*0830*/  UISETP.NE.AND UP0, UPT, UR5, URZ, UPT ;  /* 0x000000ff0500728c */ /* 0x000fe2000bf05270 */
[----:B--2---:R3:W-:Y:S01]  /*0840*/  REDG.E.ADD.F32.FTZ.RN.STRONG.GPU desc[UR8][R12.64], R7 ;  /* 0x000000070c0079a6 */ /* 0x0047e2000c12f308 */
[----:B------:R-:W-:Y:S02]  /*0850*/  VIADD R5, R5, 0x1 ;  /* 0x0000000105057836 */ /* 0x000fe40000000000 */
[----:B------:R-:W-:-:S05]  /*0860*/  VIADD R15, R15, 0x1 ;  /* 0x000000010f0f7836 */ /* 0x000fca0000000000 */
[----:B------:R-:W-:Y:S05]  /*0870*/  BRA.U UP0, `(.L_x_471) ;  /* 0xfffffffd00dc7547 */ /* 0x000fea000b83ffff */
.L_x_466:
[----:B------:R-:W1:Y:S02]  /*0880*/  LDCU UR4, c[0x0][0x394] ;  /* 0x00007280ff0477ac */ /* 0x000e640008000800 */
[----:B-1----:R-:W-:-:S09]  /*0890*/  UISETP.GE.AND UP0, UPT, UR4, 0x1, UPT ;  /* 0x000000010400788c */ /* 0x002fd2000bf06270 */
[----:B------:R-:W-:Y:S05]  /*08a0*/  BRA.U !UP0, `(.L_x_472) ;  /* 0x0000000508407547 */ /* 0x000fea000b800000 */
[----:B------:R-:W1:Y:S01]  /*08b0*/  LDCU.64 UR12, c[0x0][0x3b0] ;  /* 0x00007600ff0c77ac */ /* 0x000e620008000a00 */
[----:B------:R-:W-:Y:S02]  /*08c0*/  UIMAD.WIDE.U32 UR6, UR4, 0x4, URZ ;  /* 0x00000004040678a5 */ /* 0x000fe4000f8e00ff */
[----:B------:R-:W-:-:S04]  /*08d0*/  UIADD3 UR4, UPT, UPT, -UR4, URZ, URZ ;  /* 0x000000ff04047290 */ /* 0x000fc8000fffe1ff */
[----:B------:R-:W-:Y:S01]  /*08e0*/  IMAD.U32 R4, RZ, RZ, UR7 ;  /* 0x00000007ff047e24 */ /* 0x000fe2000f8e00ff */
[----:B------:R-:W-:Y:S01]  /*08f0*/  USHF.R.S32.HI UR5, URZ, 0x1f, UR4 ;  /* 0x0000001fff057899 */ /* 0x000fe20008011404 */
[----:B------:R-:W-:Y:S02]  /*0900*/  ISETP.LT.U32.AND P0, PT, RZ, UR6, PT ;  /* 0x00000006ff007c0c */ /* 0x000fe4000bf01070 */
[----:B0-2-4-:R-:W-:Y:S02]  /*0910*/  IADD3 R11, P1, PT, R0, UR4, RZ ;  /* 0x00000004000b7c10 */ /* 0x015fe4000ff3e0ff */
[----:B------:R-:W-:Y:S02]  /*0920*/  ISETP.GT.U32.AND.EX P0, PT, R4, RZ, PT, P0 ;  /* 0x000000ff0400720c */ /* 0x000fe40003f04100 */
[----:B------:R-:W-:Y:S02]  /*0930*/  LEA.HI.X.SX32 R4, R0, UR5, 0x1, P1 ;  /* 0x0000000500047c11 */ /* 0x000fe400088f0eff */
[----:B-1----:R-:W-:-:S04]  /*0940*/  LEA R10, P1, R11, UR12, 0x2 ;  /* 0x0000000c0b0a7c11 */ /* 0x002fc8000f8210ff */
[----:B------:R-:W-:Y:S02]  /*0950*/  LEA.HI.X R11, R11, UR13, R4, 0x2, P1 ;  /* 0x0000000d0b0b7c11 */ /* 0x000fe400088f1404 */
[----:B------:R-:W-:Y:S01]  /*0960*/  CS2R R4, SRZ ;  /* 0x0000000000047805 */ /* 0x000fe2000001ff00 */
[----:B------:R-:W0:Y:S05]  /*0970*/  LDCU.64 UR12, c[0x0][0x3a8] ;  /* 0x00007500ff0c77ac */ /* 0x000e2a0008000a00 */
[----:B------:R-:W-:-:S05]  /*0980*/  @!P0 IADD3 R6, P1, PT, R5, R10, RZ ;  /* 0x0000000a05068210 */ /* 0x000fca0007f3e0ff */
[----:B---3--:R-:W-:-:S05]  /*0990*/  @!P0 IMAD.X R7, R4, 0x1, R11, P1 ;  /* 0x0000000104078824 */ /* 0x008fca00008e060b */
[----:B------:R1:W2:Y:S01]  /*09a0*/  @!P0 LDG.E.U8 R13, desc[UR8][R6.64] ;  /* 0x00000008060d8981 */ /* 0x0002a2000c1e1100 */
[----:B------:R-:W-:Y:S01]  /*09b0*/  IADD3 R9, P1, PT, R2, UR4, RZ ;  /* 0x0000000402097c10 */ /* 0x000fe2000ff3e0ff */
[----:B------:R-:W-:Y:S02]  /*09c0*/  IMAD.U32 R15, RZ, RZ, UR7 ;  /* 0x00000007ff0f7e24 */ /* 0x000fe4000f8e00ff */
[----:B------:R-:W-:Y:S01]  /*09d0*/  IMAD.U32 R23, RZ, RZ, UR7 ;  /* 0x00000007ff177e24 */ /* 0x000fe2000f8e00ff */
[----:B------:R-:W-:Y:S02]  /*09e0*/  IADD3.X R12, PT, PT, R3, UR5, RZ, P1, !PT ;  /* 0x00000005030c7c10 */ /* 0x000fe40008ffe4ff */
[----:B0-----:R-:W-:-:S04]  /*09f0*/  LEA R8, P1, R9, UR12, 0x2 ;  /* 0x0000000c09087c11 */ /* 0x001fc8000f8210ff */
[----:B------:R-:W-:Y:S02]  /*0a00*/  LEA.HI.X R9, R9, UR13, R12, 0x2, P1 ;  /* 0x0000000d09097c11 */ /* 0x000fe400088f140c */
[----:B-1----:R-:W-:Y:S01]  /*0a10*/  @!P0 IADD3 R6, P1, PT, R5, R8, RZ ;  /* 0x0000000805068210 */ /* 0x002fe20007f3e0ff */
[----:B------:R-:W-:-:S04]  /*0a20*/  @!P0 IMAD.MOV.U32 R5, RZ, RZ, 0x1 ;  /* 0x00000001ff058424 */ /* 0x000fc800078e00ff */
[----:B------:R-:W-:Y:S01]  /*0a30*/  @!P0 IMAD.X R7, R4, 0x1, R9, P1 ;  /* 0x0000000104078824 */ /* 0x000fe200008e0609 */
[C---:B------:R-:W-:Y:S01]  /*0a40*/  IADD3 R12, P2, PT, -R5.reuse, UR6, RZ ;  /* 0x00000006050c7c10 */ /* 0x040fe2000ff5e1ff */
[----:B------:R-:W-:Y:S01]  /*0a50*/  @!P0 IMAD.MOV.U32 R4, RZ, RZ, RZ ;  /* 0x000000ffff048224 */ /* 0x000fe200078e00ff */
[----:B------:R-:W-:Y:S02]  /*0a60*/  ISETP.LT.U32.AND P1, PT, R5, UR6, PT ;  /* 0x0000000605007c0c */ /* 0x000fe4000bf21070 */
[----:B------:R-:W-:Y:S02]  /*0a70*/  ISETP.LE.U32.AND P3, PT, R12, 0x3, PT ;  /* 0x000000030c00780c */ /* 0x000fe40003f63070 */
[----:B------:R-:W-:Y:S02]  /*0a80*/  ISETP.GT.U32.AND.EX P1, PT, R15, R4, PT, P1 ;  /* 0x000000040f00720c */ /* 0x000fe40003f24110 */
[----:B------:R-:W-:-:S04]  /*0a90*/  IADD3.X R12, PT, PT, ~R4, UR7, RZ, P2, !PT ;  /* 0x00000007040c7c10 */ /* 0x000fc800097fe5ff */
[----:B------:R-:W-:Y:S01]  /*0aa0*/  ISETP.LE.U32.OR.EX P1, PT, R12, RZ, !P1, P3 ;  /* 0x000000ff0c00720c */ /* 0x000fe20004f23530 */
[----:B--2---:R0:W-:-:S12]  /*0ab0*/  @!P0 STG.E.U8 desc[UR8][R6.64], R13 ;  /* 0x0000000d06008986 */ /* 0x0041d8000c101108 */
[----:B------:R-:W-:Y:S05]  /*0ac0*/  @P1 BRA `(.L_x_473) ;  /* 0x0000000000501947 */ /* 0x000fea0003800000 */
[----:B------:R-:W-:Y:S01]  /*0ad0*/  UIADD3 UR4, UP0, UPT, UR6, -0x3, URZ ;  /* 0xfffffffd06047890 */ /* 0x000fe2000ff1e0ff */
[----:B------:R-:W-:-:S03]  /*0ae0*/  PLOP3.LUT P0, PT, PT, PT, PT, 0x8, 0x80 ;  /* 0x000000000080781c */ /* 0x000fc60003f0e170 */
[----:B------:R-:W-:-:S12]  /*0af0*/  UIADD3.X UR5, UPT, UPT, UR7, -0x1, URZ, UP0, !UPT ;  /* 0xffffffff07057890 */ /* 0x000fd800087fe4ff */
.L_x_474:
[----:B------:R-:W-:-:S05]  /*0b00*/  IADD3 R12, P1, PT, R5, R10, RZ ;  /* 0x0000000a050c7210 */ /* 0x000fca0007f3e0ff */
[----:B0-----:R-:W-:-:S05]  /*0b10*/  IMAD.X R13, R4, 0x1, R11, P1 ;  /* 0x00000001040d7824 */ /* 0x001fca00008e060b */
[----:B-1----:R-:W2:Y:S01]  /*0b20*/  LDG.E.U8 R15, desc[UR8][R12.64] ;  /* 0x000000080c0f7981 */ /* 0x002ea2000c1e1100 */
[----:B------:R-:W-:-:S05]  /*0b30*/  IADD3 R6, P1, PT, R5, R8, RZ ;  /* 0x0000000805067210 */ /* 0x000fca0007f3e0ff */
[----:B------:R-:W-:-:S05]  /*0b40*/  IMAD.X R7, R4, 0x1, R9, P1 ;  /* 0x0000000104077824 */ /* 0x000fca00008e0609 */
[----:B--2---:R1:W-:Y:S04]  /*0b50*/  STG.E.U8 desc[UR8][R6.64], R15 ;  /* 0x0000000f06007986 */ /* 0x0043e8000c101108 */
[----:B------:R-:W2:Y:S04]  /*0b60*/  LDG.E.U8 R17, desc[UR8][R12.64+0x1] ;  /* 0x000001080c117981 */ /* 0x000ea8000c1e1100 */
[----:B--2---:R1:W-:Y:S04]  /*0b70*/  STG.E.U8 desc[UR8][R6.64+0x1], R17 ;  /* 0x0000011106007986 */ /* 0x0043e8000c101108 */
[----:B------:R-:W2:Y:S01]  /*0b80*/  LDG.E.U8 R19, desc[UR8][R12.64+0x2] ;  /* 0x000002080c137981 */ /* 0x000ea2000c1e1100 */
[----:B------:R-:W-:-:S04]  /*0b90*/  IADD3 R5, P2, PT, R5, 0x4, RZ ;  /* 0x0000000405057810 */ /* 0x000fc80007f5e0ff */
[----:B------:R-:W-:Y:S01]  /*0ba0*/  ISETP.GE.U32.AND P1, PT, R5, UR4, PT ;  /* 0x0000000405007c0c */ /* 0x000fe2000bf26070 */
[----:B------:R-:W-:-:S05]  /*0bb0*/  IMAD.X R4, RZ, RZ, R4, P2 ;  /* 0x000000ffff047224 */ /* 0x000fca00010e0604 */
[----:B------:R-:W-:Y:S01]  /*0bc0*/  ISETP.GE.U32.AND.EX P1, PT, R4, UR5, PT, P1 ;  /* 0x0000000504007c0c */ /* 0x000fe2000bf26110 */
[----:B--2---:R1:W-:Y:S04]  /*0bd0*/  STG.E.U8 desc[UR8][R6.64+0x2], R19 ;  /* 0x0000021306007986 */ /* 0x0043e8000c101108 */
[----:B------:R-:W2:Y:S04]  /*0be0*/  LDG.E.U8 R21, desc[UR8][R12.64+0x3] ;  /* 0x000003080c157981 */ /* 0x000ea8000c1e1100 */
[----:B--2---:R1:W-:Y:S04]  /*0bf0*/  STG.E.U8 desc[UR8][R6.64+0x3], R21 ;  /* 0x0000031506007986 */ /* 0x0043e8000c101108 */
[----:B------:R-:W-:Y:S05]  /*0c00*/  @!P1 BRA `(.L_x_474) ;  /* 0xfffffffc00bc9947 */ /* 0x000fea000383ffff */
.L_x_473:
[C---:B------:R-:W-:Y:S02]  /*0c10*/  ISETP.LT.U32.AND P1, PT, R5.reuse, UR6, PT ;  /* 0x0000000605007c0c */ /* 0x040fe4000bf21070 */
[----:B01----:R-:W-:Y:S02]  /*0c20*/  IADD3 R6, P2, PT, -R5, UR6, RZ ;  /* 0x0000000605067c10 */ /* 0x003fe4000ff5e1ff */
[----:B------:R-:W-:Y:S02]  /*0c30*/  ISETP.GT.U32.AND.EX P3, PT, R23, R4, PT, P1 ;  /* 0x000000041700720c */ /* 0x000fe40003f64110 */
[----:B------:R-:W-:Y:S02]  /*0c40*/  ISETP.LE.U32.AND P1, PT, R6, 0x1, PT ;  /* 0x000000010600780c */ /* 0x000fe40003f23070 */
[----:B------:R-:W-:-:S04]  /*0c50*/  IADD3.X R6, PT, PT, ~R4, UR7, RZ, P2, !PT ;  /* 0x0000000704067c10 */ /* 0x000fc800097fe5ff */
[----:B------:R-:W-:-:S13]  /*0c60*/  ISETP.LE.U32.OR.EX P1, PT, R6, RZ, !P3, P1 ;  /* 0x000000ff0600720c */ /* 0x000fda0005f23510 */
[----:B------:R-:W-:-:S05]  /*0c70*/  @!P1 IADD3 R6, P2, PT, R5, R10, RZ ;  /* 0x0000000a05069210 */ /* 0x000fca0007f5e0ff */
[----:B------:R-:W-:-:S05]  /*0c80*/  @!P1 IMAD.X R7, R4, 0x1, R11, P2 ;  /* 0x0000000104079824 */ /* 0x000fca00010e060b */
[----:B------:R-:W2:Y:S01]  /*0c90*/  @!P1 LDG.E.U8 R15, desc[UR8][R6.64] ;  /* 0x00000008060f9981 */ /* 0x000ea2000c1e1100 */
[----:B------:R-:W-:-:S05]  /*0ca0*/  @!P1 IADD3 R12, P2, PT, R5, R8, RZ ;  /* 0x00000008050c9210 */ /* 0x000fca0007f5e0ff */
[----:B------:R-:W-:-:S05]  /*0cb0*/  @!P1 IMAD.X R13, R4, 0x1, R9, P2 ;  /* 0x00000001040d9824 */ /* 0x000fca00010e0609 */
[----:B--2---:R1:W-:Y:S04]  /*0cc0*/  @!P1 STG.E.U8 desc[UR8][R12.64], R15 ;  /* 0x0000000f0c009986 */ /* 0x0043e8000c101108 */
[----:B------:R-:W2:Y:S01]  /*0cd0*/  @!P1 LDG.E.U8 R17, desc[UR8][R6.64+0x1] ;  /* 0x0000010806119981 */ /* 0x000ea2000c1e1100 */
[----:B------:R-:W-:Y:S02]  /*0ce0*/  @!P1 IADD3 R5, P2, PT, R5, 0x2, RZ ;  /* 0x0000000205059810 */ /* 0x000fe40007f5e0ff */
[----:B------:R-:W-:-:S03]  /*0cf0*/  @!P1 PLOP3.LUT P0, PT, PT, PT, PT, 0x8, 0x80 ;  /* 0x000000000080981c */ /* 0x000fc60003f0e170 */
[----:B------:R-:W-:Y:S01]  /*0d00*/  @!P1 IMAD.X R4, RZ, RZ, R4, P2 ;  /* 0x000000ffff049224 */ /* 0x000fe200010e0604 */
[----:B--2---:R1:W-:Y:S01]  /*0d10*/  @!P1 STG.E.U8 desc[UR8][R12.64+0x1], R17 ;  /* 0x000001110c009986 */ /* 0x0043e2000c101108 */
[----:B------:R-:W-:-:S04]  /*0d20*/  ISETP.LT.U32.AND P1, PT, R5, UR6, PT ;  /* 0x0000000605007c0c */ /* 0x000fc8000bf21070 */
[----:B------:R-:W-:-:S13]  /*0d30*/  ISETP.LT.U32.OR.EX P0, PT, R4, UR7, P0, P1 ;  /* 0x0000000704007c0c */ /* 0x000fda0008701510 */
[----:B-1----:R-:W-:Y:S05]  /*0d40*/  @!P0 BRA `(.L_x_472) ;  /* 0x0000000000188947 */ /* 0x002fea0003800000 */
[----:B------:R-:W-:-:S05]  /*0d50*/  IADD3 R10, P0, PT, R5, R10, RZ ;  /* 0x0000000a050a7210 */ /* 0x000fca0007f1e0ff */
[----:B------:R-:W-:-:S06]  /*0d60*/  IMAD.X R11, R4, 0x1, R11, P0 ;  /* 0x00000001040b7824 */ /* 0x000fcc00000e060b */
[----:B------:R-:W2:Y:S01]  /*0d70*/  LDG.E.U8 R11, desc[UR8][R10.64] ;  /* 0x000000080a0b7981 */ /* 0x000ea2000c1e1100 */
[----:B------:R-:W-:-:S05]  /*0d80*/  IADD3 R8, P0, PT, R5, R8, RZ ;  /* 0x0000000805087210 */ /* 0x000fca0007f1e0ff */
[----:B------:R-:W-:-:S05]  /*0d90*/  IMAD.X R9, R4, 0x1, R9, P0 ;  /* 0x0000000104097824 */ /* 0x000fca00000e0609 */
[----:B--2---:R1:W-:Y:S03]  /*0da0*/  STG.E.U8 desc[UR8][R8.64], R11 ;  /* 0x0000000b08007986 */ /* 0x0043e6000c101108 */
.L_x_472:
[----:B------:R-:W5:Y:S01]  /*0db0*/  LDC R4, c[0x0][0x398] ;  /* 0x0000e600ff047b82 */ /* 0x000f620000000800 */
[----:B------:R-:W0:Y:S01]  /*0dc0*/  LDCU.64 UR4, c[0x0][0x3a8] ;  /* 0x00007500ff0477ac */ /* 0x000e220008000a00 */
[C---:B------:R-:W-:Y:S02]  /*0dd0*/  SHF.L.U64.HI R3, R2.reuse, 0x2, R3 ;  /* 0x0000000202037819 */ /* 0x040fe40000010203 */
[----:B0-----:R-:W-:-:S04]  /*0de0*/  LEA R2, P1, R2, UR4, 0x2 ;  /* 0x0000000402027c11 */ /* 0x001fc8000f8210ff */
[----:B------:R-:W-:Y:S02]  /*0df0*/  IADD3.X R3, PT, PT, R3, UR5, RZ, P1, !PT ;  /* 0x0000000503037c10 */ /* 0x000fe40008ffe4ff */
[----:B-----5:R-:W-:-:S03]  /*0e00*/  ISETP.GE.AND P0, PT, R4, 0x1, PT ;  /* 0x000000010400780c */ /* 0x020fc60003f06270 */
[----:B------:R0:W-:Y:S10]  /*0e10*/  STG.E desc[UR8][R2.64], RZ ;  /* 0x000000ff02007986 */ /* 0x0001f4000c101908 */
[----:B0-----:R-:W-:Y:S05]  /*0e20*/  @!P0 EXIT ;  /* 0x000000000000894d */ /* 0x001fea0003800000 */
[----:B------:R-:W0:Y:S01]  /*0e30*/  LDCU.64 UR6, c[0x0][0x3b0] ;  /* 0x00007600ff0677ac */ /* 0x000e220008000a00 */
[----:B------:R-:W-:Y:S01]  /*0e40*/  IMAD.WIDE.U32 R4, R4, 0x4, RZ ;  /* 0x0000000404047825 */ /* 0x000fe200078e00ff */
[----:B---3--:R-:W-:Y:S01]  /*0e50*/  IADD3 R7, P1, PT, R0, UR10, RZ ;  /* 0x0000000a00077c10 */ /* 0x008fe2000ff3e0ff */
[----:B------:R-:W-:Y:S02]  /*0e60*/  USHF.R.S32.HI UR4, URZ, 0x1f, UR10 ;  /* 0x0000001fff047899 */ /* 0x000fe4000801140a */
[----:B-1----:R-:W-:Y:S01]  /*0e70*/  IMAD.MOV.U32 R9, RZ, RZ, RZ ;  /* 0x000000ffff097224 */ /* 0x002fe200078e00ff */
[----:B------:R-:W-:-:S04]  /*0e80*/  ISETP.GT.U32.AND P0, PT, R4, RZ, PT ;  /* 0x000000ff0400720c */ /* 0x000fc80003f04070 */
[----:B------:R-:W-:Y:S02]  /*0e90*/  ISETP.GT.U32.AND.EX P0, PT, R5, RZ, PT, P0 ;  /* 0x000000ff0500720c */ /* 0x000fe40003f04100 */
[----:B------:R-:W-:Y:S02]  /*0ea0*/  LEA.HI.X.SX32 R0, R0, UR4, 0x1, P1 ;  /* 0x0000000400007c11 */ /* 0x000fe400088f0eff */
[----:B0-----:R-:W-:-:S04]  /*0eb0*/  LEA R6, P1, R7, UR6, 0x2 ;  /* 0x0000000607067c11 */ /* 0x001fc8000f8210ff */
[----:B------:R-:W-:Y:S01]  /*0ec0*/  LEA.HI.X R0, R7, UR7, R0, 0x2, P1 ;  /* 0x0000000707007c11 */ /* 0x000fe200088f1400 */
[----:B------:R-:W-:-:S04]  /*0ed0*/  IMAD.MOV.U32 R7, RZ, RZ, RZ ;  /* 0x000000ffff077224 */ /* 0x000fc800078e00ff */
[----:B--2-4-:R-:W-:-:S05]  /*0ee0*/  @!P0 IADD3 R10, P1, PT, R9, R6, RZ ;  /* 0x00000006090a8210 */ /* 0x014fca0007f3e0ff */
[----:B------:R-:W-:-:S05]  /*0ef0*/  @!P0 IMAD.X R11, R7, 0x1, R0, P1 ;  /* 0x00000001070b8824 */ /* 0x000fca00008e0600 */
[----:B------:R0:W2:Y:S02]  /*0f00*/  @!P0 LDG.E.U8 R13, desc[UR8][R10.64] ;  /* 0x000000080a0d8981 */ /* 0x0000a4000c1e1100 */
[----:B0-----:R-:W-:Y:S01]  /*0f10*/  @!P0 IADD3 R10, P1, PT, R9, R2, RZ ;  /* 0x00000002090a8210 */ /* 0x001fe20007f3e0ff */
[----:B------:R-:W-:-:S04]  /*0f20*/  @!P0 IMAD.MOV.U32 R9, RZ, RZ, 0x1 ;  /* 0x00000001ff098424 */ /* 0x000fc800078e00ff */
[----:B------:R-:W-:Y:S01]  /*0f30*/  @!P0 IMAD.X R11, R7, 0x1, R3, P1 ;  /* 0x00000001070b8824 */ /* 0x000fe200008e0603 */
[CC--:B------:R-:W-:Y:S01]  /*0f40*/  IADD3 R8, P3, PT, R4.reuse, -R9.reuse, RZ ;  /* 0x8000000904087210 */ /* 0x0c0fe20007f7e0ff */
[----:B------:R-:W-:Y:S01]  /*0f50*/  @!P0 IMAD.MOV.U32 R7, RZ, RZ, RZ ;  /* 0x000000ffff078224 */ /* 0x000fe200078e00ff */
[----:B------:R-:W-:Y:S02]  /*0f60*/  ISETP.GT.U32.AND P2, PT, R4, R9, PT ;  /* 0x000000090400720c */ /* 0x000fe40003f44070 */
[----:B------:R-:W-:Y:S01]  /*0f70*/  ISETP.LE.U32.AND P1, PT, R8, 0x3, PT ;  /* 0x000000030800780c */ /* 0x000fe20003f23070 */
[C---:B------:R-:W-:Y:S01]  /*0f80*/  IMAD.X R8, R5.reuse, 0x1, ~R7, P3 ;  /* 0x0000000105087824 */ /* 0x040fe200018e0e07 */
[----:B------:R-:W-:-:S04]  /*0f90*/  ISETP.GT.U32.AND.EX P2, PT, R5, R7, PT, P2 ;  /* 0x000000070500720c */ /* 0x000fc80003f44120 */
[----:B------:R-:W-:Y:S01]  /*0fa0*/  ISETP.LE.U32.OR.EX P1, PT, R8, RZ, !P2, P1 ;  /* 0x000000ff0800720c */ /* 0x000fe20005723510 */
[----:B--2---:R0:W-:-:S12]  /*0fb0*/  @!P0 STG.E.U8 desc[UR8][R10.64+0x4], R13 ;  /* 0x0000040d0a008986 */ /* 0x0041d8000c101108 */
[----:B------:R-:W-:Y:S05]  /*0fc0*/  @P1 BRA `(.L_x_475) ;  /* 0x0000000000501947 */ /* 0x000fea0003800000 */
[----:B------:R-:W-:Y:S02]  /*0fd0*/  IADD3 R8, P1, PT, R4, -0x3, RZ ;  /* 0xfffffffd04087810 */ /* 0x000fe40007f3e0ff */
[----:B------:R-:W-:Y:S02]  /*0fe0*/  PLOP3.LUT P0, PT, PT, PT, PT, 0x8, 0x80 ;  /* 0x000000000080781c */ /* 0x000fe40003f0e170 */
[----:B------:R-:W-:-:S11]  /*0ff0*/  IADD3.X R14, PT, PT, R5, -0x1, RZ, P1, !PT ;  /* 0xffffffff050e7810 */ /* 0x000fd60000ffe4ff */
.L_x_476:
[----:B0-----:R-:W-:-:S05]  /*1000*/  IADD3 R10, P1, PT, R9, R6, RZ ;  /* 0x00000006090a7210 */ /* 0x001fca0007f3e0ff */
[----:B------:R-:W-:-:S05]  /*1010*/  IMAD.X R11, R7, 0x1, R0, P1 ;  /* 0x00000001070b7824 */ /* 0x000fca00008e0600 */
        /* <DEDUP_REMOVED lines=8> */
[----:B------:R-:W-:Y:S01]  /*10a0*/  ISETP.GE.U32.AND P1, PT, R9, R8, PT ;  /* 0x000000080900720c */ /* 0x000fe20003f26070 */
[----:B------:R-:W-:-:S05]  /*10b0*/  IMAD.X R7, RZ, RZ, R7, P2 ;  /* 0x000000ffff077224 */ /* 0x000fca00010e0607 */
[----:B------:R-:W-:Y:S01]  /*10c0*/  ISETP.GE.U32.AND.EX P1, PT, R7, R14, PT, P1 ;  /* 0x0000000e0700720c */ /* 0x000fe20003f26110 */
[----:B--2---:R1:W-:Y:S04]  /*10d0*/  STG.E.U8 desc[UR8][R12.64+0x6], R19 ;  /* 0x000006130c007986 */ /* 0x0043e8000c101108 */
[----:B------:R-:W2:Y:S04]  /*10e0*/  LDG.E.U8 R21, desc[UR8][R10.64+0x3] ;  /* 0x000003080a157981 */ /* 0x000ea8000c1e1100 */
[----:B--2---:R1:W-:Y:S04]  /*10f0*/  STG.E.U8 desc[UR8][R12.64+0x7], R21 ;  /* 0x000007150c007986 */ /* 0x0043e8000c101108 */
[----:B------:R-:W-:Y:S05]  /*1100*/  @!P1 BRA `(.L_x_476) ;  /* 0xfffffffc00bc9947 */ /* 0x000fea000383ffff */
.L_x_475:
[CC--:B------:R-:W-:Y:S02]  /*1110*/  IADD3 R8, P3, PT, R4.reuse, -R9.reuse, RZ ;  /* 0x8000000904087210 */ /* 0x0c0fe40007f7e0ff */
[----:B------:R-:W-:Y:S02]  /*1120*/  ISETP.GT.U32.AND P2, PT, R4, R9, PT ;  /* 0x000000090400720c */ /* 0x000fe40003f44070 */
[----:B------:R-:W-:Y:S01]  /*1130*/  ISETP.LE.U32.AND P1, PT, R8, 0x1, PT ;  /* 0x000000010800780c */ /* 0x000fe20003f23070 */
[C---:B------:R-:W-:Y:S01]  /*1140*/  IMAD.X R8, R5.reuse, 0x1, ~R7, P3 ;  /* 0x0000000105087824 */ /* 0x040fe200018e0e07 */
[----:B------:R-:W-:-:S04]  /*1150*/  ISETP.GT.U32.AND.EX P2, PT, R5, R7, PT, P2 ;  /* 0x000000070500720c */ /* 0x000fc80003f44120 */
[----:B------:R-:W-:-:S13]  /*1160*/  ISETP.LE.U32.OR.EX P1, PT, R8, RZ, !P2, P1 ;  /* 0x000000ff0800720c */ /* 0x000fda0005723510 */
[----:B0-----:R-:W-:-:S05]  /*1170*/  @!P1 IADD3 R10, P2, PT, R9, R6, RZ ;  /* 0x00000006090a9210 */ /* 0x001fca0007f5e0ff */
[----:B------:R-:W-:-:S05]  /*1180*/  @!P1 IMAD.X R11, R7, 0x1, R0, P2 ;  /* 0x00000001070b9824 */ /* 0x000fca00010e0600 */
[----:B-1----:R-:W2:Y:S01]  /*1190*/  @!P1 LDG.E.U8 R15, desc[UR8][R10.64] ;  /* 0x000000080a0f9981 */ /* 0x002ea2000c1e1100 */
[----:B------:R-:W-:-:S05]  /*11a0*/  @!P1 IADD3 R12, P2, PT, R9, R2, RZ ;  /* 0x00000002090c9210 */ /* 0x000fca0007f5e0ff */
[----:B------:R-:W-:Y:S01]  /*11b0*/  @!P1 IMAD.X R13, R7, 0x1, R3, P2 ;  /* 0x00000001070d9824 */ /* 0x000fe200010e0603 */
[----:B------:R-:W-:Y:S02]  /*11c0*/  @!P1 IADD3 R9, P2, PT, R9, 0x2, RZ ;  /* 0x0000000209099810 */ /* 0x000fe40007f5e0ff */
[----:B------:R-:W-:-:S03]  /*11d0*/  @!P1 PLOP3.LUT P0, PT, PT, PT, PT, 0x8, 0x80 ;  /* 0x000000000080981c */ /* 0x000fc60003f0e170 */
[----:B------:R-:W-:Y:S01]  /*11e0*/  @!P1 IMAD.X R7, RZ, RZ, R7, P2 ;  /* 0x000000ffff079224 */ /* 0x000fe200010e0607 */
[----:B------:R-:W-:Y:S01]  /*11f0*/  ISETP.LT.U32.AND P2, PT, R9, R4, PT ;  /* 0x000000040900720c */ /* 0x000fe20003f41070 */
[----:B--2---:R0:W-:Y:S04]  /*1200*/  @!P1 STG.E.U8 desc[UR8][R12.64+0x4], R15 ;  /* 0x0000040f0c009986 */ /* 0x0041e8000c101108 */
[----:B------:R-:W2:Y:S01]  /*1210*/  @!P1 LDG.E.U8 R17, desc[UR8][R10.64+0x1] ;  /* 0x000001080a119981 */ /* 0x000ea2000c1e1100 */
[----:B------:R-:W-:-:S03]  /*1220*/  ISETP.LT.U32.OR.EX P0, PT, R7, R5, P0, P2 ;  /* 0x000000050700720c */ /* 0x000fc60000701520 */
[----:B--2---:R0:W-:Y:S10]  /*1230*/  @!P1 STG.E.U8 desc[UR8][R12.64+0x5], R17 ;  /* 0x000005110c009986 */ /* 0x0041f4000c101108 */
[----:B------:R-:W-:Y:S05]  /*1240*/  @!P0 EXIT ;  /* 0x000000000000894d */ /* 0x000fea0003800000 */
[----:B------:R-:W-:-:S05]  /*1250*/  IADD3 R4, P0, PT, R9, R6, RZ ;  /* 0x0000000609047210 */ /* 0x000fca0007f1e0ff */
[----:B------:R-:W-:-:S06]  /*1260*/  IMAD.X R5, R7, 0x1, R0, P0 ;  /* 0x0000000107057824 */ /* 0x000fcc00000e0600 */
[----:B------:R-:W2:Y:S01]  /*1270*/  LDG.E.U8 R5, desc[UR8][R4.64] ;  /* 0x0000000804057981 */ /* 0x000ea2000c1e1100 */
[----:B------:R-:W-:-:S05]  /*1280*/  IADD3 R2, P0, PT, R9, R2, RZ ;  /* 0x0000000209027210 */ /* 0x000fca0007f1e0ff */
[----:B------:R-:W-:-:S05]  /*1290*/  IMAD.X R3, R7, 0x1, R3, P0 ;  /* 0x0000000107037824 */ /* 0x000fca00000e0603 */
[----:B--2---:R-:W-:Y:S01]  /*12a0*/  STG.E.U8 desc[UR8][R2.64+0x4], R5 ;  /* 0x0000040502007986 */ /* 0x004fe2000c101108 */
[----:B------:R-:W-:Y:S05]  /*12b0*/  EXIT ;  /* 0x000000000000794d */ /* 0x000fea0003800000 */
.L_x_477:
        /* <DEDUP_REMOVED lines=12> */
.L_x_879:


//--------------------- .text.WordEmbeddingForwardPropagation --------------------------
	.section	.text.WordEmbeddingForwardPropagation,"ax",@progbits
	.align	128
        .global         WordEmbeddingForwardPropagation
        .type           WordEmbeddingForwardPropagation,@function
        .size           WordEmbeddingForwardPropagation,(.L_x_880 - WordEmbeddingForwardPropagation)
        .other          WordEmbeddingForwardPropagation,@"STO_CUDA_ENTRY STV_DEFAULT"
WordEmbeddingForwardPropagation:
.text.WordEmbeddingForwardPropagation:
        /* <DEDUP_REMOVED lines=10> */
[----:B------:R-:W1:Y:S06]  /*00a0*/  LDCU.64 UR6, c[0x0][0x358] ;  /* 0x00006b00ff0677ac */ /* 0x000e6c0008000a00 */
[----:B------:R-:W2:Y:S08]  /*00b0*/  LDC.64 R2, c[0x0][0x3a0] ;  /* 0x0000e800ff027b82 */ /* 0x000eb00000000a00 */
[----:B------:R-:W3:Y:S01]  /*00c0*/  LDC.64 R8, c[0x0][0x390] ;  /* 0x0000e400ff087b82 */ /* 0x000ee20000000a00 */
[----:B0-----:R-:W-:-:S04]  /*00d0*/  IMAD R13, R5, UR4, R13 ;  /* 0x00000004050d7c24 */ /* 0x001fc8000f8e020d */
[----:B--2---:R-:W-:-:S05]  /*00e0*/  IMAD.WIDE R2, R13, 0x4, R2 ;  /* 0x000000040d027825 */ /* 0x004fca00078e0202 */
[----:B-1----:R-:W2:Y:S01]  /*00f0*/  LDG.E R0, desc[UR6][R2.64] ;  /* 0x0000000602007981 */ /* 0x002ea2000c1e1900 */
[----:B---3--:R-:W-:Y:S01]  /*0100*/  ISETP.GE.AND P0, PT, R9, 0x1, PT ;  /* 0x000000010900780c */ /* 0x008fe20003f06270 */
[----:B--2---:R-:W-:Y:S01]  /*0110*/  FADD R6, R0, 0.10000000149011611938 ;  /* 0x3dcccccd00067421 */ /* 0x004fe20000000000 */
[----:B------:R-:W-:-:S05]  /*0120*/  IMAD R0, R5, R12, R8 ;  /* 0x0000000c05007224 */ /* 0x000fca00078e0208 */
[----:B------:R-:W0:Y:S06]  /*0130*/  F2I.TRUNC.NTZ R6, R6 ;  /* 0x0000000600067305 */ /* 0x000e2c000020f100 */
[----:B------:R-:W-:Y:S05]  /*0140*/  @!P0 BRA `(.L_x_478) ;  /* 0x0000000400348947 */ /* 0x000fea0003800000 */
[----:B------:R-:W1:Y:S01]  /*0150*/  LDCU.128 UR8, c[0x0][0x3a0] ;  /* 0x00007400ff0877ac */ /* 0x000e620008000c00 */
[----:B------:R-:W-:-:S04]  /*0160*/  IMAD.WIDE.U32 R4, R9, 0x4, RZ ;  /* 0x0000000409047825 */ /* 0x000fc800078e00ff */
[----:B------:R-:W-:Y:S01]  /*0170*/  IMAD.WIDE R10, R9, 0x4, RZ ;  /* 0x00000004090a7825 */ /* 0x000fe200078e02ff */
[----:B------:R-:W-:-:S03]  /*0180*/  ISETP.GT.U32.AND P0, PT, R4, RZ, PT ;  /* 0x000000ff0400720c */ /* 0x000fc60003f04070 */
[----:B------:R-:W-:Y:S01]  /*0190*/  IMAD.MOV.U32 R7, RZ, RZ, RZ ;  /* 0x000000ffff077224 */ /* 0x000fe200078e00ff */
[----:B------:R-:W-:Y:S01]  /*01a0*/  ISETP.GT.U32.AND.EX P0, PT, R5, RZ, PT, P0 ;  /* 0x000000ff0500720c */ /* 0x000fe20003f04100 */
[----:B------:R-:W-:-:S04]  /*01b0*/  IMAD.WIDE R12, R13, 0x4, -R10 ;  /* 0x000000040d0c7825 */ /* 0x000fc800078e0a0a */
[----:B------:R-:W-:Y:S01]  /*01c0*/  IMAD.MOV.U32 R11, RZ, RZ, RZ ;  /* 0x000000ffff0b7224 */ /* 0x000fe200078e00ff */
[----:B-1----:R-:W-:-:S04]  /*01d0*/  IADD3 R8, P1, PT, R12, UR8, RZ ;  /* 0x000000080c087c10 */ /* 0x002fc8000ff3e0ff */
[----:B------:R-:W-:-:S03]  /*01e0*/  IADD3.X R10, PT, PT, R13, UR9, RZ, P1, !PT ;  /* 0x000000090d0a7c10 */ /* 0x000fc60008ffe4ff */
[----:B------:R-:W-:-:S05]  /*01f0*/  @!P0 IADD3 R14, P1, PT, R11, R8, RZ ;  /* 0x000000080b0e8210 */ /* 0x000fca0007f3e0ff */
[----:B------:R-:W-:-:S05]  /*0200*/  @!P0 IMAD.X R15, R7, 0x1, R10, P1 ;  /* 0x00000001070f8824 */ /* 0x000fca00008e060a */
[----:B------:R1:W2:Y:S01]  /*0210*/  @!P0 LDG.E.U8 R13, desc[UR6][R14.64] ;  /* 0x000000060e0d8981 */ /* 0x0002a2000c1e1100 */
[----:B------:R-:W-:-:S05]  /*0220*/  IMAD.MOV R9, RZ, RZ, -R9 ;  /* 0x000000ffff097224 */ /* 0x000fca00078e0a09 */
[----:B------:R-:W-:Y:S02]  /*0230*/  IADD3 R12, P1, PT, R0, R9, RZ ;  /* 0x00000009000c7210 */ /* 0x000fe40007f3e0ff */
[----:B------:R-:W-:Y:S02]  /*0240*/  SHF.R.S32.HI R9, RZ, 0x1f, R9 ;  /* 0x0000001fff097819 */ /* 0x000fe40000011409 */
[----:B------:R-:W-:Y:S02]  /*0250*/  LEA R18, P2, R12, UR10, 0x2 ;  /* 0x0000000a0c127c11 */ /* 0x000fe4000f8410ff */
[----:B------:R-:W-:Y:S02]  /*0260*/  LEA.HI.X.SX32 R9, R0, R9, 0x1, P1 ;  /* 0x0000000900097211 */ /* 0x000fe400008f0eff */
[----:B-1----:R-:W-:Y:S01]  /*0270*/  @!P0 IADD3 R14, P1, PT, R11, R18, RZ ;  /* 0x000000120b0e8210 */ /* 0x002fe20007f3e0ff */
[----:B------:R-:W-:Y:S01]  /*0280*/  @!P0 IMAD.MOV.U32 R11, RZ, RZ, 0x1 ;  /* 0x00000001ff0b8424 */ /* 0x000fe200078e00ff */
[----:B------:R-:W-:-:S04]  /*0290*/  LEA.HI.X R12, R12, UR11, R9, 0x2, P2 ;  /* 0x0000000b0c0c7c11 */ /* 0x000fc800090f1409 */
[CC--:B------:R-:W-:Y:S01]  /*02a0*/  IADD3 R9, P3, PT, R4.reuse, -R11.reuse, RZ ;  /* 0x8000000b04097210 */ /* 0x0c0fe20007f7e0ff */
[----:B------:R-:W-:Y:S01]  /*02b0*/  @!P0 IMAD.X R15, R7, 0x1, R12, P1 ;  /* 0x00000001070f8824 */ /* 0x000fe200008e060c */
[----:B------:R-:W-:Y:S01]  /*02c0*/  ISETP.GT.U32.AND P2, PT, R4, R11, PT ;  /* 0x0000000b0400720c */ /* 0x000fe20003f44070 */
[----:B------:R-:W-:Y:S01]  /*02d0*/  @!P0 IMAD.MOV.U32 R7, RZ, RZ, RZ ;  /* 0x000000ffff078224 */ /* 0x000fe200078e00ff */
[----:B------:R-:W-:-:S03]  /*02e0*/  ISETP.LE.U32.AND P1, PT, R9, 0x3, PT ;  /* 0x000000030900780c */ /* 0x000fc60003f23070 */
        /* <DEDUP_REMOVED lines=8> */
.L_x_480:
[----:B------:R-:W-:-:S05]  /*0370*/  IADD3 R16, P1, PT, R11, R8, RZ ;  /* 0x000000080b107210 */ /* 0x000fca0007f3e0ff */
[----:B------:R-:W-:-:S05]  /*0380*/  IMAD.X R17, R7, 0x1, R10, P1 ;  /* 0x0000000107117824 */ /* 0x000fca00008e060a */
[----:B--2---:R-:W2:Y:S01]  /*0390*/  LDG.E.U8 R9, desc[UR6][R16.64] ;  /* 0x0000000610097981 */ /* 0x004ea2000c1e1100 */
[----:B-1----:R-:W-:-:S05]  /*03a0*/  IADD3 R14, P1, PT, R11, R18, RZ ;  /* 0x000000120b0e7210 */ /* 0x002fca0007f3e0ff */
[----:B------:R-:W-:-:S05]  /*03b0*/  IMAD.X R15, R7, 0x1, R12, P1 ;  /* 0x00000001070f7824 */ /* 0x000fca00008e060c */
[----:B--2---:R2:W-:Y:S04]  /*03c0*/  STG.E.U8 desc[UR6][R14.64], R9 ;  /* 0x000000090e007986 */ /* 0x0045e8000c101106 */
[----:B------:R-:W3:Y:S04]  /*03d0*/  LDG.E.U8 R13, desc[UR6][R16.64+0x1] ;  /* 0x00000106100d7981 */ /* 0x000ee8000c1e1100 */
[----:B---3--:R2:W-:Y:S04]  /*03e0*/  STG.E.U8 desc[UR6][R14.64+0x1], R13 ;  /* 0x0000010d0e007986 */ /* 0x0085e8000c101106 */
[----:B------:R-:W3:Y:S01]  /*03f0*/  LDG.E.U8 R19, desc[UR6][R16.64+0x2] ;  /* 0x0000020610137981 */ /* 0x000ee2000c1e1100 */
[----:B------:R-:W-:-:S04]  /*0400*/  IADD3 R11, P2, PT, R11, 0x4, RZ ;  /* 0x000000040b0b7810 */ /* 0x000fc80007f5e0ff */
[----:B------:R-:W-:Y:S01]  /*0410*/  ISETP.GE.U32.AND P1, PT, R11, R20, PT ;  /* 0x000000140b00720c */ /* 0x000fe20003f26070 */
[----:B------:R-:W-:-:S05]  /*0420*/  IMAD.X R7, RZ, RZ, R7, P2 ;  /* 0x000000ffff077224 */ /* 0x000fca00010e0607 */
[----:B------:R-:W-:Y:S01]  /*0430*/  ISETP.GE.U32.AND.EX P1, PT, R7, R22, PT, P1 ;  /* 0x000000160700720c */ /* 0x000fe20003f26110 */
[----:B---3--:R2:W-:Y:S04]  /*0440*/  STG.E.U8 desc[UR6][R14.64+0x2], R19 ;  /* 0x000002130e007986 */ /* 0x0085e8000c101106 */
[----:B------:R-:W3:Y:S04]  /*0450*/  LDG.E.U8 R21, desc[UR6][R16.64+0x3] ;  /* 0x0000030610157981 */ /* 0x000ee8000c1e1100 */
[----:B---3--:R2:W-:Y:S04]  /*0460*/  STG.E.U8 desc[UR6][R14.64+0x3], R21 ;  /* 0x000003150e007986 */ /* 0x0085e8000c101106 */
[----:B------:R-:W-:Y:S05]  /*0470*/  @!P1 BRA `(.L_x_480) ;  /* 0xfffffffc00bc9947 */ /* 0x000fea000383ffff */
.L_x_479:
[CC--:B--2---:R-:W-:Y:S02]  /*0480*/  IADD3 R9, P3, PT, R4.reuse, -R11.reuse, RZ ;  /* 0x8000000b04097210 */ /* 0x0c4fe40007f7e0ff */
[----:B------:R-:W-:Y:S02]  /*0490*/  ISETP.GT.U32.AND P2, PT, R4, R11, PT ;  /* 0x0000000b0400720c */ /* 0x000fe40003f44070 */
[----:B------:R-:W-:Y:S01]  /*04a0*/  ISETP.LE.U32.AND P1, PT, R9, 0x1, PT ;  /* 0x000000010900780c */ /* 0x000fe20003f23070 */
[C---:B------:R-:W-:Y:S01]  /*04b0*/  IMAD.X R9, R5.reuse, 0x1, ~R7, P3 ;  /* 0x0000000105097824 */ /* 0x040fe200018e0e07 */
[----:B------:R-:W-:-:S04]  /*04c0*/  ISETP.GT.U32.AND.EX P2, PT, R5, R7, PT, P2 ;  /* 0x000000070500720c */ /* 0x000fc80003f44120 */
[----:B------:R-:W-:-:S13]  /*04d0*/  ISETP.LE.U32.OR.EX P1, PT, R9, RZ, !P2, P1 ;  /* 0x000000ff0900720c */ /* 0x000fda0005723510 */
[----:B-1----:R-:W-:-:S05]  /*04e0*/  @!P1 IADD3 R14, P2, PT, R11, R8, RZ ;  /* 0x000000080b0e9210 */ /* 0x002fca0007f5e0ff */
        /* <DEDUP_REMOVED lines=10> */
[----:B------:R-:W-:-:S04]  /*0590*/  ISETP.LT.U32.AND P1, PT, R11, R4, PT ;  /* 0x000000040b00720c */ /* 0x000fc80003f21070 */
[----:B------:R-:W-:-:S13]  /*05a0*/  ISETP.LT.U32.OR.EX P0, PT, R7, R5, P0, P1 ;  /* 0x000000050700720c */ /* 0x000fda0000701510 */
[----:B-1----:R-:W-:Y:S05]  /*05b0*/  @!P0 BRA `(.L_x_478) ;  /* 0x0000000000188947 */ /* 0x002fea0003800000 */
[----:B------:R-:W-:-:S05]  /*05c0*/  IADD3 R8, P0, PT, R11, R8, RZ ;  /* 0x000000080b087210 */ /* 0x000fca0007f1e0ff */
[----:B------:R-:W-:-:S06]  /*05d0*/  IMAD.X R9, R7, 0x1, R10, P0 ;  /* 0x0000000107097824 */ /* 0x000fcc00000e060a */
[----:B------:R-:W2:Y:S01]  /*05e0*/  LDG.E.U8 R9, desc[UR6][R8.64] ;  /* 0x0000000608097981 */ /* 0x000ea2000c1e1100 */
[----:B------:R-:W-:-:S05]  /*05f0*/  IADD3 R18, P0, PT, R11, R18, RZ ;  /* 0x000000120b127210 */ /* 0x000fca0007f1e0ff */
[----:B------:R-:W-:-:S05]  /*0600*/  IMAD.X R19, R7, 0x1, R12, P0 ;  /* 0x0000000107137824 */ /* 0x000fca00000e060c */
[----:B--2---:R1:W-:Y:S03]  /*0610*/  STG.E.U8 desc[UR6][R18.64], R9 ;  /* 0x0000000912007986 */ /* 0x0043e6000c101106 */
.L_x_478:
[----:B------:R-:W2:Y:S02]  /*0620*/  LDCU UR10, c[0x0][0x39c] ;  /* 0x00007380ff0a77ac */ /* 0x000ea40008000800 */
[----:B--2---:R-:W-:-:S09]  /*0630*/  UISETP.GE.AND UP0, UPT, UR10, 0x1, UPT ;  /* 0x000000010a00788c */ /* 0x004fd2000bf06270 */
[----:B------:R-:W-:Y:S05]  /*0640*/  BRA.U !UP0, `(.L_x_481) ;  /* 0x0000000508287547 */ /* 0x000fea000b800000 */
[----:B------:R-:W2:Y:S01]  /*0650*/  LDC.64 R4, c[0x0][0x3b0] ;  /* 0x0000ec00ff047b82 */ /* 0x000ea20000000a00 */
[----:B------:R-:W-:Y:S01]  /*0660*/  UIMAD.WIDE.U32 UR4, UR10, 0x4, URZ ;  /* 0x000000040a0478a5 */ /* 0x000fe2000f8e00ff */
[----:B------:R-:W-:-:S05]  /*0670*/  IMAD.MOV.U32 R11, RZ, RZ, RZ ;  /* 0x000000ffff0b7224 */ /* 0x000fca00078e00ff */
[----:B------:R-:W-:Y:S01]  /*0680*/  IMAD.U32 R7, RZ, RZ, UR5 ;  /* 0x00000005ff077e24 */ /* 0x000fe2000f8e00ff */
[----:B------:R-:W-:Y:S01]  /*0690*/  ISETP.LT.U32.AND P0, PT, RZ, UR4, PT ;  /* 0x00000004ff007c0c */ /* 0x000fe2000bf01070 */
[----:B-1----:R-:W1:Y:S03]  /*06a0*/  LDC.64 R8, c[0x0][0x3a8] ;  /* 0x0000ea00ff087b82 */ /* 0x002e660000000a00 */
[----:B------:R-:W-:Y:S01]  /*06b0*/  ISETP.GT.U32.AND.EX P0, PT, R7, RZ, PT, P0 ;  /* 0x000000ff0700720c */ /* 0x000fe20003f04100 */
[----:B0-----:R-:W-:-:S04]  /*06c0*/  IMAD R7, R6, UR10, RZ ;  /* 0x0000000a06077c24 */ /* 0x001fc8000f8e02ff */
[----:B--2---:R-:W-:-:S04]  /*06d0*/  IMAD.WIDE R4, R7, 0x4, R4 ;  /* 0x0000000407047825 */ /* 0x004fc800078e0204 */
[----:B------:R-:W-:-:S04]  /*06e0*/  IMAD.MOV.U32 R7, RZ, RZ, RZ ;  /* 0x000000ffff077224 */ /* 0x000fc800078e00ff */
[----:B------:R-:W-:-:S05]  /*06f0*/  @!P0 IADD3 R12, P1, PT, R4, R11, RZ ;  /* 0x0000000b040c8210 */ /* 0x000fca0007f3e0ff */
[----:B------:R-:W-:-:S05]  /*0700*/  @!P0 IMAD.X R13, R5, 0x1, R7, P1 ;  /* 0x00000001050d8824 */ /* 0x000fca00008e0607 */
[----:B------:R0:W2:Y:S01]  /*0710*/  @!P0 LDG.E.U8 R15, desc[UR6][R12.64] ;  /* 0x000000060c0f8981 */ /* 0x0000a2000c1e1100 */
[----:B-1----:R-:W-:-:S04]  /*0720*/  IMAD.WIDE R8, R0, 0x4, R8 ;  /* 0x0000000400087825 */ /* 0x002fc800078e0208 */
[----:B------:R-:W-:Y:S01]  /*0730*/  IMAD.U32 R10, RZ, RZ, UR5 ;  /* 0x00000005ff0a7e24 */ /* 0x000fe2000f8e00ff */
[----:B0-----:R-:W-:Y:S01]  /*0740*/  @!P0 IADD3 R12, P1, PT, R8, R11, RZ ;  /* 0x0000000b080c8210 */ /* 0x001fe20007f3e0ff */
        /* <DEDUP_REMOVED lines=9> */
[----:B------:R-:W-:Y:S01]  /*07e0*/  IMAD.U32 R6, RZ, RZ, UR5 ;  /* 0x00000005ff067e24 */ /* 0x000fe2000f8e00ff */
[----:B--2---:R0:W-:Y:S11]  /*07f0*/  @!P0 STG.E.U8 desc[UR6][R12.64], R15 ;  /* 0x0000000f0c008986 */ /* 0x0041f6000c101106 */
[----:B------:R-:W-:Y:S05]  /*0800*/  @P1 BRA `(.L_x_482) ;  /* 0x0000000000501947 */ /* 0x000fea0003800000 */
[----:B------:R-:W-:Y:S01]  /*0810*/  UIADD3 UR8, UP0, UPT, UR4, -0x3, URZ ;  /* 0xfffffffd04087890 */ /* 0x000fe2000ff1e0ff */
[----:B------:R-:W-:-:S03]  /*0820*/  PLOP3.LUT P0, PT, PT, PT, PT, 0x8, 0x80 ;  /* 0x000000000080781c */ /* 0x000fc60003f0e170 */
[----:B------:R-:W-:-:S12]  /*0830*/  UIADD3.X UR9, UPT, UPT, UR5, -0x1, URZ, UP0, !UPT ;  /* 0xffffffff05097890 */ /* 0x000fd800087fe4ff */
.L_x_483:
        /* <DEDUP_REMOVED lines=17> */
.L_x_482:
[C---:B------:R-:W-:Y:S02]  /*0950*/  ISETP.LT.U32.AND P1, PT, R11.reuse, UR4, PT ;  /* 0x000000040b007c0c */ /* 0x040fe4000bf21070 */
[----:B------:R-:W-:Y:S02]  /*0960*/  IADD3 R10, P2, PT, -R11, UR4, RZ ;  /* 0x000000040b0a7c10 */ /* 0x000fe4000ff5e1ff */
[----:B------:R-:W-:Y:S02]  /*0970*/  ISETP.GT.U32.AND.EX P3, PT, R6, R7, PT, P1 ;  /* 0x000000070600720c */ /* 0x000fe40003f64110 */
[----:B------:R-:W-:Y:S02]  /*0980*/  ISETP.LE.U32.AND P1, PT, R10, 0x1, PT ;  /* 0x000000010a00780c */ /* 0x000fe40003f23070 */
[----:B------:R-:W-:-:S04]  /*0990*/  IADD3.X R6, PT, PT, ~R7, UR5, RZ, P2, !PT ;  /* 0x0000000507067c10 */ /* 0x000fc800097fe5ff */
[----:B------:R-:W-:-:S13]  /*09a0*/  ISETP.LE.U32.OR.EX P1, PT, R6, RZ, !P3, P1 ;  /* 0x000000ff0600720c */ /* 0x000fda0005f23510 */
[----:B0-----:R-:W-:-:S05]  /*09b0*/  @!P1 IADD3 R12, P2, PT, R4, R11, RZ ;  /* 0x0000000b040c9210 */ /* 0x001fca0007f5e0ff */
[----:B------:R-:W-:-:S05]  /*09c0*/  @!P1 IMAD.X R13, R5, 0x1, R7, P2 ;  /* 0x00000001050d9824 */ /* 0x000fca00010e0607 */
[----:B-1----:R-:W2:Y:S01]  /*09d0*/  @!P1 LDG.E.U8 R17, desc[UR6][R12.64] ;  /* 0x000000060c119981 */ /* 0x002ea2000c1e1100 */
[----:B------:R-:W-:-:S05]  /*09e0*/  @!P1 IADD3 R14, P2, PT, R8, R11, RZ ;  /* 0x0000000b080e9210 */ /* 0x000fca0007f5e0ff */
[----:B------:R-:W-:-:S05]  /*09f0*/  @!P1 IMAD.X R15, R9, 0x1, R7, P2 ;  /* 0x00000001090f9824 */ /* 0x000fca00010e0607 */
[----:B--2---:R2:W-:Y:S04]  /*0a00*/  @!P1 STG.E.U8 desc[UR6][R14.64], R17 ;  /* 0x000000110e009986 */ /* 0x0045e8000c101106 */
[----:B------:R-:W3:Y:S01]  /*0a10*/  @!P1 LDG.E.U8 R19, desc[UR6][R12.64+0x1] ;  /* 0x000001060c139981 */ /* 0x000ee2000c1e1100 */
[----:B------:R-:W-:Y:S02]  /*0a20*/  @!P1 IADD3 R11, P2, PT, R11, 0x2, RZ ;  /* 0x000000020b0b9810 */ /* 0x000fe40007f5e0ff */
[----:B------:R-:W-:-:S03]  /*0a30*/  @!P1 PLOP3.LUT P0, PT, PT, PT, PT, 0x8, 0x80 ;  /* 0x000000000080981c */ /* 0x000fc60003f0e170 */
[----:B------:R-:W-:Y:S01]  /*0a40*/  @!P1 IMAD.X R7, RZ, RZ, R7, P2 ;  /* 0x000000ffff079224 */ /* 0x000fe200010e0607 */
[----:B---3--:R2:W-:Y:S01]  /*0a50*/  @!P1 STG.E.U8 desc[UR6][R14.64+0x1], R19 ;  /* 0x000001130e009986 */ /* 0x0085e2000c101106 */
[----:B------:R-:W-:-:S04]  /*0a60*/  ISETP.LT.U32.AND P1, PT, R11, UR4, PT ;  /* 0x000000040b007c0c */ /* 0x000fc8000bf21070 */
[----:B------:R-:W-:-:S13]  /*0a70*/  ISETP.LT.U32.OR.EX P0, PT, R7, UR5, P0, P1 ;  /* 0x0000000507007c0c */ /* 0x000fda0008701510 */
[----:B--2---:R-:W-:Y:S05]  /*0a80*/  @!P0 BRA `(.L_x_481) ;  /* 0x0000000000188947 */ /* 0x004fea0003800000 */
[----:B------:R-:W-:-:S05]  /*0a90*/  IADD3 R4, P0, PT, R4, R11, RZ ;  /* 0x0000000b04047210 */ /* 0x000fca0007f1e0ff */
[----:B------:R-:W-:-:S06]  /*0aa0*/  IMAD.X R5, R5, 0x1, R7, P0 ;  /* 0x0000000105057824 */ /* 0x000fcc00000e0607 */
[----:B------:R-:W2:Y:S01]  /*0ab0*/  LDG.E.U8 R5, desc[UR6][R4.64] ;  /* 0x0000000604057981 */ /* 0x000ea2000c1e1100 */
[----:B------:R-:W-:-:S05]  /*0ac0*/  IADD3 R6, P0, PT, R8, R11, RZ ;  /* 0x0000000b08067210 */ /* 0x000fca0007f1e0ff */
[----:B------:R-:W-:-:S05]  /*0ad0*/  IMAD.X R7, R9, 0x1, R7, P0 ;  /* 0x0000000109077824 */ /* 0x000fca00000e0607 */
[----:B--2---:R2:W-:Y:S03]  /*0ae0*/  STG.E.U8 desc[UR6][R6.64], R5 ;  /* 0x0000000506007986 */ /* 0x0045e6000c101106 */
.L_x_481:
[----:B------:R-:W3:Y:S02]  /*0af0*/  LDC R4, c[0x0][0x398] ;  /* 0x0000e600ff047b82 */ /* 0x000ee40000000800 */
[----:B---3--:R-:W-:-:S13]  /*0b00*/  ISETP.GE.AND P0, PT, R4, 0x1, PT ;  /* 0x000000010400780c */ /* 0x008fda0003f06270 */
[----:B------:R-:W-:Y:S05]  /*0b10*/  @!P0 EXIT ;  /* 0x000000000000894d */ /* 0x000fea0003800000 */
[----:B--2---:R-:W-:Y:S01]  /*0b20*/  IMAD.WIDE.U32 R4, R4, 0x4, RZ ;  /* 0x0000000404047825 */ /* 0x004fe200078e00ff */
[----:B------:R-:W0:Y:S03]  /*0b30*/  LDCU.64 UR8, c[0x0][0x3a8] ;  /* 0x00007500ff0877ac */ /* 0x000e260008000a00 */
[----:B-1----:R-:W-:Y:S01]  /*0b40*/  IMAD.MOV.U32 R9, RZ, RZ, RZ ;  /* 0x000000ffff097224 */ /* 0x002fe200078e00ff */
[----:B------:R-:W-:Y:S01]  /*0b50*/  ISETP.GT.U32.AND P0, PT, R4, RZ, PT ;  /* 0x000000ff0400720c */ /* 0x000fe20003f04070 */
[----:B------:R-:W-:-:S03]  /*0b60*/  IMAD.MOV.U32 R7, RZ, RZ, RZ ;  /* 0x000000ffff077224 */ /* 0x000fc600078e00ff */
[----:B------:R-:W-:-:S13]  /*0b70*/  ISETP.GT.U32.AND.EX P0, PT, R5, RZ, PT, P0 ;  /* 0x000000ff0500720c */ /* 0x000fda0003f04100 */
[----:B------:R-:W-:-:S05]  /*0b80*/  @!P0 IADD3 R10, P1, PT, R2, R9, RZ ;  /* 0x00000009020a8210 */ /* 0x000fca0007f3e0ff */
[----:B------:R-:W-:-:S05]  /*0b90*/  @!P0 IMAD.X R11, R3, 0x1, R7, P1 ;  /* 0x00000001030b8824 */ /* 0x000fca00008e0607 */
[----:B------:R1:W2:Y:S01]  /*0ba0*/  @!P0 LDG.E.U8 R13, desc[UR6][R10.64+0x4] ;  /* 0x000004060a0d8981 */ /* 0x0002a2000c1e1100 */
[----:B------:R-:W-:Y:S02]  /*0bb0*/  USHF.R.S32.HI UR4, URZ, 0x1f, UR10 ;  /* 0x0000001fff047899 */ /* 0x000fe4000801140a */
[----:B------:R-:W-:-:S04]  /*0bc0*/  IADD3 R8, P1, PT, R0, UR10, RZ ;  /* 0x0000000a00087c10 */ /* 0x000fc8000ff3e0ff */
[----:B------:R-:W-:Y:S02]  /*0bd0*/  LEA.HI.X.SX32 R15, R0, UR4, 0x1, P1 ;  /* 0x00000004000f7c11 */ /* 0x000fe400088f0eff */
[----:B0-----:R-:W-:-:S04]  /*0be0*/  LEA R6, P1, R8, UR8, 0x2 ;  /* 0x0000000808067c11 */ /* 0x001fc8000f8210ff */
[----:B------:R-:W-:Y:S02]  /*0bf0*/  LEA.HI.X R0, R8, UR9, R15, 0x2, P1 ;  /* 0x0000000908007c11 */ /* 0x000fe400088f140f */
[----:B-1----:R-:W-:Y:S01]  /*0c00*/  @!P0 IADD3 R10, P1, PT, R9, R6, RZ ;  /* 0x00000006090a8210 */ /* 0x002fe20007f3e0ff */
        /* <DEDUP_REMOVED lines=14> */
.L_x_485:
        /* <DEDUP_REMOVED lines=17> */
.L_x_484:
[CC--:B------:R-:W-:Y:S02]  /*0e00*/  IADD3 R8, P3, PT, R4.reuse, -R9.reuse, RZ ;  /* 0x8000000904087210 */ /* 0x0c0fe40007f7e0ff */
[----:B------:R-:W-:Y:S02]  /*0e10*/  ISETP.GT.U32.AND P2, PT, R4, R9, PT ;  /* 0x000000090400720c */ /* 0x000fe40003f44070 */
[----:B------:R-:W-:Y:S01]  /*0e20*/  ISETP.LE.U32.AND P1, PT, R8, 0x1, PT ;  /* 0x000000010800780c */ /* 0x000fe20003f23070 */
[C---:B------:R-:W-:Y:S01]  /*0e30*/  IMAD.X R8, R5.reuse, 0x1, ~R7, P3 ;  /* 0x0000000105087824 */ /* 0x040fe200018e0e07 */
[----:B------:R-:W-:-:S04]  /*0e40*/  ISETP.GT.U32.AND.EX P2, PT, R5, R7, PT, P2 ;  /* 0x000000070500720c */ /* 0x000fc80003f44120 */
[----:B------:R-:W-:-:S13]  /*0e50*/  ISETP.LE.U32.OR.EX P1, PT, R8, RZ, !P2, P1 ;  /* 0x000000ff0800720c */ /* 0x000fda0005723510 */
[----:B01----:R-:W-:-:S05]  /*0e60*/  @!P1 IADD3 R10, P2, PT, R2, R9, RZ ;  /* 0x00000009020a9210 */ /* 0x003fca0007f5e0ff */
[----:B------:R-:W-:-:S05]  /*0e70*/  @!P1 IMAD.X R11, R3, 0x1, R7, P2 ;  /* 0x00000001030b9824 */ /* 0x000fca00010e0607 */
[----:B------:R-:W2:Y:S01]  /*0e80*/  @!P1 LDG.E.U8 R15, desc[UR6][R10.64+0x4] ;  /* 0x000004060a0f9981 */ /* 0x000ea2000c1e1100 */
        /* <DEDUP_REMOVED lines=18> */
.L_x_486:
        /* <DEDUP_REMOVED lines=13> */
.L_x_880:


//--------------------- .text.ApplyZeroPaddingForRowId --------------------------
	.section	.text.ApplyZeroPaddingForRowId,"ax",@progbits
	.align	128
        .global         ApplyZeroPaddingForRowId
        .type           ApplyZeroPaddingForRowId,@function
        .size           ApplyZeroPaddingForRowId,(.L_x_881 - ApplyZeroPaddingForRowId)
        .other          ApplyZeroPaddingForRowId,@"STO_CUDA_ENTRY STV_DEFAULT"
ApplyZeroPaddingForRowId:
.text.ApplyZeroPaddingForRowId:
        /* <DEDUP_REMOVED lines=9> */
[----:B------:R-:W1:Y:S01]  /*0090*/  LDCU.U8 UR4, c[0x0][0x3b0] ;  /* 0x00007600ff0477ac */ /* 0x000e620008000000 */
[----:B------:R-:W2:Y:S06]  /*00a0*/  LDCU.64 UR6, c[0x0][0x388] ;  /* 0x00007100ff0677ac */ /* 0x000eac0008000a00 */
[----:B------:R-:W3:Y:S01]  /*00b0*/  LDC R8, c[0x0][0x398] ;  /* 0x0000e600ff087b82 */ /* 0x000ee20000000800 */
[----:B------:R-:W4:Y:S01]  /*00c0*/  LDCU.64 UR8, c[0x0][0x358] ;  /* 0x00006b00ff0877ac */ /* 0x000f220008000a00 */
[----:B-1----:R-:W-:-:S04]  /*00d0*/  UPRMT UR4, UR4, 0x8880, URZ ;  /* 0x0000888004047896 */ /* 0x002fc800080000ff */
[----:B------:R-:W-:Y:S01]  /*00e0*/  UISETP.NE.AND UP0, UPT, UR4, URZ, UPT ;  /* 0x000000ff0400728c */ /* 0x000fe2000bf05270 */
[----:B0-----:R-:W-:Y:S01]  /*00f0*/  IABS R7, R5 ;  /* 0x0000000500077213 */ /* 0x001fe20000000000 */
[----:B--2---:R-:W-:-:S03]  /*0100*/  IMAD R13, R0, UR6, RZ ;  /* 0x00000006000d7c24 */ /* 0x004fc6000f8e02ff */
[----:B------:R-:W0:Y:S08]  /*0110*/  I2F.RP R4, R7 ;  /* 0x0000000700047306 */ /* 0x000e300000209400 */
[----:B0-----:R-:W0:Y:S02]  /*0120*/  MUFU.RCP R4, R4 ;  /* 0x0000000400047308 */ /* 0x001e240000001000 */
[----:B0-----:R-:W-:-:S06]  /*0130*/  VIADD R2, R4, 0xffffffe ;  /* 0x0ffffffe04027836 */ /* 0x001fcc0000000000 */
[----:B------:R0:W1:Y:S02]  /*0140*/  F2I.FTZ.U32.TRUNC.NTZ R3, R2 ;  /* 0x0000000200037305 */ /* 0x000064000021f000 */
[----:B0-----:R-:W-:Y:S02]  /*0150*/  IMAD.MOV.U32 R2, RZ, RZ, RZ ;  /* 0x000000ffff027224 */ /* 0x001fe400078e00ff */
[----:B-1----:R-:W-:-:S04]  /*0160*/  IMAD.MOV R6, RZ, RZ, -R3 ;  /* 0x000000ffff067224 */ /* 0x002fc800078e0a03 */
        /* <DEDUP_REMOVED lines=9> */
[----:B------:R-:W-:Y:S02]  /*0200*/  @!P1 IMAD.IADD R4, R4, 0x1, -R7 ;  /* 0x0000000104049824 */ /* 0x000fe400078e0a07 */
[----:B------:R-:W-:Y:S01]  /*0210*/  @!P1 VIADD R3, R3, 0x1 ;  /* 0x0000000103039836 */ /* 0x000fe20000000000 */
[----:B------:R-:W-:Y:S02]  /*0220*/  ISETP.NE.AND P1, PT, R5, RZ, PT ;  /* 0x000000ff0500720c */ /* 0x000fe40003f25270 */
[----:B------:R-:W-:Y:S02]  /*0230*/  ISETP.GE.U32.AND P0, PT, R4, R7, PT ;  /* 0x000000070400720c */ /* 0x000fe40003f06070 */
[----:B------:R-:W0:Y:S11]  /*0240*/  LDC.64 R6, c[0x0][0x390] ;  /* 0x0000e400ff067b82 */ /* 0x000e360000000a00 */
[----:B------:R-:W-:-:S04]  /*0250*/  @P0 VIADD R3, R3, 0x1 ;  /* 0x0000000103030836 */ /* 0x000fc80000000000 */
[----:B------:R-:W-:Y:S01]  /*0260*/  @!P2 IMAD.MOV R3, RZ, RZ, -R3 ;  /* 0x000000ffff03a224 */ /* 0x000fe200078e0a03 */
[----:B------:R-:W-:-:S05]  /*0270*/  @!P1 LOP3.LUT R3, RZ, R5, RZ, 0x33, !PT ;  /* 0x00000005ff039212 */ /* 0x000fca00078e33ff */
[----:B------:R-:W-:Y:S01]  /*0280*/  IMAD.MOV R4, RZ, RZ, -R3 ;  /* 0x000000ffff047224 */ /* 0x000fe200078e0a03 */
[----:B0-----:R-:W-:-:S03]  /*0290*/  IADD3 R2, PT, PT, R6, UR7, R5 ;  /* 0x0000000706027c10 */ /* 0x001fc6000fffe005 */
[----:B------:R-:W-:-:S04]  /*02a0*/  IMAD R4, R5, R4, R0 ;  /* 0x0000000405047224 */ /* 0x000fc800078e0200 */
[----:B------:R-:W-:Y:S01]  /*02b0*/  VIADD R5, R4, UR7 ;  /* 0x0000000704057c36 */ /* 0x000fe20008000000 */
[----:B---3--:R-:W-:-:S03]  /*02c0*/  IADD3 R4, PT, PT, R8, UR6, R7 ;  /* 0x0000000608047c10 */ /* 0x008fc6000fffe007 */
[----:B------:R-:W-:-:S04]  /*02d0*/  IMAD R2, R2, R3, R5 ;  /* 0x0000000302027224 */ /* 0x000fc800078e0205 */
[----:B------:R-:W-:Y:S01]  /*02e0*/  IMAD R15, R4, R2, R7 ;  /* 0x00000002040f7224 */ /* 0x000fe200078e0207 */
[----:B----4-:R-:W-:Y:S06]  /*02f0*/  BRA.U !UP0, `(.L_x_487) ;  /* 0x0000000508387547 */ /* 0x010fec000b800000 */
[----:B------:R-:W0:Y:S01]  /*0300*/  LDC.64 R2, c[0x0][0x3a0] ;  /* 0x0000e800ff027b82 */ /* 0x000e220000000a00 */
[----:B------:R-:W-:-:S13]  /*0310*/  ISETP.NE.AND P0, PT, RZ, UR6, PT ;  /* 0x00000006ff007c0c */ /* 0x000fda000bf05270 */
[----:B------:R-:W-:Y:S05]  /*0320*/  @!P0 EXIT ;  /* 0x000000000000894d */ /* 0x000fea0003800000 */
[----:B------:R-:W-:Y:S01]  /*0330*/  USHF.R.S32.HI UR4, URZ, 0x1f, UR6 ;  /* 0x0000001fff047899 */ /* 0x000fe20008011406 */
[----:B0-----:R-:W-:Y:S01]  /*0340*/  IMAD.WIDE R2, R15, 0x4, R2 ;  /* 0x000000040f027825 */ /* 0x001fe200078e0202 */
[----:B------:R-:W-:Y:S01]  /*0350*/  USHF.L.U32 UR7, UR6, 0x2, URZ ;  /* 0x0000000206077899 */ /* 0x000fe200080006ff */
[----:B------:R-:W0:Y:S01]  /*0360*/  LDC.64 R6, c[0x0][0x3a8] ;  /* 0x0000ea00ff067b82 */ /* 0x000e220000000a00 */
[----:B------:R-:W-:Y:S01]  /*0370*/  USHF.L.U64.HI UR4, UR6, 0x2, UR4 ;  /* 0x0000000206047899 */ /* 0x000fe20008010204 */
[----:B------:R-:W-:Y:S02]  /*0380*/  IMAD.MOV.U32 R9, RZ, RZ, RZ ;  /* 0x000000ffff097224 */ /* 0x000fe400078e00ff */
[----:B------:R-:W-:Y:S01]  /*0390*/  IMAD.MOV.U32 R5, RZ, RZ, RZ ;  /* 0x000000ffff057224 */ /* 0x000fe200078e00ff */
[----:B------:R-:W-:Y:S02]  /*03a0*/  ISETP.LT.U32.AND P0, PT, RZ, UR7, PT ;  /* 0x00000007ff007c0c */ /* 0x000fe4000bf01070 */
[----:B------:R-:W-:-:S05]  /*03b0*/  IMAD.U32 R0, RZ, RZ, UR4 ;  /* 0x00000004ff007e24 */ /* 0x000fca000f8e00ff */
[----:B------:R-:W-:-:S13]  /*03c0*/  ISETP.GT.U32.AND.EX P0, PT, R0, RZ, PT, P0 ;  /* 0x000000ff0000720c */ /* 0x000fda0003f04100 */
[----:B------:R-:W-:-:S05]  /*03d0*/  @!P0 IADD3 R10, P1, PT, R2, R9, RZ ;  /* 0x00000009020a8210 */ /* 0x000fca0007f3e0ff */
[----:B------:R-:W-:-:S05]  /*03e0*/  @!P0 IMAD.X R11, R3, 0x1, R5, P1 ;  /* 0x00000001030b8824 */ /* 0x000fca00008e0605 */
[----:B------:R1:W2:Y:S01]  /*03f0*/  @!P0 LDG.E.U8 R15, desc[UR8][R10.64] ;  /* 0x000000080a0f8981 */ /* 0x0002a2000c1e1100 */
[----:B0-----:R-:W-:-:S04]  /*0400*/  IMAD.WIDE R6, R13, 0x4, R6 ;  /* 0x000000040d067825 */ /* 0x001fc800078e0206 */
[----:B------:R-:W-:Y:S01]  /*0410*/  IMAD.U32 R4, RZ, RZ, UR4 ;  /* 0x00000004ff047e24 */ /* 0x000fe2000f8e00ff */
        /* <DEDUP_REMOVED lines=15> */
.L_x_489:
        /* <DEDUP_REMOVED lines=17> */
.L_x_488:
[----:B------:R-:W-:Y:S01]  /*0620*/  IMAD.U32 R0, RZ, RZ, UR4 ;  /* 0x00000004ff007e24 */ /* 0x000fe2000f8e00ff */
        /* <DEDUP_REMOVED lines=14> */
[----:B------:R-:W-:Y:S01]  /*0710*/  ISETP.LT.U32.AND P2, PT, R9, UR7, PT ;  /* 0x0000000709007c0c */ /* 0x000fe2000bf41070 */
[----:B--2---:R0:W-:Y:S04]  /*0720*/  @!P1 STG.E.U8 desc[UR8][R12.64], R15 ;  /* 0x0000000f0c009986 */ /* 0x0041e8000c101108 */
[----:B------:R-:W2:Y:S01]  /*0730*/  @!P1 LDG.E.U8 R17, desc[UR8][R10.64+0x1] ;  /* 0x000001080a119981 */ /* 0x000ea2000c1e1100 */
[----:B------:R-:W-:-:S03]  /*0740*/  ISETP.LT.U32.OR.EX P0, PT, R5, UR4, P0, P2 ;  /* 0x0000000405007c0c */ /* 0x000fc60008701520 */
        /* <DEDUP_REMOVED lines=9> */
.L_x_487:
        /* <DEDUP_REMOVED lines=33> */
.L_x_491:
        /* <DEDUP_REMOVED lines=17> */
.L_x_490:
        /* <DEDUP_REMOVED lines=28> */
.L_x_492:
        /* <DEDUP_REMOVED lines=12> */
.L_x_881:


//--------------------- .text.Clip                --------------------------
	.section	.text.Clip,"ax",@progbits
	.align	128
        .global         Clip
        .type           Clip,@function
        .size           Clip,(.L_x_882 - Clip)
        .other          Clip,@"STO_CUDA_ENTRY STV_DEFAULT"
Clip:
.text.Clip:
        /* <DEDUP_REMOVED lines=11> */
[C---:B------:R-:W-:Y:S01]  /*00b0*/  ISETP.GE.U32.AND P1, PT, R4.reuse, 0x10, PT ;  /* 0x000000100400780c */ /* 0x040fe20003f26070 */
[----:B------:R-:W-:Y:S01]  /*00c0*/  IMAD R0, R3, R4, RZ ;  /* 0x0000000403007224 */ /* 0x000fe200078e02ff */
[----:B------:R-:W-:Y:S01]  /*00d0*/  LOP3.LUT R24, R4, 0xf, RZ, 0xc0, !PT ;  /* 0x0000000f04187812 */ /* 0x000fe200078ec0ff */
[----:B------:R-:W0:Y:S01]  /*00e0*/  LDCU.64 UR4, c[0x0][0x358] ;  /* 0x00006b00ff0477ac */ /* 0x000e220008000a00 */
[----:B------:R-:W-:Y:S02]  /*00f0*/  IMAD.MOV.U32 R5, RZ, RZ, RZ ;  /* 0x000000ffff057224 */ /* 0x000fe400078e00ff */
[----:B------:R-:W-:Y:S02]  /*0100*/  ISETP.NE.AND P0, PT, R24, RZ, PT ;  /* 0x000000ff1800720c */ /* 0x000fe40003f05270 */
[----:B------:R-:W-:-:S05]  /*0110*/  SHF.R.S32.HI R7, RZ, 0x1f, R0 ;  /* 0x0000001fff077819 */ /* 0x000fca0000011400 */
[----:B------:R-:W-:Y:S06]  /*0120*/  @!P1 BRA `(.L_x_493) ;  /* 0x00000004003c9947 */ /* 0x000fec0003800000 */
[----:B------:R-:W1:Y:S01]  /*0130*/  LDCU.64 UR6, c[0x0][0x388] ;  /* 0x00007100ff0677ac */ /* 0x000e620008000a00 */
[----:B------:R-:W-:Y:S01]  /*0140*/  LOP3.LUT R5, R4, 0x7ffffff0, RZ, 0xc0, !PT ;  /* 0x7ffffff004057812 */ /* 0x000fe200078ec0ff */
[----:B------:R-:W2:Y:S04]  /*0150*/  LDCU.64 UR8, c[0x0][0x390] ;  /* 0x00007200ff0877ac */ /* 0x000ea80008000a00 */
[----:B------:R-:W-:Y:S01]  /*0160*/  IMAD.MOV R6, RZ, RZ, -R5 ;  /* 0x000000ffff067224 */ /* 0x000fe200078e0a05 */
[----:B-1----:R-:W-:-:S04]  /*0170*/  LEA R8, P1, R0, UR6, 0x2 ;  /* 0x0000000600087c11 */ /* 0x002fc8000f8210ff */
[----:B------:R-:W-:Y:S02]  /*0180*/  IADD3 R8, P2, PT, R8, 0x20, RZ ;  /* 0x0000002008087810 */ /* 0x000fe40007f5e0ff */
[----:B------:R-:W-:-:S05]  /*0190*/  LEA.HI.X R19, R0, UR7, R7, 0x2, P1 ;  /* 0x0000000700137c11 */ /* 0x000fca00088f1407 */
[----:B--2---:R-:W-:-:S07]  /*01a0*/  IMAD.X R19, RZ, RZ, R19, P2 ;  /* 0x000000ffff137224 */ /* 0x004fce00010e0613 */
.L_x_494:
[----:B-1----:R-:W-:Y:S02]  /*01b0*/  IMAD.MOV.U32 R2, RZ, RZ, R8 ;  /* 0x000000ffff027224 */ /* 0x002fe400078e0008 */
[----:B------:R-:W-:-:S05]  /*01c0*/  IMAD.MOV.U32 R3, RZ, RZ, R19 ;  /* 0x000000ffff037224 */ /* 0x000fca00078e0013 */
[----:B0-----:R-:W2:Y:S04]  /*01d0*/  LDG.E R19, desc[UR4][R2.64+-0x20] ;  /* 0xffffe00402137981 */ /* 0x001ea8000c1e1900 */
        /* <DEDUP_REMOVED lines=15> */
[----:B------:R-:W-:-:S05]  /*02d0*/  VIADD R6, R6, 0x10 ;  /* 0x0000001006067836 */ /* 0x000fca0000000000 */
[----:B------:R-:W-:Y:S02]  /*02e0*/  ISETP.NE.AND P1, PT, R6, RZ, PT ;  /* 0x000000ff0600720c */ /* 0x000fe40003f25270 */
[----:B--2---:R-:W-:Y:S02]  /*02f0*/  FMNMX R19, R19, UR8, !PT ;  /* 0x0000000813137c09 */ /* 0x004fe4000f800000 */
[----:B---3--:R-:W-:Y:S02]  /*0300*/  FMNMX R18, R18, UR8, !PT ;  /* 0x0000000812127c09 */ /* 0x008fe4000f800000 */
[----:B------:R-:W-:Y:S02]  /*0310*/  FMNMX R19, R19, UR9, PT ;  /* 0x0000000913137c09 */ /* 0x000fe4000b800000 */
[----:B----4-:R-:W-:Y:S02]  /*0320*/  FMNMX R20, R20, UR8, !PT ;  /* 0x0000000814147c09 */ /* 0x010fe4000f800000 */
[----:B------:R-:W-:-:S02]  /*0330*/  FMNMX R29, R18, UR9, PT ;  /* 0x00000009121d7c09 */ /* 0x000fc4000b800000 */
[----:B-----5:R-:W-:Y:S02]  /*0340*/  FMNMX R17, R17, UR8, !PT ;  /* 0x0000000811117c09 */ /* 0x020fe4000f800000 */
[----:B------:R-:W-:Y:S02]  /*0350*/  FMNMX R14, R14, UR8, !PT ;  /* 0x000000080e0e7c09 */ /* 0x000fe4000f800000 */
[----:B------:R-:W-:Y:S01]  /*0360*/  FMNMX R18, R13, UR8, !PT ;  /* 0x000000080d127c09 */ /* 0x000fe2000f800000 */
[----:B------:R0:W-:Y:S01]  /*0370*/  STG.E desc[UR4][R2.64+-0x20], R19 ;  /* 0xffffe01302007986 */ /* 0x0001e2000c101904 */
[----:B------:R-:W-:Y:S02]  /*0380*/  FMNMX R22, R21, UR8, !PT ;  /* 0x0000000815167c09 */ /* 0x000fe4000f800000 */
[----:B------:R-:W-:Y:S02]  /*0390*/  FMNMX R21, R20, UR9, PT ;  /* 0x0000000914157c09 */ /* 0x000fe4000b800000 */
[----:B------:R-:W-:-:S02]  /*03a0*/  FMNMX R16, R16, UR8, !PT ;  /* 0x0000000810107c09 */ /* 0x000fc4000f800000 */
[----:B------:R-:W-:Y:S02]  /*03b0*/  FMNMX R17, R17, UR9, PT ;  /* 0x0000000911117c09 */ /* 0x000fe4000b800000 */
[----:B------:R-:W-:Y:S02]  /*03c0*/  FMNMX R20, R15, UR8, !PT ;  /* 0x000000080f147c09 */ /* 0x000fe4000f800000 */
[----:B------:R-:W-:Y:S02]  /*03d0*/  FMNMX R13, R14, UR9, PT ;  /* 0x000000090e0d7c09 */ /* 0x000fe4000b800000 */
[----:B------:R-:W-:Y:S02]  /*03e0*/  FMNMX R15, R18, UR9, PT ;  /* 0x00000009120f7c09 */ /* 0x000fe4000b800000 */
[----:B0-----:R-:W-:Y:S02]  /*03f0*/  FMNMX R19, R16, UR9, PT ;  /* 0x0000000910137c09 */ /* 0x001fe4000b800000 */
[----:B------:R-:W-:-:S02]  /*0400*/  FMNMX R25, R23, UR8, !PT ;  /* 0x0000000817197c09 */ /* 0x000fc4000f800000 */
[----:B------:R-:W-:Y:S02]  /*0410*/  FMNMX R26, R26, UR8, !PT ;  /* 0x000000081a1a7c09 */ /* 0x000fe4000f800000 */
[----:B------:R-:W-:Y:S01]  /*0420*/  FMNMX R12, R12, UR8, !PT ;  /* 0x000000080c0c7c09 */ /* 0x000fe2000f800000 */
[----:B------:R0:W-:Y:S01]  /*0430*/  STG.E desc[UR4][R2.64+-0x1c], R21 ;  /* 0xffffe41502007986 */ /* 0x0001e2000c101904 */
[----:B------:R-:W-:-:S03]  /*0440*/  FMNMX R14, R9, UR8, !PT ;  /* 0x00000008090e7c09 */ /* 0x000fc6000f800000 */
[----:B------:R-:W-:Y:S01]  /*0450*/  STG.E desc[UR4][R2.64+-0x8], R17 ;  /* 0xfffff81102007986 */ /* 0x000fe2000c101904 */
[----:B------:R-:W-:-:S03]  /*0460*/  FMNMX R8, R8, UR8, !PT ;  /* 0x0000000808087c09 */ /* 0x000fc6000f800000 */
[----:B------:R1:W-:Y:S01]  /*0470*/  STG.E desc[UR4][R2.64+-0x4], R13 ;  /* 0xfffffc0d02007986 */ /* 0x0003e2000c101904 */
[----:B------:R-:W-:-:S03]  /*0480*/  FMNMX R16, R11, UR8, !PT ;  /* 0x000000080b107c09 */ /* 0x000fc6000f800000 */
[----:B------:R2:W-:Y:S01]  /*0490*/  STG.E desc[UR4][R2.64], R15 ;  /* 0x0000000f02007986 */ /* 0x0005e2000c101904 */
[----:B------:R-:W-:Y:S02]  /*04a0*/  FMNMX R10, R10, UR8, !PT ;  /* 0x000000080a0a7c09 */ /* 0x000fe4000f800000 */
[----:B------:R-:W-:Y:S02]  /*04b0*/  FMNMX R23, R22, UR9, PT ;  /* 0x0000000916177c09 */ /* 0x000fe4000b800000 */
[----:B------:R-:W-:Y:S02]  /*04c0*/  FMNMX R25, R25, UR9, PT ;  /* 0x0000000919197c09 */ /* 0x000fe4000b800000 */
[----:B------:R-:W-:Y:S02]  /*04d0*/  FMNMX R27, R26, UR9, PT ;  /* 0x000000091a1b7c09 */ /* 0x000fe4000b800000 */
[----:B0-----:R-:W-:Y:S02]  /*04e0*/  FMNMX R21, R20, UR9, PT ;  /* 0x0000000914157c09 */ /* 0x001fe4000b800000 */
[----:B------:R-:W-:-:S02]  /*04f0*/  FMNMX R9, R12, UR9, PT ;  /* 0x000000090c097c09 */ /* 0x000fc4000b800000 */
[----:B------:R-:W-:Y:S02]  /*0500*/  FMNMX R11, R14, UR9, PT ;  /* 0x000000090e0b7c09 */ /* 0x000fe4000b800000 */
[----:B-1----:R-:W-:Y:S02]  /*0510*/  FMNMX R13, R8, UR9, PT ;  /* 0x00000009080d7c09 */ /* 0x002fe4000b800000 */
[----:B--2---:R-:W-:Y:S02]  /*0520*/  FMNMX R15, R16, UR9, PT ;  /* 0x00000009100f7c09 */ /* 0x004fe4000b800000 */
[----:B------:R-:W-:Y:S02]  /*0530*/  FMNMX R17, R10, UR9, PT ;  /* 0x000000090a117c09 */ /* 0x000fe4000b800000 */
[----:B------:R-:W-:Y:S01]  /*0540*/  IADD3 R8, P2, PT, R2, 0x40, RZ ;  /* 0x0000004002087810 */ /* 0x000fe20007f5e0ff */
[----:B------:R-:W-:Y:S04]  /*0550*/  STG.E desc[UR4][R2.64+-0x18], R23 ;  /* 0xffffe81702007986 */ /* 0x000fe8000c101904 */
[----:B------:R-:W-:Y:S04]  /*0560*/  STG.E desc[UR4][R2.64+-0x14], R25 ;  /* 0xffffec1902007986 */ /* 0x000fe8000c101904 */
[----:B------:R-:W-:Y:S04]  /*0570*/  STG.E desc[UR4][R2.64+-0x10], R27 ;  /* 0xfffff01b02007986 */ /* 0x000fe8000c101904 */
[----:B------:R-:W-:Y:S04]  /*0580*/  STG.E desc[UR4][R2.64+-0xc], R29 ;  /* 0xfffff41d02007986 */ /* 0x000fe8000c101904 */
[----:B------:R0:W-:Y:S04]  /*0590*/  STG.E desc[UR4][R2.64+0x4], R19 ;  /* 0x0000041302007986 */ /* 0x0001e8000c101904 */
[----:B------:R1:W-:Y:S04]  /*05a0*/  STG.E desc[UR4][R2.64+0x8], R21 ;  /* 0x0000081502007986 */ /* 0x0003e8000c101904 */
[----:B------:R1:W-:Y:S04]  /*05b0*/  STG.E desc[UR4][R2.64+0xc], R9 ;  /* 0x00000c0902007986 */ /* 0x0003e8000c101904 */
[----:B------:R1:W-:Y:S01]  /*05c0*/  STG.E desc[UR4][R2.64+0x10], R11 ;  /* 0x0000100b02007986 */ /* 0x0003e2000c101904 */
[----:B0-----:R-:W-:-:S03]  /*05d0*/  IMAD.X R19, RZ, RZ, R3, P2 ;  /* 0x000000ffff137224 */ /* 0x001fc600010e0603 */
[----:B------:R1:W-:Y:S04]  /*05e0*/  STG.E desc[UR4][R2.64+0x14], R13 ;  /* 0x0000140d02007986 */ /* 0x0003e8000c101904 */
[----:B------:R1:W-:Y:S04]  /*05f0*/  STG.E desc[UR4][R2.64+0x18], R15 ;  /* 0x0000180f02007986 */ /* 0x0003e8000c101904 */
[----:B------:R1:W-:Y:S01]  /*0600*/  STG.E desc[UR4][R2.64+0x1c], R17 ;  /* 0x00001c1102007986 */ /* 0x0003e2000c101904 */
[----:B------:R-:W-:Y:S05]  /*0610*/  @P1 BRA `(.L_x_494) ;  /* 0xfffffff800e41947 */ /* 0x000fea000383ffff */
.L_x_493:
[----:B0-----:R-:W-:Y:S05]  /*0620*/  @!P0 EXIT ;  /* 0x000000000000894d */ /* 0x001fea0003800000 */
[----:B------:R-:W-:Y:S02]  /*0630*/  ISETP.GE.U32.AND P1, PT, R24, 0x8, PT ;  /* 0x000000081800780c */ /* 0x000fe40003f26070 */
[----:B------:R-:W-:-:S04]  /*0640*/  LOP3.LUT R18, R4, 0x7, RZ, 0xc0, !PT ;  /* 0x0000000704127812 */ /* 0x000fc800078ec0ff */
[----:B------:R-:W-:-:S07]  /*0650*/  ISETP.NE.AND P0, PT, R18, RZ, PT ;  /* 0x000000ff1200720c */ /* 0x000fce0003f05270 */
[----:B------:R-:W-:Y:S06]  /*0660*/  @!P1 BRA `(.L_x_495) ;  /* 0x00000000009c9947 */ /* 0x000fec0003800000 */
[----:B------:R-:W0:Y:S01]  /*0670*/  LDCU.64 UR6, c[0x0][0x388] ;  /* 0x00007100ff0677ac */ /* 0x000e220008000a00 */
[----:B-1----:R-:W-:-:S05]  /*0680*/  IADD3 R3, P1, PT, R0, R5, RZ ;  /* 0x0000000500037210 */ /* 0x002fca0007f3e0ff */
[----:B------:R-:W-:Y:S01]  /*0690*/  IMAD.X R6, RZ, RZ, R7, P1 ;  /* 0x000000ffff067224 */ /* 0x000fe200008e0607 */
[----:B0-----:R-:W-:-:S04]  /*06a0*/  LEA R2, P1, R3, UR6, 0x2 ;  /* 0x0000000603027c11 */ /* 0x001fc8000f8210ff */
[----:B------:R-:W-:Y:S01]  /*06b0*/  LEA.HI.X R3, R3, UR7, R6, 0x2, P1 ;  /* 0x0000000703037c11 */ /* 0x000fe200088f1406 */
[----:B------:R-:W0:Y:S04]  /*06c0*/  LDCU.64 UR6, c[0x0][0x390] ;  /* 0x00007200ff0677ac */ /* 0x000e280008000a00 */
[----:B------:R-:W0:Y:S04]  /*06d0*/  LDG.E R6, desc[UR4][R2.64] ;  /* 0x0000000402067981 */ /* 0x000e28000c1e1900 */
[----:B------:R-:W2:Y:S04]  /*06e0*/  LDG.E R8, desc[UR4][R2.64+0x4] ;  /* 0x0000040402087981 */ /* 0x000ea8000c1e1900 */
[----:B------:R-:W3:Y:S04]  /*06f0*/  LDG.E R9, desc[UR4][R2.64+0x8] ;  /* 0x0000080402097981 */ /* 0x000ee8000c1e1900 */
[----:B------:R-:W4:Y:S04]  /*0700*/  LDG.E R12, desc[UR4][R2.64+0xc] ;  /* 0x00000c04020c7981 */ /* 0x000f28000c1e1900 */
[----:B------:R-:W5:Y:S04]  /*0710*/  LDG.E R14, desc[UR4][R2.64+0x10] ;  /* 0x00001004020e7981 */ /* 0x000f68000c1e1900 */
[----:B------:R-:W5:Y:S04]  /*0720*/  LDG.E R15, desc[UR4][R2.64+0x14] ;  /* 0x00001404020f7981 */ /* 0x000f68000c1e1900 */
[----:B------:R-:W5:Y:S04]  /*0730*/  LDG.E R16, desc[UR4][R2.64+0x18] ;  /* 0x0000180402107981 */ /* 0x000f68000c1e1900 */
[----:B------:R-:W5:Y:S01]  /*0740*/  LDG.E R17, desc[UR4][R2.64+0x1c] ;  /* 0x00001c0402117981 */ /* 0x000f62000c1e1900 */
[----:B------:R-:W-:Y:S01]  /*0750*/  VIADD R5, R5, 0x8 ;  /* 0x0000000805057836 */ /* 0x000fe20000000000 */
[----:B0-----:R-:W-:-:S02]  /*0760*/  FMNMX R6, R6, UR6, !PT ;  /* 0x0000000606067c09 */ /* 0x001fc4000f800000 */
[----:B--2---:R-:W-:Y:S02]  /*0770*/  FMNMX R8, R8, UR6, !PT ;  /* 0x0000000608087c09 */ /* 0x004fe4000f800000 */
[----:B---3--:R-:W-:Y:S02]  /*0780*/  FMNMX R10, R9, UR6, !PT ;  /* 0x00000006090a7c09 */ /* 0x008fe4000f800000 */
[----:B------:R-:W-:Y:S02]  /*0790*/  FMNMX R9, R6, UR7, PT ;  /* 0x0000000706097c09 */ /* 0x000fe4000b800000 */
[----:B------:R-:W-:Y:S02]  /*07a0*/  FMNMX R11, R8, UR7, PT ;  /* 0x00000007080b7c09 */ /* 0x000fe4000b800000 */
[----:B----4-:R-:W-:Y:S01]  /*07b0*/  FMNMX R12, R12, UR6, !PT ;  /* 0x000000060c0c7c09 */ /* 0x010fe2000f800000 */
[----:B------:R0:W-:Y:S01]  /*07c0*/  STG.E desc[UR4][R2.64], R9 ;  /* 0x0000000902007986 */ /* 0x0001e2000c101904 */
[----:B-----5:R-:W-:-:S02]  /*07d0*/  FMNMX R14, R14, UR6, !PT ;  /* 0x000000060e0e7c09 */ /* 0x020fc4000f800000 */
[----:B------:R-:W-:Y:S01]  /*07e0*/  FMNMX R13, R10, UR7, PT ;  /* 0x000000070a0d7c09 */ /* 0x000fe2000b800000 */
[----:B------:R1:W-:Y:S01]  /*07f0*/  STG.E desc[UR4][R2.64+0x4], R11 ;  /* 0x0000040b02007986 */ /* 0x0003e2000c101904 */
[----:B------:R-:W-:Y:S02]  /*0800*/  FMNMX R6, R15, UR6, !PT ;  /* 0x000000060f067c09 */ /* 0x000fe4000f800000 */
[----:B------:R-:W-:Y:S01]  /*0810*/  FMNMX R15, R12, UR7, PT ;  /* 0x000000070c0f7c09 */ /* 0x000fe2000b800000 */
[----:B------:R2:W-:Y:S01]  /*0820*/  STG.E desc[UR4][R2.64+0x8], R13 ;  /* 0x0000080d02007986 */ /* 0x0005e2000c101904 */
[----:B------:R-:W-:Y:S02]  /*0830*/  FMNMX R16, R16, UR6, !PT ;  /* 0x0000000610107c09 */ /* 0x000fe4000f800000 */
[----:B------:R-:W-:Y:S01]  /*0840*/  FMNMX R19, R6, UR7, PT ;  /* 0x0000000706137c09 */ /* 0x000fe2000b800000 */
[----:B------:R2:W-:Y:S01]  /*0850*/  STG.E desc[UR4][R2.64+0xc], R15 ;  /* 0x00000c0f02007986 */ /* 0x0005e2000c101904 */
[----:B------:R-:W-:-:S02]  /*0860*/  FMNMX R8, R17, UR6, !PT ;  /* 0x0000000611087c09 */ /* 0x000fc4000f800000 */
[----:B------:R-:W-:Y:S01]  /*0870*/  FMNMX R17, R14, UR7, PT ;  /* 0x000000070e117c09 */ /* 0x000fe2000b800000 */
[----:B------:R2:W-:Y:S01]  /*0880*/  STG.E desc[UR4][R2.64+0x14], R19 ;  /* 0x0000141302007986 */ /* 0x0005e2000c101904 */
[----:B0-----:R-:W-:Y:S02]  /*0890*/  FMNMX R9, R16, UR7, PT ;  /* 0x0000000710097c09 */ /* 0x001fe4000b800000 */
[----:B-1----:R-:W-:Y:S01]  /*08a0*/  FMNMX R11, R8, UR7, PT ;  /* 0x00000007080b7c09 */ /* 0x002fe2000b800000 */
[----:B------:R2:W-:Y:S04]  /*08b0*/  STG.E desc[UR4][R2.64+0x10], R17 ;  /* 0x0000101102007986 */ /* 0x0005e8000c101904 */
[----:B------:R2:W-:Y:S04]  /*08c0*/  STG.E desc[UR4][R2.64+0x18], R9 ;  /* 0x0000180902007986 */ /* 0x0005e8000c101904 */
[----:B------:R2:W-:Y:S02]  /*08d0*/  STG.E desc[UR4][R2.64+0x1c], R11 ;  /* 0x00001c0b02007986 */ /* 0x0005e4000c101904 */
.L_x_495:
[----:B------:R-:W-:Y:S05]  /*08e0*/  @!P0 EXIT ;  /* 0x000000000000894d */ /* 0x000fea0003800000 */
[----:B------:R-:W-:Y:S02]  /*08f0*/  ISETP.GE.U32.AND P1, PT, R18, 0x4, PT ;  /* 0x000000041200780c */ /* 0x000fe40003f26070 */
[----:B------:R-:W-:-:S04]  /*0900*/  LOP3.LUT R4, R4, 0x3, RZ, 0xc0, !PT ;  /* 0x0000000304047812 */ /* 0x000fc800078ec0ff */
[----:B------:R-:W-:-:S07]  /*0910*/  ISETP.NE.AND P0, PT, R4, RZ, PT ;  /* 0x000000ff0400720c */ /* 0x000fce0003f05270 */
[----:B------:R-:W-:Y:S06]  /*0920*/  @!P1 BRA `(.L_x_496) ;  /* 0x00000000005c9947 */ /* 0x000fec0003800000 */
[----:B------:R-:W0:Y:S01]  /*0930*/  LDCU.64 UR6, c[0x0][0x388] ;  /* 0x00007100ff0677ac */ /* 0x000e220008000a00 */
[----:B-12---:R-:W-:-:S05]  /*0940*/  IADD3 R3, P1, PT, R0, R5, RZ ;  /* 0x0000000500037210 */ /* 0x006fca0007f3e0ff */
[----:B------:R-:W-:Y:S01]  /*0950*/  IMAD.X R6, RZ, RZ, R7, P1 ;  /* 0x000000ffff067224 */ /* 0x000fe200008e0607 */
[----:B0-----:R-:W-:-:S04]  /*0960*/  LEA R2, P1, R3, UR6, 0x2 ;  /* 0x0000000603027c11 */ /* 0x001fc8000f8210ff */
[----:B------:R-:W-:Y:S01]  /*0970*/  LEA.HI.X R3, R3, UR7, R6, 0x2, P1 ;  /* 0x0000000703037c11 */ /* 0x000fe200088f1406 */
[----:B------:R-:W0:Y:S04]  /*0980*/  LDCU.64 UR6, c[0x0][0x390] ;  /* 0x00007200ff0677ac */ /* 0x000e280008000a00 */
[----:B------:R-:W0:Y:S04]  /*0990*/  LDG.E R6, desc[UR4][R2.64] ;  /* 0x0000000402067981 */ /* 0x000e28000c1e1900 */
[----:B------:R-:W2:Y:S04]  /*09a0*/  LDG.E R8, desc[UR4][R2.64+0x4] ;  /* 0x0000040402087981 */ /* 0x000ea8000c1e1900 */
[----:B------:R-:W3:Y:S04]  /*09b0*/  LDG.E R9, desc[UR4][R2.64+0x8] ;  /* 0x0000080402097981 */ /* 0x000ee8000c1e1900 */
[----:B------:R-:W4:Y:S01]  /*09c0*/  LDG.E R11, desc[UR4][R2.64+0xc] ;  /* 0x00000c04020b7981 */ /* 0x000f22000c1e1900 */
[----:B------:R-:W-:Y:S01]  /*09d0*/  VIADD R5, R5, 0x4 ;  /* 0x0000000405057836 */ /* 0x000fe20000000000 */
[----:B0-----:R-:W-:-:S02]  /*09e0*/  FMNMX R6, R6, UR6, !PT ;  /* 0x0000000606067c09 */ /* 0x001fc4000f800000 */
[----:B--2---:R-:W-:Y:S02]  /*09f0*/  FMNMX R8, R8, UR6, !PT ;  /* 0x0000000608087c09 */ /* 0x004fe4000f800000 */
[----:B---3--:R-:W-:Y:S02]  /*0a00*/  FMNMX R10, R9, UR6, !PT ;  /* 0x00000006090a7c09 */ /* 0x008fe4000f800000 */
[----:B------:R-:W-:Y:S02]  /*0a10*/  FMNMX R9, R6, UR7, PT ;  /* 0x0000000706097c09 */ /* 0x000fe4000b800000 */
[----:B----4-:R-:W-:Y:S02]  /*0a20*/  FMNMX R12, R11, UR6, !PT ;  /* 0x000000060b0c7c09 */ /* 0x010fe4000f800000 */
[----:B------:R-:W-:Y:S01]  /*0a30*/  FMNMX R11, R8, UR7, PT ;  /* 0x00000007080b7c09 */ /* 0x000fe2000b800000 */
[----:B------:R0:W-:Y:S01]  /*0a40*/  STG.E desc[UR4][R2.64], R9 ;  /* 0x0000000902007986 */ /* 0x0001e2000c101904 */
[----:B------:R-:W-:-:S02]  /*0a50*/  FMNMX R13, R10, UR7, PT ;  /* 0x000000070a0d7c09 */ /* 0x000fc4000b800000 */
[----:B------:R-:W-:Y:S01]  /*0a60*/  FMNMX R15, R12, UR7, PT ;  /* 0x000000070c0f7c09 */ /* 0x000fe2000b800000 */
[----:B------:R0:W-:Y:S04]  /*0a70*/  STG.E desc[UR4][R2.64+0x4], R11 ;  /* 0x0000040b02007986 */ /* 0x0001e8000c101904 */
[----:B------:R0:W-:Y:S04]  /*0a80*/  STG.E desc[UR4][R2.64+0x8], R13 ;  /* 0x0000080d02007986 */ /* 0x0001e8000c101904 */
[----:B------:R0:W-:Y:S02]  /*0a90*/  STG.E desc[UR4][R2.64+0xc], R15 ;  /* 0x00000c0f02007986 */ /* 0x0001e4000c101904 */
.L_x_496:
[----:B------:R-:W-:Y:S05]  /*0aa0*/  @!P0 EXIT ;  /* 0x000000000000894d */ /* 0x000fea0003800000 */
[----:B------:R-:W3:Y:S01]  /*0ab0*/  LDCU.64 UR6, c[0x0][0x388] ;  /* 0x00007100ff0677ac */ /* 0x000ee20008000a00 */
[----:B------:R-:W-:Y:S01]  /*0ac0*/  IADD3 R5, P0, PT, R0, R5, RZ ;  /* 0x0000000500057210 */ /* 0x000fe20007f1e0ff */
[----:B------:R-:W-:Y:S01]  /*0ad0*/  IMAD.MOV R4, RZ, RZ, -R4 ;  /* 0x000000ffff047224 */ /* 0x000fe200078e0a04 */
[----:B------:R-:W4:Y:S03]  /*0ae0*/  LDCU.64 UR8, c[0x0][0x390] ;  /* 0x00007200ff0877ac */ /* 0x000f260008000a00 */
[----:B012---:R-:W-:Y:S01]  /*0af0*/  IMAD.X R2, RZ, RZ, R7, P0 ;  /* 0x000000ffff027224 */ /* 0x007fe200000e0607 */
[----:B---3--:R-:W-:-:S04]  /*0b00*/  LEA R0, P1, R5, UR6, 0x2 ;  /* 0x0000000605007c11 */ /* 0x008fc8000f8210ff */
[----:B----4-:R-:W-:-:S09]  /*0b10*/  LEA.HI.X R7, R5, UR7, R2, 0x2, P1 ;  /* 0x0000000705077c11 */ /* 0x010fd200088f1402 */
.L_x_497:
[----:B0-----:R-:W-:Y:S02]  /*0b20*/  IMAD.MOV.U32 R2, RZ, RZ, R0 ;  /* 0x000000ffff027224 */ /* 0x001fe400078e0000 */
[----:B------:R-:W-:-:S05]  /*0b30*/  IMAD.MOV.U32 R3, RZ, RZ, R7 ;  /* 0x000000ffff037224 */ /* 0x000fca00078e0007 */
[----:B------:R-:W2:Y:S01]  /*0b40*/  LDG.E R0, desc[UR4][R2.64] ;  /* 0x0000000402007981 */ /* 0x000ea2000c1e1900 */
[----:B------:R-:W-:-:S05]  /*0b50*/  VIADD R4, R4, 0x1 ;  /* 0x0000000104047836 */ /* 0x000fca0000000000 */
[----:B------:R-:W-:Y:S02]  /*0b60*/  ISETP.NE.AND P0, PT, R4, RZ, PT ;  /* 0x000000ff0400720c */ /* 0x000fe40003f05270 */
[----:B--2---:R-:W-:-:S04]  /*0b70*/  FMNMX R0, R0, UR8, !PT ;  /* 0x0000000800007c09 */ /* 0x004fc8000f800000 */
[----:B------:R-:W-:Y:S02]  /*0b80*/  FMNMX R5, R0, UR9, PT ;  /* 0x0000000900057c09 */ /* 0x000fe4000b800000 */
[----:B------:R-:W-:-:S03]  /*0b90*/  IADD3 R0, P1, PT, R2, 0x4, RZ ;  /* 0x0000000402007810 */ /* 0x000fc60007f3e0ff */
[----:B------:R0:W-:Y:S02]  /*0ba0*/  STG.E desc[UR4][R2.64], R5 ;  /* 0x0000000502007986 */ /* 0x0001e4000c101904 */
[----:B------:R-:W-:Y:S01]  /*0bb0*/  IMAD.X R7, RZ, RZ, R3, P1 ;  /* 0x000000ffff077224 */ /* 0x000fe200008e0603 */
[----:B------:R-:W-:Y:S07]  /*0bc0*/  @P0 BRA `(.L_x_497) ;  /* 0xfffffffc00d40947 */ /* 0x000fee000383ffff */
[----:B------:R-:W-:Y:S05]  /*0bd0*/  EXIT ;  /* 0x000000000000794d */ /* 0x000fea0003800000 */
.L_x_498:
        /* <DEDUP_REMOVED lines=10> */
.L_x_882:


//--------------------- .text.MultiplyEachRowIntoSingleValue --------------------------
	.section	.text.MultiplyEachRowIntoSingleValue,"ax",@progbits
	.align	128
        .global         MultiplyEachRowIntoSingleValue
        .type           MultiplyEachRowIntoSingleValue,@function
        .size           MultiplyEachRowIntoSingleValue,(.L_x_883 - MultiplyEachRowIntoSingleValue)
        .other          MultiplyEachRowIntoSingleValue,@"STO_CUDA_ENTRY STV_DEFAULT"
MultiplyEachRowIntoSingleValue:
.text.MultiplyEachRowIntoSingleValue:
        /* <DEDUP_REMOVED lines=14> */
[----:B------:R-:W-:Y:S02]  /*00e0*/  UISETP.GE.U32.AND UP1, UPT, UR5, 0x10, UPT ;  /* 0x000000100500788c */ /* 0x000fe4000bf26070 */
[----:B------:R-:W-:Y:S01]  /*00f0*/  IMAD R7, R0, UR5, RZ ;  /* 0x0000000500077c24 */ /* 0x000fe2000f8e02ff */
[----:B------:R-:W-:Y:S01]  /*0100*/  ULOP3.LUT UR6, UR5, 0xf, URZ, 0xc0, !UPT ;  /* 0x0000000f05067892 */ /* 0x000fe2000f8ec0ff */
[----:B------:R-:W-:-:S03]  /*0110*/  MOV R14, RZ ;  /* 0x000000ff000e7202 */ /* 0x000fc60000000f00 */
[----:B------:R-:W-:Y:S01]  /*0120*/  UISETP.NE.AND UP0, UPT, UR6, URZ, UPT ;  /* 0x000000ff0600728c */ /* 0x000fe2000bf05270 */
[----:B------:R-:W1:Y:S01]  /*0130*/  LDC.64 R2, c[0x0][0x398] ;  /* 0x0000e600ff027b82 */ /* 0x000e620000000a00 */
[----:B0-----:R-:W-:-:S04]  /*0140*/  IMAD.WIDE R4, R7, 0x4, R4 ;  /* 0x0000000407047825 */ /* 0x001fc800078e0204 */
[----:B-1----:R-:W-:Y:S01]  /*0150*/  IMAD.WIDE R2, R7, 0x4, R2 ;  /* 0x0000000407027825 */ /* 0x002fe200078e0202 */
[----:B------:R-:W-:Y:S06]  /*0160*/  BRA.U !UP1, `(.L_x_500) ;  /* 0x0000000109e87547 */ /* 0x000fec000b800000 */
[----:B------:R-:W-:Y:S01]  /*0170*/  ULOP3.LUT UR4, UR5, 0x7ffffff0, URZ, 0xc0, !UPT ;  /* 0x7ffffff005047892 */ /* 0x000fe2000f8ec0ff */
[----:B------:R-:W-:-:S03]  /*0180*/  MOV R14, RZ ;  /* 0x000000ff000e7202 */ /* 0x000fc60000000f00 */
[----:B------:R-:W-:-:S12]  /*0190*/  UIADD3 UR4, UPT, UPT, -UR4, URZ, URZ ;  /* 0x000000ff04047290 */ /* 0x000fd8000fffe1ff */
.L_x_501:
        /* <DEDUP_REMOVED lines=19> */
[----:B--2---:R-:W-:-:S03]  /*02d0*/  FFMA R15, R15, R16, R14 ;  /* 0x000000100f0f7223 */ /* 0x004fc6000000000e */
[----:B------:R-:W2:Y:S04]  /*02e0*/  LDG.E.CONSTANT R16, desc[UR8][R4.64+0x24] ;  /* 0x0000240804107981 */ /* 0x000ea8000c1e9900 */
[----:B------:R-:W2:Y:S01]  /*02f0*/  LDG.E.CONSTANT R14, desc[UR8][R4.64+0x28] ;  /* 0x00002808040e7981 */ /* 0x000ea2000c1e9900 */
[----:B---3--:R-:W-:-:S03]  /*0300*/  FFMA R24, R24, R25, R15 ;  /* 0x0000001918187223 */ /* 0x008fc6000000000f */
[----:B------:R-:W3:Y:S01]  /*0310*/  LDG.E.CONSTANT R15, desc[UR8][R2.64+0x28] ;  /* 0x00002808020f7981 */ /* 0x000ee2000c1e9900 */
[----:B----4-:R-:W-:-:S03]  /*0320*/  FFMA R25, R19, R18, R24 ;  /* 0x0000001213197223 */ /* 0x010fc60000000018 */
[----:B------:R-:W4:Y:S04]  /*0330*/  LDG.E.CONSTANT R18, desc[UR8][R4.64+0x2c] ;  /* 0x00002c0804127981 */ /* 0x000f28000c1e9900 */
[----:B------:R-:W4:Y:S01]  /*0340*/  LDG.E.CONSTANT R19, desc[UR8][R2.64+0x2c] ;  /* 0x00002c0802137981 */ /* 0x000f22000c1e9900 */
[----:B-----5:R-:W-:-:S03]  /*0350*/  FFMA R25, R22, R23, R25 ;  /* 0x0000001716197223 */ /* 0x020fc60000000019 */
[----:B------:R-:W5:Y:S04]  /*0360*/  LDG.E.CONSTANT R22, desc[UR8][R4.64+0x30] ;  /* 0x0000300804167981 */ /* 0x000f68000c1e9900 */
[----:B------:R-:W5:Y:S01]  /*0370*/  LDG.E.CONSTANT R23, desc[UR8][R2.64+0x30] ;  /* 0x0000300802177981 */ /* 0x000f62000c1e9900 */
[----:B------:R-:W-:-:S03]  /*0380*/  FFMA R26, R20, R21, R25 ;  /* 0x00000015141a7223 */ /* 0x000fc60000000019 */
[----:B------:R-:W5:Y:S04]  /*0390*/  LDG.E.CONSTANT R24, desc[UR8][R4.64+0x34] ;  /* 0x0000340804187981 */ /* 0x000f68000c1e9900 */
[----:B------:R-:W5:Y:S04]  /*03a0*/  LDG.E.CONSTANT R21, desc[UR8][R2.64+0x34] ;  /* 0x0000340802157981 */ /* 0x000f68000c1e9900 */
[----:B------:R-:W5:Y:S01]  /*03b0*/  LDG.E.CONSTANT R25, desc[UR8][R4.64+0x38] ;  /* 0x0000380804197981 */ /* 0x000f62000c1e9900 */
[----:B------:R-:W-:-:S03]  /*03c0*/  FFMA R26, R13, R8, R26 ;  /* 0x000000080d1a7223 */ /* 0x000fc6000000001a */
[----:B------:R-:W5:Y:S04]  /*03d0*/  LDG.E.CONSTANT R20, desc[UR8][R2.64+0x38] ;  /* 0x0000380802147981 */ /* 0x000f68000c1e9900 */
[----:B------:R0:W5:Y:S04]  /*03e0*/  LDG.E.CONSTANT R8, desc[UR8][R4.64+0x3c] ;  /* 0x00003c0804087981 */ /* 0x000168000c1e9900 */
[----:B------:R1:W5:Y:S01]  /*03f0*/  LDG.E.CONSTANT R13, desc[UR8][R2.64+0x3c] ;  /* 0x00003c08020d7981 */ /* 0x000362000c1e9900 */
[----:B------:R-:W-:-:S04]  /*0400*/  FFMA R6, R7, R6, R26 ;  /* 0x0000000607067223 */ /* 0x000fc8000000001a */
[----:B------:R-:W-:-:S04]  /*0410*/  FFMA R6, R11, R12, R6 ;  /* 0x0000000c0b067223 */ /* 0x000fc80000000006 */
[----:B------:R-:W-:Y:S01]  /*0420*/  FFMA R9, R9, R10, R6 ;  /* 0x0000000a09097223 */ /* 0x000fe20000000006 */
[----:B------:R-:W-:-:S04]  /*0430*/  UIADD3 UR4, UPT, UPT, UR4, 0x10, URZ ;  /* 0x0000001004047890 */ /* 0x000fc8000fffe0ff */
[----:B------:R-:W-:Y:S01]  /*0440*/  UISETP.NE.AND UP1, UPT, UR4, URZ, UPT ;  /* 0x000000ff0400728c */ /* 0x000fe2000bf25270 */
[----:B0-----:R-:W-:Y:S02]  /*0450*/  IADD3 R4, P0, PT, R4, 0x40, RZ ;  /* 0x0000004004047810 */ /* 0x001fe40007f1e0ff */
[----:B-1----:R-:W-:Y:S02]  /*0460*/  IADD3 R2, P1, PT, R2, 0x40, RZ ;  /* 0x0000004002027810 */ /* 0x002fe40007f3e0ff */
[----:B------:R-:W-:Y:S02]  /*0470*/  IADD3.X R5, PT, PT, RZ, R5, RZ, P0, !PT ;  /* 0x00000005ff057210 */ /* 0x000fe400007fe4ff */
[----:B------:R-:W-:Y:S01]  /*0480*/  IADD3.X R3, PT, PT, RZ, R3, RZ, P1, !PT ;  /* 0x00000003ff037210 */ /* 0x000fe20000ffe4ff */
[----:B--2---:R-:W-:-:S04]  /*0490*/  FFMA R9, R16, R17, R9 ;  /* 0x0000001110097223 */ /* 0x004fc80000000009 */
[----:B---3--:R-:W-:-:S04]  /*04a0*/  FFMA R9, R14, R15, R9 ;  /* 0x0000000f0e097223 */ /* 0x008fc80000000009 */
[----:B----4-:R-:W-:-:S04]  /*04b0*/  FFMA R9, R18, R19, R9 ;  /* 0x0000001312097223 */ /* 0x010fc80000000009 */
[----:B-----5:R-:W-:-:S04]  /*04c0*/  FFMA R9, R22, R23, R9 ;  /* 0x0000001716097223 */ /* 0x020fc80000000009 */
[----:B------:R-:W-:-:S04]  /*04d0*/  FFMA R24, R24, R21, R9 ;  /* 0x0000001518187223 */ /* 0x000fc80000000009 */
[----:B------:R-:W-:-:S04]  /*04e0*/  FFMA R25, R25, R20, R24 ;  /* 0x0000001419197223 */ /* 0x000fc80000000018 */
[----:B------:R-:W-:Y:S01]  /*04f0*/  FFMA R14, R8, R13, R25 ;  /* 0x0000000d080e7223 */ /* 0x000fe20000000019 */
[----:B------:R-:W-:Y:S06]  /*0500*/  BRA.U UP1, `(.L_x_501) ;  /* 0xfffffffd01247547 */ /* 0x000fec000b83ffff */
.L_x_500:
[----:B------:R-:W-:Y:S05]  /*0510*/  BRA.U !UP0, `(.L_x_499) ;  /* 0x00000005081c7547 */ /* 0x000fea000b800000 */
[----:B------:R-:W-:Y:S02]  /*0520*/  UISETP.GE.U32.AND UP0, UPT, UR6, 0x8, UPT ;  /* 0x000000080600788c */ /* 0x000fe4000bf06070 */
[----:B------:R-:W-:-:S04]  /*0530*/  ULOP3.LUT UR7, UR5, 0x7, URZ, 0xc0, !UPT ;  /* 0x0000000705077892 */ /* 0x000fc8000f8ec0ff */
[----:B------:R-:W-:-:S03]  /*0540*/  UISETP.NE.AND UP1, UPT, UR7, URZ, UPT ;  /* 0x000000ff0700728c */ /* 0x000fc6000bf25270 */
[----:B------:R-:W-:Y:S08]  /*0550*/  BRA.U !UP0, `(.L_x_502) ;  /* 0x0000000108787547 */ /* 0x000ff0000b800000 */
        /* <DEDUP_REMOVED lines=14> */
[----:B------:R0:W5:Y:S04]  /*0640*/  LDG.E.CONSTANT R6, desc[UR8][R4.64+0x1c] ;  /* 0x00001c0804067981 */ /* 0x000168000c1e9900 */
[----:B------:R1:W5:Y:S01]  /*0650*/  LDG.E.CONSTANT R7, desc[UR8][R2.64+0x1c] ;  /* 0x00001c0802077981 */ /* 0x000362000c1e9900 */
[----:B--2---:R-:W-:Y:S01]  /*0660*/  FFMA R10, R11, R10, R14 ;  /* 0x0000000a0b0a7223 */ /* 0x004fe2000000000e */
[----:B------:R-:W-:-:S04]  /*0670*/  IADD3 R11, P0, PT, R4, 0x20, RZ ;  /* 0x00000020040b7810 */ /* 0x000fc80007f1e0ff */
[----:B0-----:R-:W-:Y:S02]  /*0680*/  IADD3.X R5, PT, PT, RZ, R5, RZ, P0, !PT ;  /* 0x00000005ff057210 */ /* 0x001fe400007fe4ff */
[----:B------:R-:W-:Y:S01]  /*0690*/  MOV R4, R11 ;  /* 0x0000000b00047202 */ /* 0x000fe20000000f00 */
[----:B---3--:R-:W-:-:S04]  /*06a0*/  FFMA R10, R13, R12, R10 ;  /* 0x0000000c0d0a7223 */ /* 0x008fc8000000000a */
[----:B----4-:R-:W-:-:S04]  /*06b0*/  FFMA R10, R15, R16, R10 ;  /* 0x000000100f0a7223 */ /* 0x010fc8000000000a */
[----:B-----5:R-:W-:-:S04]  /*06c0*/  FFMA R10, R17, R18, R10 ;  /* 0x00000012110a7223 */ /* 0x020fc8000000000a */
[----:B------:R-:W-:-:S04]  /*06d0*/  FFMA R10, R19, R20, R10 ;  /* 0x00000014130a7223 */ /* 0x000fc8000000000a */
[----:B------:R-:W-:Y:S01]  /*06e0*/  FFMA R21, R21, R22, R10 ;  /* 0x0000001615157223 */ /* 0x000fe2000000000a */
[----:B------:R-:W-:-:S04]  /*06f0*/  IADD3 R10, P1, PT, R2, 0x20, RZ ;  /* 0x00000020020a7810 */ /* 0x000fc80007f3e0ff */
[----:B-1----:R-:W-:Y:S02]  /*0700*/  IADD3.X R3, PT, PT, RZ, R3, RZ, P1, !PT ;  /* 0x00000003ff037210 */ /* 0x002fe40000ffe4ff */
[----:B------:R-:W-:Y:S01]  /*0710*/  MOV R2, R10 ;  /* 0x0000000a00027202 */ /* 0x000fe20000000f00 */
[----:B------:R-:W-:-:S04]  /*0720*/  FFMA R9, R8, R9, R21 ;  /* 0x0000000908097223 */ /* 0x000fc80000000015 */
[----:B------:R-:W-:-:S07]  /*0730*/  FFMA R14, R6, R7, R9 ;  /* 0x00000007060e7223 */ /* 0x000fce0000000009 */
.L_x_502:
        /* <DEDUP_REMOVED lines=11> */
[----:B------:R0:W5:Y:S04]  /*07f0*/  LDG.E.CONSTANT R13, desc[UR8][R4.64+0xc] ;  /* 0x00000c08040d7981 */ /* 0x000168000c1e9900 */
[----:B------:R1:W5:Y:S01]  /*0800*/  LDG.E.CONSTANT R12, desc[UR8][R2.64+0xc] ;  /* 0x00000c08020c7981 */ /* 0x000362000c1e9900 */
[----:B--2---:R-:W-:-:S04]  /*0810*/  FFMA R6, R7, R6, R14 ;  /* 0x0000000607067223 */ /* 0x004fc8000000000e */
[----:B---3--:R-:W-:Y:S01]  /*0820*/  FFMA R9, R9, R8, R6 ;  /* 0x0000000809097223 */ /* 0x008fe20000000006 */
[----:B------:R-:W-:Y:S02]  /*0830*/  IADD3 R8, P0, PT, R4, 0x10, RZ ;  /* 0x0000001004087810 */ /* 0x000fe40007f1e0ff */
[----:B------:R-:W-:Y:S02]  /*0840*/  IADD3 R6, P1, PT, R2, 0x10, RZ ;  /* 0x0000001002067810 */ /* 0x000fe40007f3e0ff */
[----:B0-----:R-:W-:Y:S02]  /*0850*/  MOV R4, R8 ;  /* 0x0000000800047202 */ /* 0x001fe40000000f00 */
[----:B------:R-:W-:Y:S01]  /*0860*/  IADD3.X R7, PT, PT, RZ, R3, RZ, P1, !PT ;  /* 0x00000003ff077210 */ /* 0x000fe20000ffe4ff */
[----:B----4-:R-:W-:Y:S01]  /*0870*/  FFMA R10, R10, R11, R9 ;  /* 0x0000000b0a0a7223 */ /* 0x010fe20000000009 */
[----:B------:R-:W-:Y:S02]  /*0880*/  IADD3.X R9, PT, PT, RZ, R5, RZ, P0, !PT ;  /* 0x00000005ff097210 */ /* 0x000fe400007fe4ff */
[----:B-1----:R-:W-:-:S02]  /*0890*/  MOV R2, R6 ;  /* 0x0000000600027202 */ /* 0x002fc40000000f00 */
[----:B------:R-:W-:Y:S02]  /*08a0*/  MOV R5, R9 ;  /* 0x0000000900057202 */ /* 0x000fe40000000f00 */
[----:B------:R-:W-:Y:S01]  /*08b0*/  MOV R3, R7 ;  /* 0x0000000700037202 */ /* 0x000fe20000000f00 */
[----:B-----5:R-:W-:-:S07]  /*08c0*/  FFMA R14, R13, R12, R10 ;  /* 0x0000000c0d0e7223 */ /* 0x020fce000000000a */
.L_x_503:
[----:B------:R-:W-:Y:S05]  /*08d0*/  BRA.U !UP1, `(.L_x_499) ;  /* 0x00000001092c7547 */ /* 0x000fea000b800000 */
[----:B------:R-:W-:-:S12]  /*08e0*/  UIADD3 UR4, UPT, UPT, -UR4, URZ, URZ ;  /* 0x000000ff04047290 */ /* 0x000fd8000fffe1ff */
.L_x_504:
[----:B------:R0:W2:Y:S04]  /*08f0*/  LDG.E.CONSTANT R7, desc[UR8][R4.64] ;  /* 0x0000000804077981 */ /* 0x0000a8000c1e9900 */
[----:B------:R1:W2:Y:S01]  /*0900*/  LDG.E.CONSTANT R6, desc[UR8][R2.64] ;  /* 0x0000000802067981 */ /* 0x0002a2000c1e9900 */
[----:B------:R-:W-:-:S04]  /*0910*/  UIADD3 UR4, UPT, UPT, UR4, 0x1, URZ ;  /* 0x0000000104047890 */ /* 0x000fc8000fffe0ff */
[----:B------:R-:W-:Y:S01]  /*0920*/  UISETP.NE.AND UP0, UPT, UR4, URZ, UPT ;  /* 0x000000ff0400728c */ /* 0x000fe2000bf05270 */
[----:B0-----:R-:W-:Y:S02]  /*0930*/  IADD3 R4, P0, PT, R4, 0x4, RZ ;  /* 0x0000000404047810 */ /* 0x001fe40007f1e0ff */
[----:B-1----:R-:W-:Y:S02]  /*0940*/  IADD3 R2, P1, PT, R2, 0x4, RZ ;  /* 0x0000000402027810 */ /* 0x002fe40007f3e0ff */
[----:B------:R-:W-:Y:S02]  /*0950*/  IADD3.X R5, PT, PT, RZ, R5, RZ, P0, !PT ;  /* 0x00000005ff057210 */ /* 0x000fe400007fe4ff */
[----:B------:R-:W-:Y:S01]  /*0960*/  IADD3.X R3, PT, PT, RZ, R3, RZ, P1, !PT ;  /* 0x00000003ff037210 */ /* 0x000fe20000ffe4ff */
[----:B--2---:R-:W-:Y:S01]  /*0970*/  FFMA R14, R7, R6, R14 ;  /* 0x00000006070e7223 */ /* 0x004fe2000000000e */
[----:B------:R-:W-:Y:S07]  /*0980*/  BRA.U UP0, `(.L_x_504) ;  /* 0xfffffffd00d87547 */ /* 0x000fee000b83ffff */
.L_x_499:
[----:B------:R-:W0:Y:S02]  /*0990*/  LDC.64 R2, c[0x0][0x388] ;  /* 0x0000e200ff027b82 */ /* 0x000e240000000a00 */
[----:B0-----:R-:W-:-:S05]  /*09a0*/  IMAD.WIDE R2, R0, 0x4, R2 ;  /* 0x0000000400027825 */ /* 0x001fca00078e0202 */
[----:B------:R-:W-:Y:S01]  /*09b0*/  STG.E desc[UR8][R2.64], R14 ;  /* 0x0000000e02007986 */ /* 0x000fe2000c101908 */
[----:B------:R-:W-:Y:S05]  /*09c0*/  EXIT ;  /* 0x000000000000794d */ /* 0x000fea0003800000 */
.L_x_505:
        /* <DEDUP_REMOVED lines=11> */
.L_x_883:


//--------------------- .text.SetToZeroAllElementsBelowMainDiagonal --------------------------
	.section	.text.SetToZeroAllElementsBelowMainDiagonal,"ax",@progbits
	.align	128
        .global         SetToZeroAllElementsBelowMainDiagonal
        .type           SetToZeroAllElementsBelowMainDiagonal,@function
        .size           SetToZeroAllElementsBelowMainDiagonal,(.L_x_884 - SetToZeroAllElementsBelowMainDiagonal)
        .other          SetToZeroAllElementsBelowMainDiagonal,@"STO_CUDA_ENTRY STV_DEFAULT"
SetToZeroAllElementsBelowMainDiagonal:
.text.SetToZeroAllElementsBelowMainDiagonal:
        /* <DEDUP_REMOVED lines=8> */
[----:B------:R-:W0:Y:S02]  /*0080*/  LDCU UR4, c[0x0][0x384] ;  /* 0x00007080ff0477ac */ /* 0x000e240008000800 */
[C---:B0-----:R-:W-:Y:S01]  /*0090*/  VIMNMX R4, PT, PT, R0.reuse, UR4, PT ;  /* 0x0000000400047c48 */ /* 0x041fe2000bfe0100 */
[----:B------:R-:W-:-:S03]  /*00a0*/  IMAD R0, R0, UR4, RZ ;  /* 0x0000000400007c24 */ /* 0x000fc6000f8e02ff */
[----:B------:R-:W-:-:S13]  /*00b0*/  ISETP.GE.AND P0, PT, R4, 0x1, PT ;  /* 0x000000010400780c */ /* 0x000fda0003f06270 */
[----:B------:R-:W-:Y:S05]  /*00c0*/  @!P0 EXIT ;  /* 0x000000000000894d */ /* 0x000fea0003800000 */
[C---:B------:R-:W-:Y:S01]  /*00d0*/  ISETP.GE.U32.AND P1, PT, R4.reuse, 0x8, PT ;  /* 0x000000080400780c */ /* 0x040fe20003f26070 */
[----:B------:R-:W0:Y:S01]  /*00e0*/  LDCU.64 UR4, c[0x0][0x358] ;  /* 0x00006b00ff0477ac */ /* 0x000e220008000a00 */
[----:B------:R-:W-:Y:S01]  /*00f0*/  LOP3.LUT R10, R4, 0x7, RZ, 0xc0, !PT ;  /* 0x00000007040a7812 */ /* 0x000fe200078ec0ff */
[----:B------:R-:W-:Y:S01]  /*0100*/  BSSY.RECONVERGENT B0, `(.L_x_506) ;  /* 0x000001b000007945 */ /* 0x000fe20003800200 */
[----:B------:R-:W-:Y:S01]  /*0110*/  SHF.R.S32.HI R7, RZ, 0x1f, R0 ;  /* 0x0000001fff077819 */ /* 0x000fe20000011400 */
[----:B------:R-:W-:Y:S01]  /*0120*/  IMAD.MOV.U32 R5, RZ, RZ, RZ ;  /* 0x000000ffff057224 */ /* 0x000fe200078e00ff */
[----:B------:R-:W-:-:S07]  /*0130*/  ISETP.NE.AND P0, PT, R10, RZ, PT ;  /* 0x000000ff0a00720c */ /* 0x000fce0003f05270 */
[----:B------:R-:W-:Y:S06]  /*0140*/  @!P1 BRA `(.L_x_507) ;  /* 0x0000000000589947 */ /* 0x000fec0003800000 */
[----:B------:R-:W1:Y:S01]  /*0150*/  LDCU.64 UR6, c[0x0][0x388] ;  /* 0x00007100ff0677ac */ /* 0x000e620008000a00 */
[----:B------:R-:W-:-:S05]  /*0160*/  LOP3.LUT R5, R4, 0x7ffffff8, RZ, 0xc0, !PT ;  /* 0x7ffffff804057812 */ /* 0x000fca00078ec0ff */
[----:B------:R-:W-:Y:S01]  /*0170*/  IMAD.MOV R6, RZ, RZ, -R5 ;  /* 0x000000ffff067224 */ /* 0x000fe200078e0a05 */
[----:B-1----:R-:W-:-:S04]  /*0180*/  LEA R8, P1, R0, UR6, 0x2 ;  /* 0x0000000600087c11 */ /* 0x002fc8000f8210ff */
[----:B------:R-:W-:Y:S02]  /*0190*/  IADD3 R8, P2, PT, R8, 0x10, RZ ;  /* 0x0000001008087810 */ /* 0x000fe40007f5e0ff */
[----:B------:R-:W-:-:S05]  /*01a0*/  LEA.HI.X R9, R0, UR7, R7, 0x2, P1 ;  /* 0x0000000700097c11 */ /* 0x000fca00088f1407 */
[----:B------:R-:W-:-:S07]  /*01b0*/  IMAD.X R9, RZ, RZ, R9, P2 ;  /* 0x000000ffff097224 */ /* 0x000fce00010e0609 */
.L_x_508:
[----:B-1----:R-:W-:Y:S02]  /*01c0*/  IMAD.MOV.U32 R2, RZ, RZ, R8 ;  /* 0x000000ffff027224 */ /* 0x002fe400078e0008 */
[----:B------:R-:W-:Y:S02]  /*01d0*/  IMAD.MOV.U32 R3, RZ, RZ, R9 ;  /* 0x000000ffff037224 */ /* 0x000fe400078e0009 */
[----:B------:R-:W-:Y:S01]  /*01e0*/  VIADD R6, R6, 0x8 ;  /* 0x0000000806067836 */ /* 0x000fe20000000000 */
[----:B------:R-:W-:Y:S02]  /*01f0*/  IADD3 R8, P2, PT, R2, 0x20, RZ ;  /* 0x0000002002087810 */ /* 0x000fe40007f5e0ff */
[----:B0-----:R1:W-:Y:S02]  /*0200*/  STG.E desc[UR4][R2.64+-0x10], RZ ;  /* 0xfffff0ff02007986 */ /* 0x0013e4000c101904 */
[----:B------:R-:W-:Y:S01]  /*0210*/  ISETP.NE.AND P1, PT, R6, RZ, PT ;  /* 0x000000ff0600720c */ /* 0x000fe20003f25270 */
[----:B------:R-:W-:Y:S01]  /*0220*/  IMAD.X R9, RZ, RZ, R3, P2 ;  /* 0x000000ffff097224 */ /* 0x000fe200010e0603 */
[----:B------:R1:W-:Y:S04]  /*0230*/  STG.E desc[UR4][R2.64+-0xc], RZ ;  /* 0xfffff4ff02007986 */ /* 0x0003e8000c101904 */
[----:B------:R1:W-:Y:S04]  /*0240*/  STG.E desc[UR4][R2.64+-0x8], RZ ;  /* 0xfffff8ff02007986 */ /* 0x0003e8000c101904 */
[----:B------:R1:W-:Y:S04]  /*0250*/  STG.E desc[UR4][R2.64+-0x4], RZ ;  /* 0xfffffcff02007986 */ /* 0x0003e8000c101904 */
[----:B------:R1:W-:Y:S04]  /*0260*/  STG.E desc[UR4][R2.64], RZ ;  /* 0x000000ff02007986 */ /* 0x0003e8000c101904 */
[----:B------:R1:W-:Y:S04]  /*0270*/  STG.E desc[UR4][R2.64+0x4], RZ ;  /* 0x000004ff02007986 */ /* 0x0003e8000c101904 */
[----:B------:R1:W-:Y:S04]  /*0280*/  STG.E desc[UR4][R2.64+0x8], RZ ;  /* 0x000008ff02007986 */ /* 0x0003e8000c101904 */
[----:B------:R1:W-:Y:S01]  /*0290*/  STG.E desc[UR4][R2.64+0xc], RZ ;  /* 0x00000cff02007986 */ /* 0x0003e2000c101904 */
[----:B------:R-:W-:Y:S05]  /*02a0*/  @P1 BRA `(.L_x_508) ;  /* 0xfffffffc00c41947 */ /* 0x000fea000383ffff */
.L_x_507:
[----:B0-----:R-:W-:Y:S05]  /*02b0*/  BSYNC.RECONVERGENT B0 ;  /* 0x0000000000007941 */ /* 0x001fea0003800200 */
.L_x_506:
[----:B------:R-:W-:Y:S05]  /*02c0*/  @!P0 EXIT ;  /* 0x000000000000894d */ /* 0x000fea0003800000 */
[----:B------:R-:W-:Y:S01]  /*02d0*/  ISETP.GE.U32.AND P1, PT, R10, 0x4, PT ;  /* 0x000000040a00780c */ /* 0x000fe20003f26070 */
[----:B------:R-:W-:Y:S01]  /*02e0*/  BSSY.RECONVERGENT B0, `(.L_x_509) ;  /* 0x000000e000007945 */ /* 0x000fe20003800200 */
[----:B------:R-:W-:-:S04]  /*02f0*/  LOP3.LUT R8, R4, 0x3, RZ, 0xc0, !PT ;  /* 0x0000000304087812 */ /* 0x000fc800078ec0ff */
[----:B------:R-:W-:-:S07]  /*0300*/  ISETP.NE.AND P0, PT, R8, RZ, PT ;  /* 0x000000ff0800720c */ /* 0x000fce0003f05270 */
[----:B------:R-:W-:Y:S06]  /*0310*/  @!P1 BRA `(.L_x_510) ;  /* 0x0000000000289947 */ /* 0x000fec0003800000 */
[----:B------:R-:W0:Y:S01]  /*0320*/  LDCU.64 UR6, c[0x0][0x388] ;  /* 0x00007100ff0677ac */ /* 0x000e220008000a00 */
[----:B-1----:R-:W-:Y:S01]  /*0330*/  IADD3 R3, P1, PT, R0, R5, RZ ;  /* 0x0000000500037210 */ /* 0x002fe20007f3e0ff */
[----:B------:R-:W-:-:S04]  /*0340*/  VIADD R5, R5, 0x4 ;  /* 0x0000000405057836 */ /* 0x000fc80000000000 */
[----:B------:R-:W-:Y:S01]  /*0350*/  IMAD.X R6, RZ, RZ, R7, P1 ;  /* 0x000000ffff067224 */ /* 0x000fe200008e0607 */
[----:B0-----:R-:W-:-:S04]  /*0360*/  LEA R2, P1, R3, UR6, 0x2 ;  /* 0x0000000603027c11 */ /* 0x001fc8000f8210ff */
[----:B------:R-:W-:-:S05]  /*0370*/  LEA.HI.X R3, R3, UR7, R6, 0x2, P1 ;  /* 0x0000000703037c11 */ /* 0x000fca00088f1406 */
[----:B------:R0:W-:Y:S04]  /*0380*/  STG.E desc[UR4][R2.64], RZ ;  /* 0x000000ff02007986 */ /* 0x0001e8000c101904 */
[----:B------:R0:W-:Y:S04]  /*0390*/  STG.E desc[UR4][R2.64+0x4], RZ ;  /* 0x000004ff02007986 */ /* 0x0001e8000c101904 */
[----:B------:R0:W-:Y:S04]  /*03a0*/  STG.E desc[UR4][R2.64+0x8], RZ ;  /* 0x000008ff02007986 */ /* 0x0001e8000c101904 */
[----:B------:R0:W-:Y:S02]  /*03b0*/  STG.E desc[UR4][R2.64+0xc], RZ ;  /* 0x00000cff02007986 */ /* 0x0001e4000c101904 */
.L_x_510:
[----:B------:R-:W-:Y:S05]  /*03c0*/  BSYNC.RECONVERGENT B0 ;  /* 0x0000000000007941 */ /* 0x000fea0003800200 */
.L_x_509:
[----:B------:R-:W-:Y:S05]  /*03d0*/  @!P0 EXIT ;  /* 0x000000000000894d */ /* 0x000fea0003800000 */
[----:B------:R-:W-:Y:S01]  /*03e0*/  ISETP.NE.AND P1, PT, R8, 0x1, PT ;  /* 0x000000010800780c */ /* 0x000fe20003f25270 */
[----:B------:R-:W-:Y:S01]  /*03f0*/  BSSY.RECONVERGENT B0, `(.L_x_511) ;  /* 0x000000c000007945 */ /* 0x000fe20003800200 */
[----:B------:R-:W-:-:S04]  /*0400*/  LOP3.LUT R4, R4, 0x1, RZ, 0xc0, !PT ;  /* 0x0000000104047812 */ /* 0x000fc800078ec0ff */
[----:B------:R-:W-:-:S07]  /*0410*/  ISETP.NE.U32.AND P0, PT, R4, 0x1, PT ;  /* 0x000000010400780c */ /* 0x000fce0003f05070 */
[----:B------:R-:W-:Y:S06]  /*0420*/  @!P1 BRA `(.L_x_512) ;  /* 0x0000000000209947 */ /* 0x000fec0003800000 */
[----:B------:R-:W2:Y:S01]  /*0430*/  LDCU.64 UR6, c[0x0][0x388] ;  /* 0x00007100ff0677ac */ /* 0x000ea20008000a00 */
[----:B01----:R-:W-:Y:S01]  /*0440*/  IADD3 R3, P1, PT, R0, R5, RZ ;  /* 0x0000000500037210 */ /* 0x003fe20007f3e0ff */
[----:B------:R-:W-:-:S04]  /*0450*/  VIADD R5, R5, 0x2 ;  /* 0x0000000205057836 */ /* 0x000fc80000000000 */
[----:B------:R-:W-:Y:S01]  /*0460*/  IMAD.X R4, RZ, RZ, R7, P1 ;  /* 0x000000ffff047224 */ /* 0x000fe200008e0607 */
[----:B--2---:R-:W-:-:S04]  /*0470*/  LEA R2, P1, R3, UR6, 0x2 ;  /* 0x0000000603027c11 */ /* 0x004fc8000f8210ff */
[----:B------:R-:W-:-:S05]  /*0480*/  LEA.HI.X R3, R3, UR7, R4, 0x2, P1 ;  /* 0x0000000703037c11 */ /* 0x000fca00088f1404 */
[----:B------:R2:W-:Y:S04]  /*0490*/  STG.E desc[UR4][R2.64], RZ ;  /* 0x000000ff02007986 */ /* 0x0005e8000c101904 */
[----:B------:R2:W-:Y:S02]  /*04a0*/  STG.E desc[UR4][R2.64+0x4], RZ ;  /* 0x000004ff02007986 */ /* 0x0005e4000c101904 */
.L_x_512:
[----:B------:R-:W-:Y:S05]  /*04b0*/  BSYNC.RECONVERGENT B0 ;  /* 0x0000000000007941 */ /* 0x000fea0003800200 */
.L_x_511:
[----:B------:R-:W-:Y:S05]  /*04c0*/  @P0 EXIT ;  /* 0x000000000000094d */ /* 0x000fea0003800000 */
[----:B------:R-:W0:Y:S01]  /*04d0*/  LDCU.64 UR6, c[0x0][0x388] ;  /* 0x00007100ff0677ac */ /* 0x000e220008000a00 */
[----:B------:R-:W-:-:S05]  /*04e0*/  IADD3 R0, P0, PT, R0, R5, RZ ;  /* 0x0000000500007210 */ /* 0x000fca0007f1e0ff */
[----:B------:R-:W-:Y:S01]  /*04f0*/  IMAD.X R7, RZ, RZ, R7, P0 ;  /* 0x000000ffff077224 */ /* 0x000fe200000e0607 */
[----:B012---:R-:W-:-:S04]  /*0500*/  LEA R2, P0, R0, UR6, 0x2 ;  /* 0x0000000600027c11 */ /* 0x007fc8000f8010ff */
[----:B------:R-:W-:-:S05]  /*0510*/  LEA.HI.X R3, R0, UR7, R7, 0x2, P0 ;  /* 0x0000000700037c11 */ /* 0x000fca00080f1407 */
[----:B------:R-:W-:Y:S01]  /*0520*/  STG.E desc[UR4][R2.64], RZ ;  /* 0x000000ff02007986 */ /* 0x000fe2000c101904 */
[----:B------:R-:W-:Y:S05]  /*0530*/  EXIT ;  /* 0x000000000000794d */ /* 0x000fea0003800000 */
.L_x_513:
        /* <DEDUP_REMOVED lines=12> */
.L_x_884:


//--------------------- .text.SetAllElementsAboveMainDiagonal --------------------------
	.section	.text.SetAllElementsAboveMainDiagonal,"ax",@progbits
	.align	128
        .global         SetAllElementsAboveMainDiagonal
        .type           SetAllElementsAboveMainDiagonal,@function
        .size           SetAllElementsAboveMainDiagonal,(.L_x_885 - SetAllElementsAboveMainDiagonal)
        .other          SetAllElementsAboveMainDiagonal,@"STO_CUDA_ENTRY STV_DEFAULT"
SetAllElementsAboveMainDiagonal:
.text.SetAllElementsAboveMainDiagonal:
        /* <DEDUP_REMOVED lines=9> */
[----:B------:R-:W-:Y:S02]  /*0090*/  ISETP.GE.AND P2, PT, R0, RZ, PT ;  /* 0x000000ff0000720c */ /* 0x000fe40003f46270 */
[----:B0-----:R-:W-:-:S04]  /*00a0*/  IABS R5, R8 ;  /* 0x0000000800057213 */ /* 0x001fc80000000000 */
        /* <DEDUP_REMOVED lines=8> */
[----:B------:R-:W-:-:S06]  /*0130*/  IMAD.HI.U32 R3, R3, R7, R2 ;  /* 0x0000000703037227 */ /* 0x000fcc00078e0002 */
[----:B------:R-:W-:-:S05]  /*0140*/  IMAD.HI.U32 R3, R3, R6, RZ ;  /* 0x0000000603037227 */ /* 0x000fca00078e00ff */
[----:B------:R-:W-:-:S05]  /*0150*/  IADD3 R3, PT, PT, -R3, RZ, RZ ;  /* 0x000000ff03037210 */ /* 0x000fca0007ffe1ff */
[C---:B------:R-:W-:Y:S02]  /*0160*/  IMAD R4, R5.reuse, R3, R6 ;  /* 0x0000000305047224 */ /* 0x040fe400078e0206 */
[----:B------:R-:W0:Y:S03]  /*0170*/  LDC R3, c[0x0][0x388] ;  /* 0x0000e200ff037b82 */ /* 0x000e260000000800 */
[----:B------:R-:W-:-:S13]  /*0180*/  ISETP.GT.U32.AND P0, PT, R5, R4, PT ;  /* 0x000000040500720c */ /* 0x000fda0003f04070 */
[----:B------:R-:W-:Y:S01]  /*0190*/  @!P0 IMAD.IADD R4, R4, 0x1, -R5 ;  /* 0x0000000104048824 */ /* 0x000fe200078e0a05 */
[----:B------:R-:W-:-:S04]  /*01a0*/  ISETP.NE.AND P0, PT, R8, RZ, PT ;  /* 0x000000ff0800720c */ /* 0x000fc80003f05270 */
[----:B------:R-:W-:-:S13]  /*01b0*/  ISETP.GT.U32.AND P1, PT, R5, R4, PT ;  /* 0x000000040500720c */ /* 0x000fda0003f24070 */
[----:B------:R-:W-:-:S05]  /*01c0*/  @!P1 IMAD.IADD R4, R4, 0x1, -R5 ;  /* 0x0000000104049824 */ /* 0x000fca00078e0a05 */
[----:B------:R-:W-:Y:S02]  /*01d0*/  @!P2 IADD3 R4, PT, PT, -R4, RZ, RZ ;  /* 0x000000ff0404a210 */ /* 0x000fe40007ffe1ff */
[----:B------:R-:W-:-:S05]  /*01e0*/  @!P0 LOP3.LUT R4, RZ, R8, RZ, 0x33, !PT ;  /* 0x00000008ff048212 */ /* 0x000fca00078e33ff */
[----:B------:R-:W-:-:S05]  /*01f0*/  VIADD R2, R4, 0x1 ;  /* 0x0000000104027836 */ /* 0x000fca0000000000 */
[----:B0-----:R-:W-:-:S13]  /*0200*/  ISETP.GE.AND P0, PT, R2, R3, PT ;  /* 0x000000030200720c */ /* 0x001fda0003f06270 */
[----:B------:R-:W-:Y:S05]  /*0210*/  @P0 EXIT ;  /* 0x000000000000094d */ /* 0x000fea0003800000 */
[----:B------:R-:W-:Y:S01]  /*0220*/  IMAD.MOV.U32 R8, RZ, RZ, R4 ;  /* 0x000000ffff087224 */ /* 0x000fe200078e0004 */
[----:B------:R-:W0:Y:S01]  /*0230*/  LDCU.64 UR4, c[0x0][0x358] ;  /* 0x00006b00ff0477ac */ /* 0x000e220008000a00 */
[----:B------:R-:W-:Y:S03]  /*0240*/  BSSY.RECONVERGENT B0, `(.L_x_514) ;  /* 0x0000020000007945 */ /* 0x000fe60003800200 */
[----:B------:R-:W-:Y:S02]  /*0250*/  IADD3 R5, PT, PT, -R8, -0x2, R3 ;  /* 0xfffffffe08057810 */ /* 0x000fe40007ffe103 */
[----:B------:R-:W-:Y:S02]  /*0260*/  LOP3.LUT R4, RZ, R8, RZ, 0x33, !PT ;  /* 0x00000008ff047212 */ /* 0x000fe400078e33ff */
[----:B------:R-:W-:Y:S02]  /*0270*/  ISETP.GE.U32.AND P0, PT, R5, 0x7, PT ;  /* 0x000000070500780c */ /* 0x000fe40003f06070 */
[----:B------:R-:W-:-:S04]  /*0280*/  IADD3 R10, PT, PT, R4, R3, RZ ;  /* 0x00000003040a7210 */ /* 0x000fc80007ffe0ff */
[----:B------:R-:W-:-:S07]  /*0290*/  LOP3.LUT R12, R10, 0x7, RZ, 0xc0, !PT ;  /* 0x000000070a0c7812 */ /* 0x000fce00078ec0ff */
[----:B0-----:R-:W-:Y:S05]  /*02a0*/  @!P0 BRA `(.L_x_515) ;  /* 0x0000000000648947 */ /* 0x001fea0003800000 */
[----:B------:R-:W0:Y:S01]  /*02b0*/  LDC.64 R6, c[0x0][0x390] ;  /* 0x0000e400ff067b82 */ /* 0x000e220000000a00 */
[----:B------:R-:W-:Y:S01]  /*02c0*/  IMAD R4, R0, R3, R8 ;  /* 0x0000000300047224 */ /* 0x000fe200078e0208 */
[----:B------:R-:W-:Y:S01]  /*02d0*/  LOP3.LUT R2, R10, 0xfffffff8, RZ, 0xc0, !PT ;  /* 0xfffffff80a027812 */ /* 0x000fe200078ec0ff */
[----:B------:R-:W-:Y:S02]  /*02e0*/  BSSY.RECONVERGENT B1, `(.L_x_516) ;  /* 0x0000014000017945 */ /* 0x000fe40003800200 */
[----:B------:R-:W-:Y:S01]  /*02f0*/  VIADD R9, R4, 0x1 ;  /* 0x0000000104097836 */ /* 0x000fe20000000000 */
[----:B------:R-:W-:Y:S02]  /*0300*/  IADD3 R2, PT, PT, -R2, RZ, RZ ;  /* 0x000000ff02027210 */ /* 0x000fe40007ffe1ff */
[----:B------:R-:W1:Y:S01]  /*0310*/  LDC R11, c[0x0][0x38c] ;  /* 0x0000e300ff0b7b82 */ /* 0x000e620000000800 */
[----:B0-----:R-:W-:-:S05]  /*0320*/  IADD3 R6, P0, PT, R6, 0x10, RZ ;  /* 0x0000001006067810 */ /* 0x001fca0007f1e0ff */
[----:B------:R-:W-:-:S08]  /*0330*/  IMAD.X R7, RZ, RZ, R7, P0 ;  /* 0x000000ffff077224 */ /* 0x000fd000000e0607 */
.L_x_517:
[C---:B0-----:R-:W-:Y:S01]  /*0340*/  IMAD.WIDE R4, R9.reuse, 0x4, R6 ;  /* 0x0000000409047825 */ /* 0x041fe200078e0206 */
[----:B------:R-:W-:-:S03]  /*0350*/  IADD3 R9, PT, PT, R9, 0x8, RZ ;  /* 0x0000000809097810 */ /* 0x000fc60007ffe0ff */
[----:B------:R-:W-:Y:S01]  /*0360*/  VIADD R2, R2, 0x8 ;  /* 0x0000000802027836 */ /* 0x000fe20000000000 */
[----:B-1----:R0:W-:Y:S01]  /*0370*/  STG.E desc[UR4][R4.64+-0x10], R11 ;  /* 0xfffff00b04007986 */ /* 0x0021e2000c101904 */
[----:B------:R-:W-:-:S03]  /*0380*/  VIADD R8, R8, 0x8 ;  /* 0x0000000808087836 */ /* 0x000fc60000000000 */
[----:B------:R0:W-:Y:S01]  /*0390*/  STG.E desc[UR4][R4.64+-0xc], R11 ;  /* 0xfffff40b04007986 */ /* 0x0001e2000c101904 */
[----:B------:R-:W-:-:S03]  /*03a0*/  ISETP.NE.AND P0, PT, R2, RZ, PT ;  /* 0x000000ff0200720c */ /* 0x000fc60003f05270 */
[----:B------:R0:W-:Y:S04]  /*03b0*/  STG.E desc[UR4][R4.64+-0x8], R11 ;  /* 0xfffff80b04007986 */ /* 0x0001e8000c101904 */
[----:B------:R0:W-:Y:S04]  /*03c0*/  STG.E desc[UR4][R4.64+-0x4], R11 ;  /* 0xfffffc0b04007986 */ /* 0x0001e8000c101904 */
[----:B------:R0:W-:Y:S04]  /*03d0*/  STG.E desc[UR4][R4.64], R11 ;  /* 0x0000000b04007986 */ /* 0x0001e8000c101904 */
[----:B------:R0:W-:Y:S04]  /*03e0*/  STG.E desc[UR4][R4.64+0x4], R11 ;  /* 0x0000040b04007986 */ /* 0x0001e8000c101904 */
[----:B------:R0:W-:Y:S04]  /*03f0*/  STG.E desc[UR4][R4.64+0x8], R11 ;  /* 0x0000080b04007986 */ /* 0x0001e8000c101904 */
[----:B------:R0:W-:Y:S01]  /*0400*/  STG.E desc[UR4][R4.64+0xc], R11 ;  /* 0x00000c0b04007986 */ /* 0x0001e2000c101904 */
[----:B------:R-:W-:Y:S05]  /*0410*/  @P0 BRA `(.L_x_517) ;  /* 0xfffffffc00c80947 */ /* 0x000fea000383ffff */
[----:B------:R-:W-:Y:S05]  /*0420*/  BSYNC.RECONVERGENT B1 ;  /* 0x0000000000017941 */ /* 0x000fea0003800200 */
.L_x_516:
[----:B------:R-:W-:-:S07]  /*0430*/  VIADD R2, R8, 0x1 ;  /* 0x0000000108027836 */ /* 0x000fce0000000000 */
.L_x_515:
[----:B------:R-:W-:Y:S05]  /*0440*/  BSYNC.RECONVERGENT B0 ;  /* 0x0000000000007941 */ /* 0x000fea0003800200 */
.L_x_514:
[----:B------:R-:W-:-:S13]  /*0450*/  ISETP.NE.AND P0, PT, R12, RZ, PT ;  /* 0x000000ff0c00720c */ /* 0x000fda0003f05270 */
[----:B------:R-:W-:Y:S05]  /*0460*/  @!P0 EXIT ;  /* 0x000000000000894d */ /* 0x000fea0003800000 */
[----:B------:R-:W-:Y:S01]  /*0470*/  ISETP.GE.U32.AND P0, PT, R12, 0x4, PT ;  /* 0x000000040c00780c */ /* 0x000fe20003f06070 */
[----:B------:R-:W-:Y:S01]  /*0480*/  BSSY.RECONVERGENT B0, `(.L_x_518) ;  /* 0x000000d000007945 */ /* 0x000fe20003800200 */
[----:B------:R-:W-:-:S04]  /*0490*/  LOP3.LUT R6, R10, 0x3, RZ, 0xc0, !PT ;  /* 0x000000030a067812 */ /* 0x000fc800078ec0ff */
[----:B------:R-:W-:-:S07]  /*04a0*/  ISETP.NE.AND P1, PT, R6, RZ, PT ;  /* 0x000000ff0600720c */ /* 0x000fce0003f25270 */
[----:B------:R-:W-:Y:S06]  /*04b0*/  @!P0 BRA `(.L_x_519) ;  /* 0x0000000000248947 */ /* 0x000fec0003800000 */
[----:B0-----:R-:W0:Y:S01]  /*04c0*/  LDC.64 R4, c[0x0][0x390] ;  /* 0x0000e400ff047b82 */ /* 0x001e220000000a00 */
[----:B------:R-:W-:Y:S02]  /*04d0*/  IMAD R7, R0, R3, R2 ;  /* 0x0000000300077224 */ /* 0x000fe400078e0202 */
[----:B------:R-:W-:-:S05]  /*04e0*/  VIADD R2, R2, 0x4 ;  /* 0x0000000402027836 */ /* 0x000fca0000000000 */
[----:B------:R-:W1:Y:S01]  /*04f0*/  LDC R9, c[0x0][0x38c] ;  /* 0x0000e300ff097b82 */ /* 0x000e620000000800 */
[----:B0-----:R-:W-:-:S05]  /*0500*/  IMAD.WIDE R4, R7, 0x4, R4 ;  /* 0x0000000407047825 */ /* 0x001fca00078e0204 */
[----:B-1----:R1:W-:Y:S04]  /*0510*/  STG.E desc[UR4][R4.64], R9 ;  /* 0x0000000904007986 */ /* 0x0023e8000c101904 */
[----:B------:R1:W-:Y:S04]  /*0520*/  STG.E desc[UR4][R4.64+0x4], R9 ;  /* 0x0000040904007986 */ /* 0x0003e8000c101904 */
[----:B------:R1:W-:Y:S04]  /*0530*/  STG.E desc[UR4][R4.64+0x8], R9 ;  /* 0x0000080904007986 */ /* 0x0003e8000c101904 */
[----:B------:R1:W-:Y:S02]  /*0540*/  STG.E desc[UR4][R4.64+0xc], R9 ;  /* 0x00000c0904007986 */ /* 0x0003e4000c101904 */
.L_x_519:
[----:B------:R-:W-:Y:S05]  /*0550*/  BSYNC.RECONVERGENT B0 ;  /* 0x0000000000007941 */ /* 0x000fea0003800200 */
.L_x_518:
[----:B------:R-:W-:Y:S05]  /*0560*/  @!P1 EXIT ;  /* 0x000000000000994d */ /* 0x000fea0003800000 */
[----:B------:R-:W-:Y:S02]  /*0570*/  ISETP.NE.AND P0, PT, R6, 0x1, PT ;  /* 0x000000010600780c */ /* 0x000fe40003f05270 */
[----:B------:R-:W-:-:S04]  /*0580*/  LOP3.LUT R6, R10, 0x1, RZ, 0xc0, !PT ;  /* 0x000000010a067812 */ /* 0x000fc800078ec0ff */
[----:B------:R-:W-:-:S07]  /*0590*/  ISETP.NE.U32.AND P1, PT, R6, 0x1, PT ;  /* 0x000000010600780c */ /* 0x000fce0003f25070 */
[----:B01----:R-:W0:Y:S01]  /*05a0*/  @P0 LDC.64 R4, c[0x0][0x390] ;  /* 0x0000e400ff040b82 */ /* 0x003e220000000a00 */
[----:B------:R-:W-:-:S07]  /*05b0*/  @P0 IMAD R7, R0, R3, R2 ;  /* 0x0000000300070224 */ /* 0x000fce00078e0202 */
[----:B------:R-:W1:Y:S01]  /*05c0*/  @P0 LDC R9, c[0x0][0x38c] ;  /* 0x0000e300ff090b82 */ /* 0x000e620000000800 */
[----:B0-----:R-:W-:-:S05]  /*05d0*/  @P0 IMAD.WIDE R4, R7, 0x4, R4 ;  /* 0x0000000407040825 */ /* 0x001fca00078e0204 */
[----:B-1----:R0:W-:Y:S04]  /*05e0*/  @P0 STG.E desc[UR4][R4.64], R9 ;  /* 0x0000000904000986 */ /* 0x0021e8000c101904 */
[----:B------:R0:W-:Y:S01]  /*05f0*/  @P0 STG.E desc[UR4][R4.64+0x4], R9 ;  /* 0x0000040904000986 */ /* 0x0001e2000c101904 */
[----:B------:R-:W-:Y:S05]  /*0600*/  @P1 EXIT ;  /* 0x000000000000194d */ /* 0x000fea0003800000 */
[----:B0-----:R-:W0:Y:S01]  /*0610*/  LDC.64 R4, c[0x0][0x390] ;  /* 0x0000e400ff047b82 */ /* 0x001e220000000a00 */
[----:B------:R-:W-:-:S05]  /*0620*/  @P0 IADD3 R2, PT, PT, R2, 0x2, RZ ;  /* 0x0000000202020810 */ /* 0x000fca0007ffe0ff */
[----:B------:R-:W-:Y:S02]  /*0630*/  IMAD R3, R0, R3, R2 ;  /* 0x0000000300037224 */ /* 0x000fe400078e0202 */
[----:B------:R-:W1:Y:S02]  /*0640*/  LDC R7, c[0x0][0x38c] ;  /* 0x0000e300ff077b82 */ /* 0x000e640000000800 */
[----:B0-----:R-:W-:-:S05]  /*0650*/  IMAD.WIDE R2, R3, 0x4, R4 ;  /* 0x0000000403027825 */ /* 0x001fca00078e0204 */
[----:B-1----:R-:W-:Y:S01]  /*0660*/  STG.E desc[UR4][R2.64], R7 ;  /* 0x0000000702007986 */ /* 0x002fe2000c101904 */
[----:B------:R-:W-:Y:S05]  /*0670*/  EXIT ;  /* 0x000000000000794d */ /* 0x000fea0003800000 */
.L_x_520:
        /* <DEDUP_REMOVED lines=16> */
.L_x_885:


//--------------------- .text.Set1InMainDiagonal  --------------------------
	.section	.text.Set1InMainDiagonal,"ax",@progbits
	.align	128
        .global         Set1InMainDiagonal
        .type           Set1InMainDiagonal,@function
        .size           Set1InMainDiagonal,(.L_x_886 - Set1InMainDiagonal)
        .other          Set1InMainDiagonal,@"STO_CUDA_ENTRY STV_DEFAULT"
Set1InMainDiagonal:
.text.Set1InMainDiagonal:
[----:B------:R-:W-:Y:S01]  /*0000*/  LDC R1, c[0x0][0x37c] ;  /* 0x0000df00ff017b82 */ /* 0x000fe20000000800 */
[----:B------:R-:W0:Y:S07]  /*0010*/  S2R R3, SR_TID.X ;  /* 0x0000000000037919 */ /* 0x000e2e0000002100 */
[----:B------:R-:W0:Y:S01]  /*0020*/  S2UR UR6, SR_CTAID.X ;  /* 0x00000000000679c3 */ /* 0x000e220000002500 */
[----:B------:R-:W1:Y:S07]  /*0030*/  LDCU.64 UR4, c[0x0][0x380] ;  /* 0x00007000ff0477ac */ /* 0x000e6e0008000a00 */
[----:B------:R-:W0:Y:S01]  /*0040*/  LDC R0, c[0x0][0x360] ;  /* 0x0000d800ff007b82 */ /* 0x000e220000000800 */
[----:B-1----:R-:W-:-:S04]  /*0050*/  UISETP.LT.AND UP0, UPT, UR4, UR5, UPT ;  /* 0x000000050400728c */ /* 0x002fc8000bf01270 */
[----:B------:R-:W-:Y:S01]  /*0060*/  USEL UR4, UR4, UR5, UP0 ;  /* 0x0000000504047287 */ /* 0x000fe20008000000 */
[----:B0-----:R-:W-:-:S05]  /*0070*/  IMAD R0, R0, UR6, R3 ;  /* 0x0000000600007c24 */ /* 0x001fca000f8e0203 */
[----:B------:R-:W-:-:S13]  /*0080*/  ISETP.LT.AND P0, PT, R0, UR4, PT ;  /* 0x0000000400007c0c */ /* 0x000fda000bf01270 */
[----:B------:R-:W-:Y:S05]  /*0090*/  @!P0 EXIT ;  /* 0x000000000000894d */ /* 0x000fea0003800000 */
[----:B------:R-:W0:Y:S01]  /*00a0*/  LDC.64 R2, c[0x0][0x388] ;  /* 0x0000e200ff027b82 */ /* 0x000e220000000a00 */
[----:B------:R-:W1:Y:S01]  /*00b0*/  LDCU.64 UR6, c[0x0][0x358] ;  /* 0x00006b00ff0677ac */ /* 0x000e620008000a00 */
[----:B------:R-:W-:Y:S02]  /*00c0*/  IMAD R5, R0, UR5, R0 ;  /* 0x0000000500057c24 */ /* 0x000fe4000f8e0200 */
[----:B------:R-:W-:Y:S02]  /*00d0*/  HFMA2 R7, -RZ, RZ, 1.875, 0 ;  /* 0x3f800000ff077431 */ /* 0x000fe400000001ff */
[----:B0-----:R-:W-:-:S05]  /*00e0*/  IMAD.WIDE R2, R5, 0x4, R2 ;  /* 0x0000000405027825 */ /* 0x001fca00078e0202 */
[----:B-1----:R-:W-:Y:S01]  /*00f0*/  STG.E desc[UR6][R2.64], R7 ;  /* 0x0000000702007986 */ /* 0x002fe2000c101906 */
[----:B------:R-:W-:Y:S05]  /*0100*/  EXIT ;  /* 0x000000000000794d */ /* 0x000fea0003800000 */
.L_x_521:
        /* <DEDUP_REMOVED lines=15> */
.L_x_886:


//--------------------- .text.LnGradient          --------------------------
	.section	.text.LnGradient,"ax",@progbits
	.align	128
        .global         LnGradient
        .type           LnGradient,@function
        .size           LnGradient,(.L_x_831 - LnGradient)
        .other          LnGradient,@"STO_CUDA_ENTRY STV_DEFAULT"
LnGradient:
.text.LnGradient:
        /* <DEDUP_REMOVED lines=9> */
[----:B------:R-:W1:Y:S07]  /*0090*/  LDCU.64 UR4, c[0x0][0x358] ;  /* 0x00006b00ff0477ac */ /* 0x000e6e0008000a00 */
[----:B------:R-:W2:Y:S01]  /*00a0*/  LDC.64 R6, c[0x0][0x388] ;  /* 0x0000e200ff067b82 */ /* 0x000ea20000000a00 */
[----:B0-----:R-:W-:-:S05]  /*00b0*/  IMAD.WIDE R4, R2, 0x4, R4 ;  /* 0x0000000402047825 */ /* 0x001fca00078e0204 */
[----:B-1----:R-:W3:Y:S01]  /*00c0*/  LDG.E.CONSTANT R3, desc[UR4][R4.64] ;  /* 0x0000000404037981 */ /* 0x002ee2000c1e9900 */
[----:B--2---:R-:W-:-:S05]  /*00d0*/  IMAD.WIDE R6, R2, 0x4, R6 ;  /* 0x0000000402067825 */ /* 0x004fca00078e0206 */
[----:B------:R-:W2:Y:S01]  /*00e0*/  LDG.E.CONSTANT R0, desc[UR4][R6.64] ;  /* 0x0000000406007981 */ /* 0x000ea2000c1e9900 */
[----:B------:R-:W-:Y:S01]  /*00f0*/  BSSY.RECONVERGENT B0, `(.L_x_522) ;  /* 0x000000c000007945 */ /* 0x000fe20003800200 */
[----:B---3--:R-:W0:Y:S08]  /*0100*/  MUFU.RCP R8, R3 ;  /* 0x0000000300087308 */ /* 0x008e300000001000 */
[----:B--2---:R-:W1:Y:S01]  /*0110*/  FCHK P0, R0, R3 ;  /* 0x0000000300007302 */ /* 0x004e620000000000 */
[----:B0-----:R-:W-:-:S04]  /*0120*/  FFMA R9, -R3, R8, 1 ;  /* 0x3f80000003097423 */ /* 0x001fc80000000108 */
[----:B------:R-:W-:-:S04]  /*0130*/  FFMA R9, R8, R9, R8 ;  /* 0x0000000908097223 */ /* 0x000fc80000000008 */
[----:B------:R-:W-:-:S04]  /*0140*/  FFMA R8, R0, R9, RZ ;  /* 0x0000000900087223 */ /* 0x000fc800000000ff */
[----:B------:R-:W-:-:S04]  /*0150*/  FFMA R10, -R3, R8, R0 ;  /* 0x00000008030a7223 */ /* 0x000fc80000000100 */
[----:B------:R-:W-:Y:S01]  /*0160*/  FFMA R9, R9, R10, R8 ;  /* 0x0000000a09097223 */ /* 0x000fe20000000008 */
[----:B-1----:R-:W-:Y:S06]  /*0170*/  @!P0 BRA `(.L_x_523) ;  /* 0x00000000000c8947 */ /* 0x002fec0003800000 */
[----:B------:R-:W-:-:S07]  /*0180*/  MOV R4, 0x1a0 ;  /* 0x000001a000047802 */ /* 0x000fce0000000f00 */
[----:B------:R-:W-:Y:S05]  /*0190*/  CALL.REL.NOINC `($__internal_17_$__cuda_sm3x_div_rn_noftz_f32_slowpath) ;  /* 0x0000000000187944 */ /* 0x000fea0003c00000 */
[----:B------:R-:W-:-:S07]  /*01a0*/  IMAD.MOV.U32 R9, RZ, RZ, R0 ;  /* 0x000000ffff097224 */ /* 0x000fce00078e0000 */
.L_x_523:
[----:B------:R-:W-:Y:S05]  /*01b0*/  BSYNC.RECONVERGENT B0 ;  /* 0x0000000000007941 */ /* 0x000fea0003800200 */
.L_x_522:
[----:B------:R-:W0:Y:S02]  /*01c0*/  LDC.64 R4, c[0x0][0x398] ;  /* 0x0000e600ff047b82 */ /* 0x000e240000000a00 */
[----:B0-----:R-:W-:-:S05]  /*01d0*/  IMAD.WIDE R2, R2, 0x4, R4 ;  /* 0x0000000402027825 */ /* 0x001fca00078e0204 */
[----:B------:R-:W-:Y:S01]  /*01e0*/  STG.E desc[UR4][R2.64], R9 ;  /* 0x0000000902007986 */ /* 0x000fe2000c101904 */
[----:B------:R-:W-:Y:S05]  /*01f0*/  EXIT ;  /* 0x000000000000794d */ /* 0x000fea0003800000 */
        .weak           $__internal_17_$__cuda_sm3x_div_rn_noftz_f32_slowpath
        .type           $__internal_17_$__cuda_sm3x_div_rn_noftz_f32_slowpath,@function
        .size           $__internal_17_$__cuda_sm3x_div_rn_noftz_f32_slowpath,(.L_x_831 - $__internal_17_$__cuda_sm3x_div_rn_noftz_f32_slowpath)
$__internal_17_$__cuda_sm3x_div_rn_noftz_f32_slowpath:
[--C-:B------:R-:W-:Y:S01]  /*0200*/  SHF.R.U32.HI R6, RZ, 0x17, R3.reuse ;  /* 0x00000017ff067819 */ /* 0x100fe20000011603 */
[----:B------:R-:W-:Y:S01]  /*0210*/  BSSY.RECONVERGENT B1, `(.L_x_524) ;  /* 0x0000064000017945 */ /* 0x000fe20003800200 */
[--C-:B------:R-:W-:Y:S01]  /*0220*/  SHF.R.U32.HI R5, RZ, 0x17, R0.reuse ;  /* 0x00000017ff057819 */ /* 0x100fe20000011600 */
[----:B------:R-:W-:Y:S01]  /*0230*/  IMAD.MOV.U32 R7, RZ, RZ, R0 ;  /* 0x000000ffff077224 */ /* 0x000fe200078e0000 */
[----:B------:R-:W-:Y:S01]  /*0240*/  LOP3.LUT R6, R6, 0xff, RZ, 0xc0, !PT ;  /* 0x000000ff06067812 */ /* 0x000fe200078ec0ff */
[----:B------:R-:W-:Y:S01]  /*0250*/  IMAD.MOV.U32 R8, RZ, RZ, R3 ;  /* 0x000000ffff087224 */ /* 0x000fe200078e0003 */
[----:B------:R-:W-:-:S03]  /*0260*/  LOP3.LUT R5, R5, 0xff, RZ, 0xc0, !PT ;  /* 0x000000ff05057812 */ /* 0x000fc600078ec0ff */
[----:B------:R-:W-:Y:S02]  /*0270*/  VIADD R11, R6, 0xffffffff ;  /* 0xffffffff060b7836 */ /* 0x000fe40000000000 */
[----:B------:R-:W-:-:S03]  /*0280*/  VIADD R10, R5, 0xffffffff ;  /* 0xffffffff050a7836 */ /* 0x000fc60000000000 */
        /* <DEDUP_REMOVED lines=22> */
[----:B------:R-:W-:Y:S02]  /*03f0*/  @P0 IMAD.MOV.U32 R9, RZ, RZ, RZ ;  /* 0x000000ffff090224 */ /* 0x000fe400078e00ff */
[----:B------:R-:W-:Y:S01]  /*0400*/  @!P0 FFMA R7, R0, 1.84467440737095516160e+19, RZ ;  /* 0x5f80000000078823 */ /* 0x000fe200000000ff */
[----:B------:R-:W-:Y:S02]  /*0410*/  @!P0 IMAD.MOV.U32 R9, RZ, RZ, -0x40 ;  /* 0xffffffc0ff098424 */ /* 0x000fe400078e00ff */
[----:B------:R-:W-:Y:S02]  /*0420*/  @!P1 FFMA R8, R3, 1.84467440737095516160e+19, RZ ;  /* 0x5f80000003089823 */ /* 0x000fe400000000ff */
[----:B------:R-:W-:-:S07]  /*0430*/  @!P1 VIADD R9, R9, 0x40 ;  /* 0x0000004009099836 */ /* 0x000fce0000000000 */
.L_x_525:
[----:B------:R-:W-:Y:S01]  /*0440*/  LEA R3, R6, 0xc0800000, 0x17 ;  /* 0xc080000006037811 */ /* 0x000fe200078eb8ff */
[----:B------:R-:W-:Y:S01]  /*0450*/  VIADD R5, R5, 0xffffff81 ;  /* 0xffffff8105057836 */ /* 0x000fe20000000000 */
[----:B------:R-:W-:Y:S03]  /*0460*/  BSSY.RECONVERGENT B2, `(.L_x_530) ;  /* 0x0000035000027945 */ /* 0x000fe60003800200 */
[----:B------:R-:W-:Y:S01]  /*0470*/  IMAD.IADD R3, R8, 0x1, -R3 ;  /* 0x0000000108037824 */ /* 0x000fe200078e0a03 */
[C---:B------:R-:W-:Y:S01]  /*0480*/  IADD3 R6, PT, PT, R5.reuse, 0x7f, -R6 ;  /* 0x0000007f05067810 */ /* 0x040fe20007ffe806 */
[----:B------:R-:W-:Y:S02]  /*0490*/  IMAD R0, R5, -0x800000, R7 ;  /* 0xff80000005007824 */ /* 0x000fe400078e0207 */
[----:B------:R-:W0:Y:S01]  /*04a0*/  MUFU.RCP R8, R3 ;  /* 0x0000000300087308 */ /* 0x000e220000001000 */
[----:B------:R-:W-:Y:S01]  /*04b0*/  FADD.FTZ R11, -R3, -RZ ;  /* 0x800000ff030b7221 */ /* 0x000fe20000010100 */
[----:B------:R-:W-:-:S03]  /*04c0*/  IMAD.IADD R6, R6, 0x1, R9 ;  /* 0x0000000106067824 */ /* 0x000fc600078e0209 */
        /* <DEDUP_REMOVED lines=26> */
[----:B------:R-:W-:Y:S02]  /*0670*/  VIADD R8, R9, 0x20 ;  /* 0x0000002009087836 */ /* 0x000fe40000000000 */
[----:B------:R-:W-:Y:S01]  /*0680*/  LOP3.LUT R5, R5, 0x800000, RZ, 0xfc, !PT ;  /* 0x0080000005057812 */ /* 0x000fe200078efcff */
[----:B------:R-:W-:Y:S01]  /*0690*/  IMAD.MOV R7, RZ, RZ, -R9 ;  /* 0x000000ffff077224 */ /* 0x000fe200078e0a09 */
[----:B------:R-:W-:-:S02]  /*06a0*/  FSETP.NEU.FTZ.AND P0, PT, R3, R6, PT ;  /* 0x000000060300720b */ /* 0x000fc40003f1d000 */
[----:B------:R-:W-:Y:S02]  /*06b0*/  SHF.L.U32 R8, R5, R8, RZ ;  /* 0x0000000805087219 */ /* 0x000fe400000006ff */
        /* <DEDUP_REMOVED lines=11> */
.L_x_532:
[----:B------:R-:W-:-:S04]  /*0770*/  LOP3.LUT R0, R0, 0x80000000, RZ, 0xc0, !PT ;  /* 0x8000000000007812 */ /* 0x000fc800078ec0ff */
[----:B------:R-:W-:Y:S01]  /*0780*/  LOP3.LUT R0, R0, 0x7f800000, RZ, 0xfc, !PT ;  /* 0x7f80000000007812 */ /* 0x000fe200078efcff */
[----:B------:R-:W-:Y:S06]  /*0790*/  BRA `(.L_x_533) ;  /* 0x0000000000047947 */ /* 0x000fec0003800000 */
.L_x_531:
[----:B------:R-:W-:-:S07]  /*07a0*/  IMAD R0, R6, 0x800000, R0 ;  /* 0x0080000006007824 */ /* 0x000fce00078e0200 */
.L_x_533:
[----:B------:R-:W-:Y:S05]  /*07b0*/  BSYNC.RECONVERGENT B2 ;  /* 0x0000000000027941 */ /* 0x000fea0003800200 */
.L_x_530:
[----:B------:R-:W-:Y:S05]  /*07c0*/  BRA `(.L_x_534) ;  /* 0x0000000000207947 */ /* 0x000fea0003800000 */
.L_x_529:
[----:B------:R-:W-:-:S04]  /*07d0*/  LOP3.LUT R0, R8, 0x80000000, R7, 0x48, !PT ;  /* 0x8000000008007812 */ /* 0x000fc800078e4807 */
[----:B------:R-:W-:Y:S01]  /*07e0*/  LOP3.LUT R0, R0, 0x7f800000, RZ, 0xfc, !PT ;  /* 0x7f80000000007812 */ /* 0x000fe200078efcff */
[----:B------:R-:W-:Y:S06]  /*07f0*/  BRA `(.L_x_534) ;  /* 0x0000000000147947 */ /* 0x000fec0003800000 */
.L_x_528:
[----:B------:R-:W-:Y:S01]  /*0800*/  LOP3.LUT R0, R8, 0x80000000, R7, 0x48, !PT ;  /* 0x8000000008007812 */ /* 0x000fe200078e4807 */
[----:B------:R-:W-:Y:S06]  /*0810*/  BRA `(.L_x_534) ;  /* 0x00000000000c7947 */ /* 0x000fec0003800000 */
.L_x_527:
[----:B------:R-:W0:Y:S01]  /*0820*/  MUFU.RSQ R0, -QNAN ;  /* 0xffc0000000007908 */ /* 0x000e220000001400 */
[----:B------:R-:W-:Y:S05]  /*0830*/  BRA `(.L_x_534) ;  /* 0x0000000000047947 */ /* 0x000fea0003800000 */
.L_x_526:
[----:B------:R-:W-:-:S07]  /*0840*/  FADD.FTZ R0, R0, R3 ;  /* 0x0000000300007221 */ /* 0x000fce0000010000 */
.L_x_534:
[----:B------:R-:W-:Y:S05]  /*0850*/  BSYNC.RECONVERGENT B1 ;  /* 0x0000000000017941 */ /* 0x000fea0003800200 */
.L_x_524:
[----:B------:R-:W-:-:S04]  /*0860*/  IMAD.MOV.U32 R5, RZ, RZ, 0x0 ;  /* 0x00000000ff057424 */ /* 0x000fc800078e00ff */
[----:B0-----:R-:W-:Y:S05]  /*0870*/  RET.REL.NODEC R4 `(LnGradient) ;  /* 0xfffffff404e07950 */ /* 0x001fea0003c3ffff */
.L_x_535:
        /* <DEDUP_REMOVED lines=16> */
.L_x_831:


//--------------------- .text.ComputeLn           --------------------------
	.section	.text.ComputeLn,"ax",@progbits
	.align	128
        .global         ComputeLn
        .type           ComputeLn,@function
        .size           ComputeLn,(.L_x_888 - ComputeLn)
        .other          ComputeLn,@"STO_CUDA_ENTRY STV_DEFAULT"
ComputeLn:
.text.ComputeLn:
        /* <DEDUP_REMOVED lines=11> */
[----:B0-----:R-:W-:-:S06]  /*00b0*/  IMAD.WIDE R4, R7, 0x4, R4 ;  /* 0x0000000407047825 */ /* 0x001fcc00078e0204 */
[----:B-1----:R-:W3:Y:S01]  /*00c0*/  LDG.E.CONSTANT R4, desc[UR4][R4.64] ;  /* 0x0000000404047981 */ /* 0x002ee2000c1e9900 */
[----:B------:R-:W-:Y:S01]  /*00d0*/  BSSY.RECONVERGENT B0, `(.L_x_536) ;  /* 0x000001f000007945 */ /* 0x000fe20003800200 */
[----:B--2---:R-:W-:-:S04]  /*00e0*/  IMAD.WIDE R2, R7, 0x4, R2 ;  /* 0x0000000407027825 */ /* 0x004fc800078e0202 */
[----:B------:R-:W-:Y:S01]  /*00f0*/  HFMA2 R7, -RZ, RZ, -3.390625, 0 ;  /* 0xc2c80000ff077431 */ /* 0x000fe200000001ff */
[----:B---3--:R-:W-:-:S13]  /*0100*/  FSETP.GTU.AND P0, PT, R4, RZ, PT ;  /* 0x000000ff0400720b */ /* 0x008fda0003f0c000 */
[----:B------:R-:W-:Y:S05]  /*0110*/  @!P0 BRA `(.L_x_537) ;  /* 0x0000000000688947 */ /* 0x000fea0003800000 */
[----:B------:R-:W-:Y:S02]  /*0120*/  FSETP.GEU.AND P0, PT, R4, 1.175494350822287508e-38, PT ;  /* 0x008000000400780b */ /* 0x000fe40003f0e000 */
[----:B------:R-:W-:-:S11]  /*0130*/  MOV R7, 0x3e055027 ;  /* 0x3e05502700077802 */ /* 0x000fd60000000f00 */
[----:B------:R-:W-:-:S05]  /*0140*/  @!P0 FMUL R4, R4, 8388608 ;  /* 0x4b00000004048820 */ /* 0x000fca0000400000 */
[C---:B------:R-:W-:Y:S02]  /*0150*/  IADD3 R0, PT, PT, R4.reuse, -0x3f2aaaab, RZ ;  /* 0xc0d5555504007810 */ /* 0x040fe40007ffe0ff */
[----:B------:R-:W-:Y:S02]  /*0160*/  FSETP.NEU.AND P1, PT, R4, RZ, PT ;  /* 0x000000ff0400720b */ /* 0x000fe40003f2d000 */
        /* <DEDUP_REMOVED lines=19> */
[----:B------:R-:W-:-:S05]  /*02a0*/  @P0 FFMA R7, R4, R5, +INF ;  /* 0x7f80000004070423 */ /* 0x000fca0000000005 */
[----:B------:R-:W-:-:S07]  /*02b0*/  FSEL R7, R7, -INF , P1 ;  /* 0xff80000007077808 */ /* 0x000fce0000800000 */
.L_x_537:
[----:B------:R-:W-:Y:S05]  /*02c0*/  BSYNC.RECONVERGENT B0 ;  /* 0x0000000000007941 */ /* 0x000fea0003800200 */
.L_x_536:
[----:B------:R-:W-:Y:S01]  /*02d0*/  STG.E desc[UR4][R2.64], R7 ;  /* 0x0000000702007986 */ /* 0x000fe2000c101904 */
[----:B------:R-:W-:Y:S05]  /*02e0*/  EXIT ;  /* 0x000000000000794d */ /* 0x000fea0003800000 */
.L_x_538:
        /* <DEDUP_REMOVED lines=9> */
.L_x_888:


//--------------------- .text.SwishGradient       --------------------------
	.section	.text.SwishGradient,"ax",@progbits
	.align	128
        .global         SwishGradient
        .type           SwishGradient,@function
        .size           SwishGradient,(.L_x_832 - SwishGradient)
        .other          SwishGradient,@"STO_CUDA_ENTRY STV_DEFAULT"
SwishGradient:
.text.SwishGradient:
        /* <DEDUP_REMOVED lines=10> */
[----:B0-----:R-:W-:-:S05]  /*00a0*/  IMAD.WIDE R4, R2, 0x4, R4 ;  /* 0x0000000402047825 */ /* 0x001fca00078e0204 */
[----:B-1----:R-:W2:Y:S01]  /*00b0*/  LDG.E.CONSTANT R3, desc[UR4][R4.64] ;  /* 0x0000000404037981 */ /* 0x002ea2000c1e9900 */
[----:B------:R-:W-:Y:S01]  /*00c0*/  BSSY.RECONVERGENT B0, `(.L_x_539) ;  /* 0x0000015000007945 */ /* 0x000fe20003800200 */
[----:B------:R-:W-:Y:S01]  /*00d0*/  IMAD.MOV.U32 R0, RZ, RZ, 0x3f000000 ;  /* 0x3f000000ff007424 */ /* 0x000fe200078e00ff */
[----:B--2---:R-:W-:-:S13]  /*00e0*/  FSETP.GEU.AND P0, PT, |R3|, 9.9999997473787516356e-05, PT ;  /* 0x38d1b7170300780b */ /* 0x004fda0003f0e200 */
[----:B------:R-:W-:Y:S05]  /*00f0*/  @!P0 BRA `(.L_x_540) ;  /* 0x0000000000448947 */ /* 0x000fea0003800000 */
[----:B------:R-:W0:Y:S02]  /*0100*/  LDC.64 R4, c[0x0][0x388] ;  /* 0x0000e200ff047b82 */ /* 0x000e240000000a00 */
[----:B0-----:R-:W-:-:S05]  /*0110*/  IMAD.WIDE R4, R2, 0x4, R4 ;  /* 0x0000000402047825 */ /* 0x001fca00078e0204 */
[----:B------:R-:W2:Y:S01]  /*0120*/  LDG.E.CONSTANT R0, desc[UR4][R4.64] ;  /* 0x0000000404007981 */ /* 0x000ea2000c1e9900 */
[----:B------:R-:W0:Y:S01]  /*0130*/  MUFU.RCP R6, R3 ;  /* 0x0000000300067308 */ /* 0x000e220000001000 */
[----:B------:R-:W-:Y:S01]  /*0140*/  BSSY.RECONVERGENT B1, `(.L_x_541) ;  /* 0x000000b000017945 */ /* 0x000fe20003800200 */
[----:B0-----:R-:W-:-:S04]  /*0150*/  FFMA R7, -R3, R6, 1 ;  /* 0x3f80000003077423 */ /* 0x001fc80000000106 */
[----:B------:R-:W-:Y:S02]  /*0160*/  FFMA R7, R6, R7, R6 ;  /* 0x0000000706077223 */ /* 0x000fe40000000006 */
[----:B--2---:R-:W0:Y:S02]  /*0170*/  FCHK P0, R0, R3 ;  /* 0x0000000300007302 */ /* 0x004e240000000000 */
[----:B------:R-:W-:-:S04]  /*0180*/  FFMA R6, R0, R7, RZ ;  /* 0x0000000700067223 */ /* 0x000fc800000000ff */
[----:B------:R-:W-:-:S04]  /*0190*/  FFMA R8, -R3, R6, R0 ;  /* 0x0000000603087223 */ /* 0x000fc80000000100 */
[----:B------:R-:W-:Y:S01]  /*01a0*/  FFMA R6, R7, R8, R6 ;  /* 0x0000000807067223 */ /* 0x000fe20000000006 */
[----:B0-----:R-:W-:Y:S06]  /*01b0*/  @!P0 BRA `(.L_x_542) ;  /* 0x00000000000c8947 */ /* 0x001fec0003800000 */
[----:B------:R-:W-:-:S07]  /*01c0*/  MOV R4, 0x1e0 ;  /* 0x000001e000047802 */ /* 0x000fce0000000f00 */
[----:B------:R-:W-:Y:S05]  /*01d0*/  CALL.REL.NOINC `($__internal_18_$__cuda_sm3x_div_rn_noftz_f32_slowpath) ;  /* 0x00000000003c7944 */ /* 0x000fea0003c00000 */
[----:B------:R-:W-:-:S07]  /*01e0*/  IMAD.MOV.U32 R6, RZ, RZ, R0 ;  /* 0x000000ffff067224 */ /* 0x000fce00078e0000 */
.L_x_542:
[----:B------:R-:W-:Y:S05]  /*01f0*/  BSYNC.RECONVERGENT B1 ;  /* 0x0000000000017941 */ /* 0x000fea0003800200 */
.L_x_541:
[----:B------:R-:W-:-:S07]  /*0200*/  IMAD.MOV.U32 R0, RZ, RZ, R6 ;  /* 0x000000ffff007224 */ /* 0x000fce00078e0006 */
.L_x_540:
[----:B------:R-:W-:Y:S05]  /*0210*/  BSYNC.RECONVERGENT B0 ;  /* 0x0000000000007941 */ /* 0x000fea0003800200 */
.L_x_539:
[----:B------:R-:W0:Y:S08]  /*0220*/  LDC.64 R4, c[0x0][0x390] ;  /* 0x0000e400ff047b82 */ /* 0x000e300000000a00 */
[----:B------:R-:W1:Y:S01]  /*0230*/  LDC.64 R6, c[0x0][0x3a0] ;  /* 0x0000e800ff067b82 */ /* 0x000e620000000a00 */
[----:B0-----:R-:W-:-:S06]  /*0240*/  IMAD.WIDE R4, R2, 0x4, R4 ;  /* 0x0000000402047825 */ /* 0x001fcc00078e0204 */
[----:B------:R-:W2:Y:S01]  /*0250*/  LDG.E.CONSTANT R4, desc[UR4][R4.64] ;  /* 0x0000000404047981 */ /* 0x000ea2000c1e9900 */
[----:B------:R-:W-:Y:S01]  /*0260*/  FMUL R3, R3, R0 ;  /* 0x0000000003037220 */ /* 0x000fe20000400000 */
[----:B------:R-:W-:-:S04]  /*0270*/  FADD R8, -R0, 1 ;  /* 0x3f80000000087421 */ /* 0x000fc80000000100 */
[----:B------:R-:W-:Y:S01]  /*0280*/  FFMA R9, R3, R8, R0 ;  /* 0x0000000803097223 */ /* 0x000fe20000000000 */
[----:B-1----:R-:W-:-:S04]  /*0290*/  IMAD.WIDE R2, R2, 0x4, R6 ;  /* 0x0000000402027825 */ /* 0x002fc800078e0206 */
[----:B--2---:R-:W-:-:S05]  /*02a0*/  FMUL R9, R4, R9 ;  /* 0x0000000904097220 */ /* 0x004fca0000400000 */
[----:B------:R-:W-:Y:S01]  /*02b0*/  STG.E desc[UR4][R2.64], R9 ;  /* 0x0000000902007986 */ /* 0x000fe2000c101904 */
[----:B------:R-:W-:Y:S05]  /*02c0*/  EXIT ;  /* 0x000000000000794d */ /* 0x000fea0003800000 */
        .weak           $__internal_18_$__cuda_sm3x_div_rn_noftz_f32_slowpath
        .type           $__internal_18_$__cuda_sm3x_div_rn_noftz_f32_slowpath,@function
        .size           $__internal_18_$__cuda_sm3x_div_rn_noftz_f32_slowpath,(.L_x_832 - $__internal_18_$__cuda_sm3x_div_rn_noftz_f32_slowpath)
$__internal_18_$__cuda_sm3x_div_rn_noftz_f32_slowpath:
        /* <DEDUP_REMOVED lines=36> */
.L_x_544:
        /* <DEDUP_REMOVED lines=51> */
.L_x_551:
[----:B------:R-:W-:-:S04]  /*0840*/  LOP3.LUT R0, R0, 0x80000000, RZ, 0xc0, !PT ;  /* 0x8000000000007812 */ /* 0x000fc800078ec0ff */
[----:B------:R-:W-:Y:S01]  /*0850*/  LOP3.LUT R0, R0, 0x7f800000, RZ, 0xfc, !PT ;  /* 0x7f80000000007812 */ /* 0x000fe200078efcff */
[----:B------:R-:W-:Y:S06]  /*0860*/  BRA `(.L_x_552) ;  /* 0x0000000000047947 */ /* 0x000fec0003800000 */
.L_x_550:
[----:B------:R-:W-:-:S07]  /*0870*/  IMAD R0, R6, 0x800000, R0 ;  /* 0x0080000006007824 */ /* 0x000fce00078e0200 */
.L_x_552:
[----:B------:R-:W-:Y:S05]  /*0880*/  BSYNC.RECONVERGENT B3 ;  /* 0x0000000000037941 */ /* 0x000fea0003800200 */
.L_x_549:
[----:B------:R-:W-:Y:S05]  /*0890*/  BRA `(.L_x_553) ;  /* 0x0000000000207947 */ /* 0x000fea0003800000 */
.L_x_548:
[----:B------:R-:W-:-:S04]  /*08a0*/  LOP3.LUT R0, R8, 0x80000000, R7, 0x48, !PT ;  /* 0x8000000008007812 */ /* 0x000fc800078e4807 */
[----:B------:R-:W-:Y:S01]  /*08b0*/  LOP3.LUT R0, R0, 0x7f800000, RZ, 0xfc, !PT ;  /* 0x7f80000000007812 */ /* 0x000fe200078efcff */
[----:B------:R-:W-:Y:S06]  /*08c0*/  BRA `(.L_x_553) ;  /* 0x0000000000147947 */ /* 0x000fec0003800000 */
.L_x_547:
[----:B------:R-:W-:Y:S01]  /*08d0*/  LOP3.LUT R0, R8, 0x80000000, R7, 0x48, !PT ;  /* 0x8000000008007812 */ /* 0x000fe200078e4807 */
[----:B------:R-:W-:Y:S06]  /*08e0*/  BRA `(.L_x_553) ;  /* 0x00000000000c7947 */ /* 0x000fec0003800000 */
.L_x_546:
[----:B------:R-:W0:Y:S01]  /*08f0*/  MUFU.RSQ R0, -QNAN ;  /* 0xffc0000000007908 */ /* 0x000e220000001400 */
[----:B------:R-:W-:Y:S05]  /*0900*/  BRA `(.L_x_553) ;  /* 0x0000000000047947 */ /* 0x000fea0003800000 */
.L_x_545:
[----:B------:R-:W-:-:S07]  /*0910*/  FADD.FTZ R0, R0, R3 ;  /* 0x0000000300007221 */ /* 0x000fce0000010000 */
.L_x_553:
[----:B------:R-:W-:Y:S05]  /*0920*/  BSYNC.RECONVERGENT B2 ;  /* 0x0000000000027941 */ /* 0x000fea0003800200 */
.L_x_543:
[----:B------:R-:W-:-:S04]  /*0930*/  IMAD.MOV.U32 R5, RZ, RZ, 0x0 ;  /* 0x00000000ff057424 */ /* 0x000fc800078e00ff */
[----:B0-----:R-:W-:Y:S05]  /*0940*/  RET.REL.NODEC R4 `(SwishGradient) ;  /* 0xfffffff404ac7950 */ /* 0x001fea0003c3ffff */
.L_x_554:
        /* <DEDUP_REMOVED lines=11> */
.L_x_832:


//--------------------- .text.ComputeSoftmaxGradientWitHierarchy --------------------------
	.section	.text.ComputeSoftmaxGradientWitHierarchy,"ax",@progbits
	.align	128
        .global         ComputeSoftmaxGradientWitHierarchy
        .type           ComputeSoftmaxGradientWitHierarchy,@function
        .size           ComputeSoftmaxGradientWitHierarchy,(.L_x_890 - ComputeSoftmaxGradientWitHierarchy)
        .other          ComputeSoftmaxGradientWitHierarchy,@"STO_CUDA_ENTRY STV_DEFAULT"
ComputeSoftmaxGradientWitHierarchy:
.text.ComputeSoftmaxGradientWitHierarchy:
        /* <DEDUP_REMOVED lines=9> */
[----:B------:R-:W-:Y:S01]  /*0090*/  ISETP.GE.AND P2, PT, R0, RZ, PT ;  /* 0x000000ff0000720c */ /* 0x000fe20003f46270 */
[----:B------:R-:W1:Y:S01]  /*00a0*/  LDCU.64 UR4, c[0x0][0x358] ;  /* 0x00006b00ff0477ac */ /* 0x000e620008000a00 */
[----:B0-----:R-:W-:-:S04]  /*00b0*/  IABS R5, R8 ;  /* 0x0000000800057213 */ /* 0x001fc80000000000 */
[----:B------:R-:W0:Y:S08]  /*00c0*/  I2F.RP R4, R5 ;  /* 0x0000000500047306 */ /* 0x000e300000209400 */
[----:B0-----:R-:W0:Y:S02]  /*00d0*/  MUFU.RCP R4, R4 ;  /* 0x0000000400047308 */ /* 0x001e240000001000 */
[----:B0-----:R-:W-:-:S06]  /*00e0*/  IADD3 R2, PT, PT, R4, 0xffffffe, RZ ;  /* 0x0ffffffe04027810 */ /* 0x001fcc0007ffe0ff */
[----:B------:R0:W2:Y:S02]  /*00f0*/  F2I.FTZ.U32.TRUNC.NTZ R3, R2 ;  /* 0x0000000200037305 */ /* 0x0000a4000021f000 */
[----:B0-----:R-:W-:Y:S01]  /*0100*/  HFMA2 R2, -RZ, RZ, 0, 0 ;  /* 0x00000000ff027431 */ /* 0x001fe200000001ff */
[----:B--2---:R-:W-:-:S05]  /*0110*/  IADD3 R6, PT, PT, RZ, -R3, RZ ;  /* 0x80000003ff067210 */ /* 0x004fca0007ffe0ff */
[----:B------:R-:W-:Y:S01]  /*0120*/  IMAD R7, R6, R5, RZ ;  /* 0x0000000506077224 */ /* 0x000fe200078e02ff */
[----:B------:R-:W-:-:S03]  /*0130*/  IABS R6, R0 ;  /* 0x0000000000067213 */ /* 0x000fc60000000000 */
[----:B------:R-:W-:-:S06]  /*0140*/  IMAD.HI.U32 R3, R3, R7, R2 ;  /* 0x0000000703037227 */ /* 0x000fcc00078e0002 */
[----:B------:R-:W-:-:S05]  /*0150*/  IMAD.HI.U32 R3, R3, R6, RZ ;  /* 0x0000000603037227 */ /* 0x000fca00078e00ff */
[----:B------:R-:W-:-:S05]  /*0160*/  IADD3 R3, PT, PT, -R3, RZ, RZ ;  /* 0x000000ff03037210 */ /* 0x000fca0007ffe1ff */
[C---:B------:R-:W-:Y:S02]  /*0170*/  IMAD R4, R5.reuse, R3, R6 ;  /* 0x0000000305047224 */ /* 0x040fe400078e0206 */
[----:B------:R-:W0:Y:S03]  /*0180*/  LDC.64 R2, c[0x0][0x388] ;  /* 0x0000e200ff027b82 */ /* 0x000e260000000a00 */
[----:B------:R-:W-:-:S13]  /*0190*/  ISETP.GT.U32.AND P0, PT, R5, R4, PT ;  /* 0x000000040500720c */ /* 0x000fda0003f04070 */
[----:B------:R-:W-:Y:S02]  /*01a0*/  @!P0 IADD3 R4, PT, PT, R4, -R5, RZ ;  /* 0x8000000504048210 */ /* 0x000fe40007ffe0ff */
[----:B------:R-:W-:Y:S02]  /*01b0*/  ISETP.NE.AND P0, PT, R8, RZ, PT ;  /* 0x000000ff0800720c */ /* 0x000fe40003f05270 */
[----:B------:R-:W-:-:S13]  /*01c0*/  ISETP.GT.U32.AND P1, PT, R5, R4, PT ;  /* 0x000000040500720c */ /* 0x000fda0003f24070 */
[----:B------:R-:W-:-:S04]  /*01d0*/  @!P1 IADD3 R4, PT, PT, R4, -R5, RZ ;  /* 0x8000000504049210 */ /* 0x000fc80007ffe0ff */
[----:B------:R-:W-:Y:S02]  /*01e0*/  @!P2 IADD3 R4, PT, PT, -R4, RZ, RZ ;  /* 0x000000ff0404a210 */ /* 0x000fe40007ffe1ff */
[----:B------:R-:W-:-:S05]  /*01f0*/  @!P0 LOP3.LUT R4, RZ, R8, RZ, 0x33, !PT ;  /* 0x00000008ff048212 */ /* 0x000fca00078e33ff */
[----:B0-----:R-:W-:-:S05]  /*0200*/  IMAD.WIDE R2, R4, 0x4, R2 ;  /* 0x0000000404027825 */ /* 0x001fca00078e0202 */
[----:B-1----:R-:W2:Y:S02]  /*0210*/  LDG.E R5, desc[UR4][R2.64] ;  /* 0x0000000402057981 */ /* 0x002ea4000c1e1900 */
[----:B--2---:R-:W-:-:S13]  /*0220*/  FSETP.GEU.AND P0, PT, |R5|, 5, PT ;  /* 0x40a000000500780b */ /* 0x004fda0003f0e200 */
[----:B------:R-:W-:Y:S05]  /*0230*/  @P0 BRA `(.L_x_555) ;  /* 0x0000000000480947 */ /* 0x000fea0003800000 */
[----:B------:R-:W0:Y:S08]  /*0240*/  LDC.64 R2, c[0x0][0x398] ;  /* 0x0000e600ff027b82 */ /* 0x000e300000000a00 */
[----:B------:R-:W1:Y:S08]  /*0250*/  LDC.64 R4, c[0x0][0x390] ;  /* 0x0000e400ff047b82 */ /* 0x000e700000000a00 */
[----:B------:R-:W2:Y:S01]  /*0260*/  LDC.64 R8, c[0x0][0x3a0] ;  /* 0x0000e800ff087b82 */ /* 0x000ea20000000a00 */
[----:B0-----:R-:W-:-:S06]  /*0270*/  IMAD.WIDE R2, R0, 0x4, R2 ;  /* 0x0000000400027825 */ /* 0x001fcc00078e0202 */
[----:B------:R-:W3:Y:S01]  /*0280*/  LDG.E R2, desc[UR4][R2.64] ;  /* 0x0000000402027981 */ /* 0x000ee2000c1e1900 */
[----:B-1----:R-:W-:-:S06]  /*0290*/  IMAD.WIDE R4, R0, 0x4, R4 ;  /* 0x0000000400047825 */ /* 0x002fcc00078e0204 */
[----:B------:R-:W4:Y:S01]  /*02a0*/  LDG.E R5, desc[UR4][R4.64] ;  /* 0x0000000404057981 */ /* 0x000f22000c1e1900 */
[----:B------:R-:W-:Y:S01]  /*02b0*/  UMOV UR6, 0xa0b5ed8d ;  /* 0xa0b5ed8d00067882 */ /* 0x000fe20000000000 */
[----:B------:R-:W-:Y:S01]  /*02c0*/  UMOV UR7, 0x3eb0c6f7 ;  /* 0x3eb0c6f700077882 */ /* 0x000fe20000000000 */
[----:B---3--:R-:W-:-:S04]  /*02d0*/  FADD R10, R2, -1 ;  /* 0xbf800000020a7421 */ /* 0x008fc80000000000 */
[----:B------:R-:W0:Y:S02]  /*02e0*/  F2F.F64.F32 R6, |R10| ;  /* 0x4000000a00067310 */ /* 0x000e240000201800 */
[----:B0-----:R-:W-:Y:S01]  /*02f0*/  DSETP.GEU.AND P0, PT, R6, UR6, PT ;  /* 0x0000000606007e2a */ /* 0x001fe2000bf0e000 */
[----:B----4-:R-:W-:-:S04]  /*0300*/  FADD R6, -R5, 1 ;  /* 0x3f80000005067421 */ /* 0x010fc80000000100 */
[----:B------:R-:W-:Y:S01]  /*0310*/  FMUL R11, R5, R6 ;  /* 0x00000006050b7220 */ /* 0x000fe20000400000 */
[----:B--2---:R-:W-:-:S08]  /*0320*/  IMAD.WIDE R6, R0, 0x4, R8 ;  /* 0x0000000400067825 */ /* 0x004fd000078e0208 */
[----:B------:R-:W-:-:S05]  /*0330*/  @P0 FMUL R11, R2, -R5 ;  /* 0x80000005020b0220 */ /* 0x000fca0000400000 */
[----:B------:R-:W-:Y:S01]  /*0340*/  STG.E desc[UR4][R6.64], R11 ;  /* 0x0000000b06007986 */ /* 0x000fe2000c101904 */
[----:B------:R-:W-:Y:S05]  /*0350*/  EXIT ;  /* 0x000000000000794d */ /* 0x000fea0003800000 */
.L_x_555:
[----:B------:R-:W0:Y:S02]  /*0360*/  LDC.64 R2, c[0x0][0x3a0] ;  /* 0x0000e800ff027b82 */ /* 0x000e240000000a00 */
[----:B0-----:R-:W-:-:S05]  /*0370*/  IMAD.WIDE R2, R0, 0x4, R2 ;  /* 0x0000000400027825 */ /* 0x001fca00078e0202 */
[----:B------:R-:W-:Y:S01]  /*0380*/  STG.E desc[UR4][R2.64], R5 ;  /* 0x0000000502007986 */ /* 0x000fe2000c101904 */
[----:B------:R-:W-:Y:S05]  /*0390*/  EXIT ;  /* 0x000000000000794d */ /* 0x000fea0003800000 */
.L_x_556:
        /* <DEDUP_REMOVED lines=14> */
.L_x_890:


//--------------------- .text.ComputeSoftmaxWithHierarchy --------------------------
	.section	.text.ComputeSoftmaxWithHierarchy,"ax",@progbits
	.align	128
        .global         ComputeSoftmaxWithHierarchy
        .type           ComputeSoftmaxWithHierarchy,@function
        .size           ComputeSoftmaxWithHierarchy,(.L_x_834 - ComputeSoftmaxWithHierarchy)
        .other          ComputeSoftmaxWithHierarchy,@"STO_CUDA_ENTRY STV_DEFAULT"
ComputeSoftmaxWithHierarchy:
.text.ComputeSoftmaxWithHierarchy:
[----:B------:R-:W0:Y:S01]  /*0000*/  LDC R1, c[0x0][0x37c] ;  /* 0x0000df00ff017b82 */ /* 0x000e220000000800 */
[----:B------:R-:W1:Y:S01]  /*0010*/  S2R R3, SR_TID.X ;  /* 0x0000000000037919 */ /* 0x000e620000002100 */
[----:B------:R-:W2:Y:S06]  /*0020*/  LDCU UR5, c[0x0][0x2fc] ;  /* 0x00005f80ff0577ac */ /* 0x000eac0008000800 */
[----:B------:R-:W1:Y:S01]  /*0030*/  S2UR UR6, SR_CTAID.X ;  /* 0x00000000000679c3 */ /* 0x000e620000002500 */
[----:B0-----:R-:W-:Y:S01]  /*0040*/  VIADD R1, R1, 0xfffffff8 ;  /* 0xfffffff801017836 */ /* 0x001fe20000000000 */
[----:B------:R-:W0:Y:S01]  /*0050*/  LDCU UR7, c[0x0][0x380] ;  /* 0x00007000ff0777ac */ /* 0x000e220008000800 */
[----:B------:R-:W3:Y:S05]  /*0060*/  LDCU UR4, c[0x0][0x2f8] ;  /* 0x00005f00ff0477ac */ /* 0x000eea0008000800 */
[----:B------:R-:W1:Y:S01]  /*0070*/  LDC R0, c[0x0][0x360] ;  /* 0x0000d800ff007b82 */ /* 0x000e620000000800 */
[----:B---3--:R-:W-:-:S05]  /*0080*/  IADD3 R10, P1, PT, R1, UR4, RZ ;  /* 0x00000004010a7c10 */ /* 0x008fca000ff3e0ff */
[----:B--2---:R-:W-:Y:S02]  /*0090*/  IMAD.X R11, RZ, RZ, UR5, P1 ;  /* 0x00000005ff0b7e24 */ /* 0x004fe400088e06ff */
[----:B-1----:R-:W-:-:S05]  /*00a0*/  IMAD R0, R0, UR6, R3 ;  /* 0x0000000600007c24 */ /* 0x002fca000f8e0203 */
[----:B0-----:R-:W-:-:S13]  /*00b0*/  ISETP.GE.AND P0, PT, R0, UR7, PT ;  /* 0x0000000700007c0c */ /* 0x001fda000bf06270 */
[----:B------:R-:W-:Y:S05]  /*00c0*/  @P0 EXIT ;  /* 0x000000000000094d */ /* 0x000fea0003800000 */
[----:B------:R-:W0:Y:S01]  /*00d0*/  LDC.64 R6, c[0x0][0x390] ;  /* 0x0000e400ff067b82 */ /* 0x000e220000000a00 */
[----:B------:R-:W1:Y:S01]  /*00e0*/  LDCU UR4, c[0x0][0x384] ;  /* 0x00007080ff0477ac */ /* 0x000e620008000800 */
[----:B------:R2:W-:Y:S01]  /*00f0*/  STL [R1], RZ ;  /* 0x000000ff01007387 */ /* 0x0005e20000100800 */
[----:B------:R-:W-:Y:S01]  /*0100*/  MOV R20, 0x1a0 ;  /* 0x000001a000147802 */ /* 0x000fe20000000f00 */
[----:B------:R-:W-:Y:S01]  /*0110*/  IMAD.MOV.U32 R21, RZ, RZ, 0x0 ;  /* 0x00000000ff157424 */ /* 0x000fe200078e00ff */
[----:B------:R-:W3:Y:S01]  /*0120*/  LDCU.64 UR6, c[0x0][0x388] ;  /* 0x00007100ff0677ac */ /* 0x000ee20008000a00 */
[----:B------:R-:W4:Y:S01]  /*0130*/  LDCU UR5, c[0x0][0x384] ;  /* 0x00007080ff0577ac */ /* 0x000f220008000800 */
[----:B-1----:R-:W-:Y:S02]  /*0140*/  IMAD R0, R0, UR4, RZ ;  /* 0x0000000400007c24 */ /* 0x002fe4000f8e02ff */
[----:B---3--:R-:W-:Y:S01]  /*0150*/  IMAD.U32 R4, RZ, RZ, UR6 ;  /* 0x00000006ff047e24 */ /* 0x008fe2000f8e00ff */
[----:B------:R-:W-:Y:S01]  /*0160*/  MOV R5, UR7 ;  /* 0x0000000700057c02 */ /* 0x000fe20008000f00 */
[----:B0-----:R-:W-:-:S04]  /*0170*/  IMAD.WIDE R6, R0, 0x4, R6 ;  /* 0x0000000400067825 */ /* 0x001fc800078e0206 */
[----:B--2-4-:R-:W-:-:S07]  /*0180*/  IMAD.U32 R8, RZ, RZ, UR5 ;  /* 0x00000005ff087e24 */ /* 0x014fce000f8e00ff */
[----:B------:R-:W-:Y:S05]  /*0190*/  CALL.REL.NOINC `($ComputeSoftmaxWithHierarchy$SoftmaxWithHierarchy) ;  /* 0x0000000000047944 */ /* 0x000fea0003c00000 */
[----:B------:R-:W-:Y:S05]  /*01a0*/  EXIT ;  /* 0x000000000000794d */ /* 0x000fea0003800000 */
        .type           $ComputeSoftmaxWithHierarchy$SoftmaxWithHierarchy,@function
        .size           $ComputeSoftmaxWithHierarchy$SoftmaxWithHierarchy,($__internal_19_$__cuda_sm3x_div_rn_noftz_f32_slowpath - $ComputeSoftmaxWithHierarchy$SoftmaxWithHierarchy)
$ComputeSoftmaxWithHierarchy$SoftmaxWithHierarchy:
[----:B------:R-:W-:-:S05]  /*01b0*/  VIADD R1, R1, 0xffffff68 ;  /* 0xffffff6801017836 */ /* 0x000fca0000000000 */
[----:B------:R-:W-:Y:S04]  /*01c0*/  STL [R1+0x90], R53 ;  /* 0x0000903501007387 */ /* 0x000fe80000100800 */
        /* <DEDUP_REMOVED lines=15> */
[----:B------:R0:W-:Y:S04]  /*02c0*/  STL [R1+0x34], R18 ;  /* 0x0000341201007387 */ /* 0x0001e80000100800 */
[----:B------:R1:W-:Y:S04]  /*02d0*/  STL [R1+0x30], R17 ;  /* 0x0000301101007387 */ /* 0x0003e80000100800 */
[----:B------:R2:W-:Y:S01]  /*02e0*/  STL [R1+0x2c], R16 ;  /* 0x00002c1001007387 */ /* 0x0005e20000100800 */
[----:B0-----:R-:W0:Y:S05]  /*02f0*/  BMOV.32.CLEAR R18, B9 ;  /* 0x0000000009127355 */ /* 0x001e2a0000100000 */
[----:B------:R3:W-:Y:S01]  /*0300*/  STL [R1+0x28], R2 ;  /* 0x0000280201007387 */ /* 0x0007e20000100800 */
[----:B-1----:R-:W1:Y:S05]  /*0310*/  BMOV.32.CLEAR R17, B8 ;  /* 0x0000000008117355 */ /* 0x002e6a0000100000 */
[----:B--2---:R-:W2:Y:S05]  /*0320*/  BMOV.32.CLEAR R16, B7 ;  /* 0x0000000007107355 */ /* 0x004eaa0000100000 */
[----:B---3--:R-:W3:Y:S05]  /*0330*/  BMOV.32.CLEAR R2, B6 ;  /* 0x0000000006027355 */ /* 0x008eea0000100000 */
[----:B------:R-:W-:Y:S01]  /*0340*/  BSSY.RECONVERGENT B9, `(.L_x_557) ;  /* 0x00002af000097945 */ /* 0x000fe20003800200 */
[----:B------:R4:W-:Y:S04]  /*0350*/  STL [R1+0x80], R45 ;  /* 0x0000802d01007387 */ /* 0x0009e80000100800 */
[----:B------:R5:W-:Y:S04]  /*0360*/  STL [R1+0x7c], R44 ;  /* 0x00007c2c01007387 */ /* 0x000be80000100800 */
[----:B------:R0:W-:Y:S01]  /*0370*/  STL [R1+0x78], R39 ;  /* 0x0000782701007387 */ /* 0x0001e20000100800 */
[----:B----4-:R-:W-:-:S03]  /*0380*/  IMAD.MOV.U32 R45, RZ, RZ, R5 ;  /* 0x000000ffff2d7224 */ /* 0x010fc600078e0005 */
[----:B------:R4:W-:Y:S01]  /*0390*/  STL [R1+0x74], R38 ;  /* 0x0000742601007387 */ /* 0x0009e20000100800 */
[----:B-----5:R-:W-:-:S03]  /*03a0*/  IMAD.MOV.U32 R44, RZ, RZ, R4 ;  /* 0x000000ffff2c7224 */ /* 0x020fc600078e0004 */
[----:B------:R5:W-:Y:S01]  /*03b0*/  STL [R1+0x50], R25 ;  /* 0x0000501901007387 */ /* 0x000be20000100800 */
[----:B0-----:R-:W-:-:S03]  /*03c0*/  IMAD.MOV.U32 R39, RZ, RZ, R7 ;  /* 0x000000ffff277224 */ /* 0x001fc600078e0007 */
[----:B------:R0:W-:Y:S01]  /*03d0*/  STL [R1+0x4c], R24 ;  /* 0x00004c1801007387 */ /* 0x0001e20000100800 */
[----:B----4-:R-:W-:-:S03]  /*03e0*/  MOV R38, R6 ;  /* 0x0000000600267202 */ /* 0x010fc60000000f00 */
[----:B------:R4:W-:Y:S01]  /*03f0*/  STL [R1+0x48], R23 ;  /* 0x0000481701007387 */ /* 0x0009e20000100800 */
[----:B-----5:R-:W-:Y:S02]  /*0400*/  IMAD.MOV.U32 R25, RZ, RZ, R8 ;  /* 0x000000ffff197224 */ /* 0x020fe400078e0008 */
[----:B0-----:R-:W-:Y:S01]  /*0410*/  IMAD.MOV.U32 R24, RZ, RZ, R10 ;  /* 0x000000ffff187224 */ /* 0x001fe200078e000a */
[----:B----4-:R-:W-:Y:S01]  /*0420*/  MOV R23, R11 ;  /* 0x0000000b00177202 */ /* 0x010fe20000000f00 */
[----:B------:R-:W0:Y:S02]  /*0430*/  LDCU UR4, c[0x0][0x2f8] ;  /* 0x00005f00ff0477ac */ /* 0x000e240008000800 */
[----:B0-----:R-:W-:-:S05]  /*0440*/  VIADD R22, R24, -UR4 ;  /* 0x8000000418167c36 */ /* 0x001fca0008000000 */
[----:B------:R-:W4:Y:S01]  /*0450*/  LDL R7, [R22] ;  /* 0x0000000016077983 */ /* 0x000f220000100800 */
[----:B------:R-:W0:Y:S02]  /*0460*/  LDC.64 R46, c[0x0][0x358] ;  /* 0x0000d600ff2e7b82 */ /* 0x000e240000000a00 */
[----:B0-----:R-:W-:Y:S02]  /*0470*/  R2UR UR6, R46 ;  /* 0x000000002e0672ca */ /* 0x001fe400000e0000 */
[----:B------:R-:W-:Y:S01]  /*0480*/  R2UR UR7, R47 ;  /* 0x000000002f0772ca */ /* 0x000fe200000e0000 */
[----:B----4-:R-:W-:-:S12]  /*0490*/  IMAD.WIDE R4, R7, 0x4, R44 ;  /* 0x0000000407047825 */ /* 0x010fd800078e022c */
[----:B------:R-:W4:Y:S01]  /*04a0*/  LDG.E R5, desc[UR6][R4.64] ;  /* 0x0000000604057981 */ /* 0x000f22000c1e1900 */
[----:B------:R-:W0:Y:S01]  /*04b0*/  LDCU UR5, c[0x0][0x2fc] ;  /* 0x00005f80ff0577ac */ /* 0x000e220008000800 */
[----:B------:R-:W-:Y:S01]  /*04c0*/  IADD3 R26, P1, PT, R1, UR4, RZ ;  /* 0x00000004011a7c10 */ /* 0x000fe2000ff3e0ff */
[----:B------:R-:W-:Y:S04]  /*04d0*/  BSSY.RECONVERGENT B6, `(.L_x_558) ;  /* 0x0000016000067945 */ /* 0x000fe80003800200 */
[----:B0-----:R-:W-:Y:S02]  /*04e0*/  IMAD.X R27, RZ, RZ, UR5, P1 ;  /* 0x00000005ff1b7e24 */ /* 0x001fe400088e06ff */
[----:B----4-:R-:W-:-:S06]  /*04f0*/  FADD R0, |R5|, 0.5 ;  /* 0x3f00000005007421 */ /* 0x010fcc0000000200 */
[----:B------:R-:W0:Y:S02]  /*0500*/  F2I.TRUNC.NTZ R0, R0 ;  /* 0x0000000000007305 */ /* 0x000e24000020f100 */
[----:B0-----:R-:W-:-:S05]  /*0510*/  IMAD.HI R3, R0, 0x66666667, RZ ;  /* 0x6666666700037827 */ /* 0x001fca00078e02ff */
[----:B------:R-:W-:-:S04]  /*0520*/  SHF.R.U32.HI R6, RZ, 0x1f, R3 ;  /* 0x0000001fff067819 */ /* 0x000fc80000011603 */
[----:B------:R-:W-:Y:S02]  /*0530*/  LEA.HI.SX32 R6, R3, R6, 0x1e ;  /* 0x0000000603067211 */ /* 0x000fe400078ff2ff */
[C---:B------:R-:W-:Y:S02]  /*0540*/  IADD3 R3, PT, PT, R7.reuse, 0x1, RZ ;  /* 0x0000000107037810 */ /* 0x040fe40007ffe0ff */
[----:B------:R-:W-:Y:S01]  /*0550*/  I2FP.F32.S32 R19, R6 ;  /* 0x0000000600137245 */ /* 0x000fe20000201400 */
[----:B------:R-:W-:Y:S02]  /*0560*/  IMAD.WIDE R6, R7, 0x4, R38 ;  /* 0x0000000407067825 */ /* 0x000fe400078e0226 */
[----:B------:R0:W-:Y:S03]  /*0570*/  STL [R22], R3 ;  /* 0x0000000316007387 */ /* 0x0001e60000100800 */
[----:B------:R-:W4:Y:S01]  /*0580*/  F2I.TRUNC.NTZ R19, R19 ;  /* 0x0000001300137305 */ /* 0x000f22000020f100 */
[----:B------:R0:W-:Y:S01]  /*0590*/  STG.E desc[UR6][R6.64], R5 ;  /* 0x0000000506007986 */ /* 0x0001e2000c101906 */
[----:B----4-:R-:W-:-:S13]  /*05a0*/  ISETP.GE.AND P0, PT, R19, 0xb, PT ;  /* 0x0000000b1300780c */ /* 0x010fda0003f06270 */
[----:B0123--:R-:W-:Y:S05]  /*05b0*/  @!P0 BRA `(.L_x_559) ;  /* 0x00000000001c8947 */ /* 0x00ffea0003800000 */
[----:B------:R-:W-:Y:S01]  /*05c0*/  MOV R0, 0x8 ;  /* 0x0000000800007802 */ /* 0x000fe20000000f00 */
[----:B------:R-:W-:-:S03]  /*05d0*/  IMAD.WIDE.U32 R4, R19, 0x4, RZ ;  /* 0x0000000413047825 */ /* 0x000fc600078e00ff */
[----:B------:R0:W1:Y:S04]  /*05e0*/  LDC.64 R6, c[0x4][R0] ;  /* 0x0100000000067b82 */ /* 0x0000680000000a00 */
[----:B------:R-:W-:-:S07]  /*05f0*/  LEPC R20, `(.L_x_560) ;  /* 0x000000001014794e */ /* 0x000fce0000000000 */
[----:B01----:R-:W-:Y:S05]  /*0600*/  CALL.ABS.NOINC R6 ;  /* 0x0000000006007343 */ /* 0x003fea0003c00000 */
.L_x_560:
[----:B------:R-:W-:Y:S02]  /*0610*/  IMAD.MOV.U32 R26, RZ, RZ, R4 ;  /* 0x000000ffff1a7224 */ /* 0x000fe400078e0004 */
[----:B------:R-:W-:-:S07]  /*0620*/  IMAD.MOV.U32 R27, RZ, RZ, R5 ;  /* 0x000000ffff1b7224 */ /* 0x000fce00078e0005 */
.L_x_559:
[----:B------:R-:W-:Y:S05]  /*0630*/  BSYNC.RECONVERGENT B6 ;  /* 0x0000000000067941 */ /* 0x000fea0003800200 */
.L_x_558:
[----:B------:R-:W-:Y:S01]  /*0640*/  ISETP.GE.AND P1, PT, R19, 0x1, PT ;  /* 0x000000011300780c */ /* 0x000fe20003f26270 */
[----:B------:R-:W-:Y:S01]  /*0650*/  BSSY.RECONVERGENT B8, `(.L_x_561) ;  /* 0x000015e000087945 */ /* 0x000fe20003800200 */
[----:B------:R-:W-:Y:S01]  /*0660*/  HFMA2 R36, -RZ, RZ, -25.71875, 3664 ;  /* 0xce6e6b28ff247431 */ /* 0x000fe200000001ff */
[----:B------:R-:W-:-:S10]  /*0670*/  PLOP3.LUT P0, PT, PT, PT, PT, 0x80, 0x8 ;  /* 0x000000000008781c */ /* 0x000fd40003f0f070 */
[----:B------:R-:W-:Y:S05]  /*0680*/  @!P1 BRA `(.L_x_562) ;  /* 0x0000001400689947 */ /* 0x000fea0003800000 */
[----:B------:R-:W-:Y:S01]  /*0690*/  ISETP.GE.U32.AND P0, PT, R19, 0x4, PT ;  /* 0x000000041300780c */ /* 0x000fe20003f06070 */
[----:B------:R-:W-:Y:S01]  /*06a0*/  BSSY.RECONVERGENT B7, `(.L_x_563) ;  /* 0x000010a000077945 */ /* 0x000fe20003800200 */
[----:B------:R-:W-:Y:S01]  /*06b0*/  IMAD.MOV.U32 R36, RZ, RZ, -0x319194d8 ;  /* 0xce6e6b28ff247424 */ /* 0x000fe200078e00ff */
[----:B------:R-:W-:Y:S01]  /*06c0*/  PRMT R31, RZ, 0x7610, R31 ;  /* 0x00007610ff1f7816 */ /* 0x000fe2000000001f */
[----:B------:R-:W-:-:S09]  /*06d0*/  IMAD.MOV.U32 R29, RZ, RZ, RZ ;  /* 0x000000ffff1d7224 */ /* 0x000fd200078e00ff */
[----:B------:R-:W-:Y:S05]  /*06e0*/  @!P0 BRA `(.L_x_564) ;  /* 0x0000001000148947 */ /* 0x000fea0003800000 */
[----:B------:R-:W-:Y:S01]  /*06f0*/  LOP3.LUT R29, R19, 0x7ffffffc, RZ, 0xc0, !PT ;  /* 0x7ffffffc131d7812 */ /* 0x000fe200078ec0ff */
[----:B------:R-:W-:Y:S01]  /*0700*/  IMAD.MOV.U32 R36, RZ, RZ, -0x319194d8 ;  /* 0xce6e6b28ff247424 */ /* 0x000fe200078e00ff */
[----:B------:R-:W-:Y:S02]  /*0710*/  IADD3 R52, P0, PT, R26, 0x8, RZ ;  /* 0x000000081a347810 */ /* 0x000fe40007f1e0ff */
[----:B------:R-:W-:Y:S01]  /*0720*/  PRMT R31, RZ, 0x7610, R31 ;  /* 0x00007610ff1f7816 */ /* 0x000fe2000000001f */
[----:B------:R-:W-:Y:S01]  /*0730*/  IMAD.MOV R28, RZ, RZ, -R29 ;  /* 0x000000ffff1c7224 */ /* 0x000fe200078e0a1d */
[----:B------:R-:W-:-:S09]  /*0740*/  IADD3.X R53, PT, PT, RZ, R27, RZ, P0, !PT ;  /* 0x0000001bff357210 */ /* 0x000fd200007fe4ff */
.L_x_577:
[----:B------:R-:W2:Y:S01]  /*0750*/  LDL R3, [R22] ;  /* 0x0000000016037983 */ /* 0x000ea20000100800 */
[----:B------:R-:W-:Y:S01]  /*0760*/  R2UR UR4, R46 ;  /* 0x000000002e0472ca */ /* 0x000fe200000e0000 */
[----:B------:R-:W-:Y:S01]  /*0770*/  IMAD.MOV.U32 R6, RZ, RZ, R44 ;  /* 0x000000ffff067224 */ /* 0x000fe200078e002c */
[----:B------:R-:W-:Y:S01]  /*0780*/  R2UR UR5, R47 ;  /* 0x000000002f0572ca */ /* 0x000fe200000e0000 */
[----:B------:R-:W-:Y:S02]  /*0790*/  IMAD.MOV.U32 R7, RZ, RZ, R45 ;  /* 0x000000ffff077224 */ /* 0x000fe400078e002d */
[----:B--2---:R-:W-:-:S10]  /*07a0*/  IMAD.WIDE R4, R3, 0x4, R6 ;  /* 0x0000000403047825 */ /* 0x004fd400078e0206 */
[----:B------:R-:W2:Y:S01]  /*07b0*/  LDG.E R4, desc[UR4][R4.64] ;  /* 0x0000000404047981 */ /* 0x000ea2000c1e1900 */
[----:B------:R-:W-:Y:S01]  /*07c0*/  IADD3 R28, PT, PT, R28, 0x4, RZ ;  /* 0x000000041c1c7810 */ /* 0x000fe20007ffe0ff */
[----:B------:R-:W-:Y:S03]  /*07d0*/  BSSY.RECONVERGENT B6, `(.L_x_565) ;  /* 0x0000038000067945 */ /* 0x000fe60003800200 */
[----:B------:R-:W-:-:S04]  /*07e0*/  ISETP.NE.AND P1, PT, R28, RZ, PT ;  /* 0x000000ff1c00720c */ /* 0x000fc80003f25270 */
[----:B------:R-:W-:Y:S02]  /*07f0*/  P2R R30, PR, RZ, 0x2 ;  /* 0x00000002ff1e7803 */ /* 0x000fe40000000000 */
[----:B--2---:R-:W-:-:S13]  /*0800*/  FSETP.GEU.AND P0, PT, |R4|, 5, PT ;  /* 0x40a000000400780b */ /* 0x004fda0003f0e200 */
[----:B------:R-:W-:Y:S05]  /*0810*/  @P0 BRA `(.L_x_566) ;  /* 0x0000000000a40947 */ /* 0x000fea0003800000 */
[C---:B------:R-:W-:Y:S01]  /*0820*/  R2UR UR4, R46.reuse ;  /* 0x000000002e0472ca */ /* 0x040fe200000e0000 */
[----:B------:R-:W-:Y:S01]  /*0830*/  IMAD.MOV.U32 R4, RZ, RZ, R38 ;  /* 0x000000ffff047224 */ /* 0x000fe200078e0026 */
[C---:B------:R-:W-:Y:S01]  /*0840*/  R2UR UR5, R47.reuse ;  /* 0x000000002f0572ca */ /* 0x040fe200000e0000 */
[----:B------:R-:W-:Y:S01]  /*0850*/  IMAD.MOV.U32 R5, RZ, RZ, R39 ;  /* 0x000000ffff057224 */ /* 0x000fe200078e0027 */
[----:B------:R-:W-:Y:S02]  /*0860*/  R2UR UR6, R46 ;  /* 0x000000002e0672ca */ /* 0x000fe400000e0000 */
[----:B------:R-:W-:Y:S01]  /*0870*/  R2UR UR7, R47 ;  /* 0x000000002f0772ca */ /* 0x000fe200000e0000 */
[----:B------:R-:W-:-:S08]  /*0880*/  IMAD.WIDE R4, R3, 0x4, R4 ;  /* 0x0000000403047825 */ /* 0x000fd000078e0204 */
[----:B------:R-:W2:Y:S04]  /*0890*/  LDG.E R5, desc[UR4][R4.64] ;  /* 0x0000000404057981 */ /* 0x000ea8000c1e1900 */
[----:B------:R0:W-:Y:S04]  /*08a0*/  ST.E desc[UR6][R52.64+-0x8], R3 ;  /* 0xfffff80334007985 */ /* 0x0001e8000c101906 */
[----:B------:R-:W3:Y:S01]  /*08b0*/  LDL R9, [R22] ;  /* 0x0000000016097983 */ /* 0x000ee20000100800 */
[----:B------:R-:W-:Y:S02]  /*08c0*/  MOV R31, 0x1 ;  /* 0x00000001001f7802 */ /* 0x000fe40000000f00 */
[----:B--2---:R-:W-:Y:S01]  /*08d0*/  FMNMX R36, R36, R5, !PT ;  /* 0x0000000524247209 */ /* 0x004fe20007800000 */
[----:B---3--:R-:W-:-:S05]  /*08e0*/  VIADD R0, R9, 0x1 ;  /* 0x0000000109007836 */ /* 0x008fca0000000000 */
[----:B------:R0:W-:Y:S01]  /*08f0*/  STL [R22], R0 ;  /* 0x0000000016007387 */ /* 0x0001e20000100800 */
[----:B------:R-:W-:-:S13]  /*0900*/  ISETP.GE.AND P0, PT, R0, R25, PT ;  /* 0x000000190000720c */ /* 0x000fda0003f06270 */
[----:B0-----:R-:W-:Y:S05]  /*0910*/  @P0 BRA `(.L_x_567) ;  /* 0x00000000008c0947 */ /* 0x001fea0003800000 */
[----:B------:R-:W-:Y:S01]  /*0920*/  R2UR UR4, R46 ;  /* 0x000000002e0472ca */ /* 0x000fe200000e0000 */
[----:B------:R-:W-:Y:S01]  /*0930*/  IMAD.WIDE R4, R9, 0x4, R6 ;  /* 0x0000000409047825 */ /* 0x000fe200078e0206 */
[----:B------:R-:W-:-:S13]  /*0940*/  R2UR UR5, R47 ;  /* 0x000000002f0572ca */ /* 0x000fda00000e0000 */
[----:B------:R-:W2:Y:S02]  /*0950*/  LDG.E R4, desc[UR4][R4.64+0x4] ;  /* 0x0000040404047981 */ /* 0x000ea4000c1e1900 */
[----:B--2---:R-:W-:-:S13]  /*0960*/  FSETP.GT.AND P0, PT, R4, 5, PT ;  /* 0x40a000000400780b */ /* 0x004fda0003f04000 */
[----:B------:R-:W-:Y:S05]  /*0970*/  @!P0 BRA `(.L_x_567) ;  /* 0x0000000000748947 */ /* 0x000fea0003800000 */
[----:B------:R-:W-:-:S06]  /*0980*/  FADD R0, R4, 0.10000000149011611938 ;  /* 0x3dcccccd04007421 */ /* 0x000fcc0000000000 */
[----:B------:R-:W0:Y:S02]  /*0990*/  F2I.TRUNC.NTZ R0, R0 ;  /* 0x0000000000007305 */ /* 0x000e24000020f100 */
[----:B0-----:R-:W-:-:S05]  /*09a0*/  IMAD.HI R3, R0, 0x66666667, RZ ;  /* 0x6666666700037827 */ /* 0x001fca00078e02ff */
[----:B------:R-:W-:-:S04]  /*09b0*/  SHF.R.U32.HI R4, RZ, 0x1f, R3 ;  /* 0x0000001fff047819 */ /* 0x000fc80000011603 */
[----:B------:R-:W-:-:S05]  /*09c0*/  LEA.HI.SX32 R3, R3, R4, 0x1e ;  /* 0x0000000403037211 */ /* 0x000fca00078ff2ff */
[----:B------:R-:W-:-:S05]  /*09d0*/  IMAD R3, R3, -0xa, R0 ;  /* 0xfffffff603037824 */ /* 0x000fca00078e0200 */
[----:B------:R-:W-:-:S13]  /*09e0*/  ISETP.NE.AND P0, PT, R3, 0x1, PT ;  /* 0x000000010300780c */ /* 0x000fda0003f05270 */
[----:B------:R-:W-:Y:S05]  /*09f0*/  @P0 BRA `(.L_x_567) ;  /* 0x0000000000540947 */ /* 0x000fea0003800000 */
[----:B------:R-:W-:Y:S02]  /*0a00*/  HFMA2 R21, -RZ, RZ, 0, 0 ;  /* 0x00000000ff157431 */ /* 0x000fe400000001ff */
[----:B------:R-:W-:Y:S01]  /*0a10*/  IMAD.MOV.U32 R4, RZ, RZ, R44 ;  /* 0x000000ffff047224 */ /* 0x000fe200078e002c */
[----:B------:R-:W-:Y:S01]  /*0a20*/  MOV R7, R39 ;  /* 0x0000002700077202 */ /* 0x000fe20000000f00 */
[----:B------:R-:W-:Y:S01]  /*0a30*/  IMAD.MOV.U32 R5, RZ, RZ, R45 ;  /* 0x000000ffff057224 */ /* 0x000fe200078e002d */
[----:B------:R-:W-:Y:S01]  /*0a40*/  MOV R20, 0xaa0 ;  /* 0x00000aa000147802 */ /* 0x000fe20000000f00 */
[----:B------:R-:W-:Y:S02]  /*0a50*/  IMAD.MOV.U32 R6, RZ, RZ, R38 ;  /* 0x000000ffff067224 */ /* 0x000fe400078e0026 */
[----:B------:R-:W-:Y:S02]  /*0a60*/  IMAD.MOV.U32 R8, RZ, RZ, R25 ;  /* 0x000000ffff087224 */ /* 0x000fe400078e0019 */
[----:B------:R-:W-:-:S02]  /*0a70*/  IMAD.MOV.U32 R10, RZ, RZ, R24 ;  /* 0x000000ffff0a7224 */ /* 0x000fc400078e0018 */
[----:B------:R-:W-:-:S07]  /*0a80*/  IMAD.MOV.U32 R11, RZ, RZ, R23 ;  /* 0x000000ffff0b7224 */ /* 0x000fce00078e0017 */
[----:B------:R-:W-:Y:S05]  /*0a90*/  CALL.REL.NOINC `($ComputeSoftmaxWithHierarchy$SoftmaxWithHierarchy) ;  /* 0xfffffff400c47944 */ /* 0x000fea0003c3ffff */
[----:B------:R-:W-:Y:S05]  /*0aa0*/  BRA `(.L_x_567) ;  /* 0x0000000000287947 */ /* 0x000fea0003800000 */
.L_x_566:
        /* <DEDUP_REMOVED lines=10> */
.L_x_567:
[----:B------:R-:W-:Y:S05]  /*0b50*/  BSYNC.RECONVERGENT B6 ;  /* 0x0000000000067941 */ /* 0x000fea0003800200 */
.L_x_565:
[----:B------:R-:W2:Y:S01]  /*0b60*/  LDL R3, [R22] ;  /* 0x0000000016037983 */ /* 0x000ea20000100800 */
[----:B------:R-:W-:Y:S01]  /*0b70*/  R2UR UR4, R46 ;  /* 0x000000002e0472ca */ /* 0x000fe200000e0000 */
[----:B------:R-:W-:Y:S01]  /*0b80*/  IMAD.MOV.U32 R6, RZ, RZ, R44 ;  /* 0x000000ffff067224 */ /* 0x000fe200078e002c */
[----:B------:R-:W-:Y:S01]  /*0b90*/  R2UR UR5, R47 ;  /* 0x000000002f0572ca */ /* 0x000fe200000e0000 */
[----:B------:R-:W-:Y:S02]  /*0ba0*/  IMAD.MOV.U32 R7, RZ, RZ, R45 ;  /* 0x000000ffff077224 */ /* 0x000fe400078e002d */
[----:B--2---:R-:W-:-:S10]  /*0bb0*/  IMAD.WIDE R4, R3, 0x4, R6 ;  /* 0x0000000403047825 */ /* 0x004fd400078e0206 */
[----:B------:R-:W2:Y:S01]  /*0bc0*/  LDG.E R4, desc[UR4][R4.64] ;  /* 0x0000000404047981 */ /* 0x000ea2000c1e1900 */
[----:B------:R-:W-:Y:S01]  /*0bd0*/  BSSY.RECONVERGENT B6, `(.L_x_568) ;  /* 0x0000036000067945 */ /* 0x000fe20003800200 */
[----:B--2---:R-:W-:-:S13]  /*0be0*/  FSETP.GEU.AND P0, PT, |R4|, 5, PT ;  /* 0x40a000000400780b */ /* 0x004fda0003f0e200 */
[----:B------:R-:W-:Y:S05]  /*0bf0*/  @!P0 BRA `(.L_x_569) ;  /* 0x00000000002c8947 */ /* 0x000fea0003800000 */
[----:B------:R-:W-:Y:S01]  /*0c00*/  IMAD.MOV.U32 R4, RZ, RZ, R44 ;  /* 0x000000ffff047224 */ /* 0x000fe200078e002c */
[----:B------:R-:W-:Y:S01]  /*0c10*/  MOV R5, R45 ;  /* 0x0000002d00057202 */ /* 0x000fe20000000f00 */
[----:B------:R-:W-:Y:S01]  /*0c20*/  IMAD.MOV.U32 R6, RZ, RZ, R38 ;  /* 0x000000ffff067224 */ /* 0x000fe200078e0026 */
[----:B------:R-:W-:Y:S01]  /*0c30*/  MOV R10, R24 ;  /* 0x00000018000a7202 */ /* 0x000fe20000000f00 */
[----:B------:R-:W-:Y:S01]  /*0c40*/  IMAD.MOV.U32 R7, RZ, RZ, R39 ;  /* 0x000000ffff077224 */ /* 0x000fe200078e0027 */
[----:B------:R-:W-:Y:S01]  /*0c50*/  MOV R20, 0xca0 ;  /* 0x00000ca000147802 */ /* 0x000fe20000000f00 */
[----:B------:R-:W-:Y:S02]  /*0c60*/  IMAD.MOV.U32 R8, RZ, RZ, R25 ;  /* 0x000000ffff087224 */ /* 0x000fe400078e0019 */
[----:B------:R-:W-:Y:S02]  /*0c70*/  IMAD.MOV.U32 R11, RZ, RZ, R23 ;  /* 0x000000ffff0b7224 */ /* 0x000fe400078e0017 */
[----:B------:R-:W-:-:S07]  /*0c80*/  IMAD.MOV.U32 R21, RZ, RZ, 0x0 ;  /* 0x00000000ff157424 */ /* 0x000fce00078e00ff */
[----:B------:R-:W-:Y:S05]  /*0c90*/  CALL.REL.NOINC `($ComputeSoftmaxWithHierarchy$SoftmaxWithHierarchy) ;  /* 0xfffffff400447944 */ /* 0x000fea0003c3ffff */
[----:B------:R-:W-:Y:S05]  /*0ca0*/  BRA `(.L_x_570) ;  /* 0x0000000000a07947 */ /* 0x000fea0003800000 */
.L_x_569:
[C---:B------:R-:W-:Y:S01]  /*0cb0*/  R2UR UR4, R46.reuse ;  /* 0x000000002e0472ca */ /* 0x040fe200000e0000 */
[----:B------:R-:W-:Y:S01]  /*0cc0*/  IMAD.MOV.U32 R4, RZ, RZ, R38 ;  /* 0x000000ffff047224 */ /* 0x000fe200078e0026 */
[C---:B------:R-:W-:Y:S02]  /*0cd0*/  R2UR UR5, R47.reuse ;  /* 0x000000002f0572ca */ /* 0x040fe400000e0000 */
[----:B------:R-:W-:Y:S02]  /*0ce0*/  R2UR UR6, R46 ;  /* 0x000000002e0672ca */ /* 0x000fe400000e0000 */
[----:B------:R-:W-:Y:S02]  /*0cf0*/  R2UR UR7, R47 ;  /* 0x000000002f0772ca */ /* 0x000fe400000e0000 */
[----:B------:R-:W-:-:S03]  /*0d00*/  MOV R5, R39 ;  /* 0x0000002700057202 */ /* 0x000fc60000000f00 */
[----:B------:R-:W-:-:S06]  /*0d10*/  IMAD.WIDE R4, R3, 0x4, R4 ;  /* 0x0000000403047825 */ /* 0x000fcc00078e0204 */
[----:B------:R-:W2:Y:S04]  /*0d20*/  LDG.E R5, desc[UR4][R4.64] ;  /* 0x0000000404057981 */ /* 0x000ea8000c1e1900 */
[----:B------:R0:W-:Y:S04]  /*0d30*/  ST.E desc[UR6][R52.64+-0x4], R3 ;  /* 0xfffffc0334007985 */ /* 0x0001e8000c101906 */
[----:B------:R-:W3:Y:S01]  /*0d40*/  LDL R9, [R22] ;  /* 0x0000000016097983 */ /* 0x000ee20000100800 */
[----:B------:R-:W-:Y:S01]  /*0d50*/  IMAD.MOV.U32 R31, RZ, RZ, 0x1 ;  /* 0x00000001ff1f7424 */ /* 0x000fe200078e00ff */
        /* <DEDUP_REMOVED lines=29> */
.L_x_570:
[----:B------:R-:W-:Y:S05]  /*0f30*/  BSYNC.RECONVERGENT B6 ;  /* 0x0000000000067941 */ /* 0x000fea0003800200 */
.L_x_568:
[----:B------:R-:W2:Y:S01]  /*0f40*/  LDL R3, [R22] ;  /* 0x0000000016037983 */ /* 0x000ea20000100800 */
[----:B------:R-:W-:Y:S01]  /*0f50*/  R2UR UR4, R46 ;  /* 0x000000002e0472ca */ /* 0x000fe200000e0000 */
[----:B------:R-:W-:Y:S01]  /*0f60*/  IMAD.MOV.U32 R6, RZ, RZ, R44 ;  /* 0x000000ffff067224 */ /* 0x000fe200078e002c */
[----:B------:R-:W-:Y:S02]  /*0f70*/  R2UR UR5, R47 ;  /* 0x000000002f0572ca */ /* 0x000fe400000e0000 */
[----:B------:R-:W-:-:S03]  /*0f80*/  MOV R7, R45 ;  /* 0x0000002d00077202 */ /* 0x000fc60000000f00 */
[----:B--2---:R-:W-:-:S08]  /*0f90*/  IMAD.WIDE R4, R3, 0x4, R6 ;  /* 0x0000000403047825 */ /* 0x004fd000078e0206 */
[----:B------:R-:W2:Y:S01]  /*0fa0*/  LDG.E R4, desc[UR4][R4.64] ;  /* 0x0000000404047981 */ /* 0x000ea2000c1e1900 */
[----:B------:R-:W-:Y:S01]  /*0fb0*/  BSSY.RECONVERGENT B6, `(.L_x_571) ;  /* 0x0000036000067945 */ /* 0x000fe20003800200 */
[----:B--2---:R-:W-:-:S13]  /*0fc0*/  FSETP.GEU.AND P0, PT, |R4|, 5, PT ;  /* 0x40a000000400780b */ /* 0x004fda0003f0e200 */
[----:B------:R-:W-:Y:S05]  /*0fd0*/  @!P0 BRA `(.L_x_572) ;  /* 0x00000000002c8947 */ /* 0x000fea0003800000 */
        /* <DEDUP_REMOVED lines=11> */
.L_x_572:
        /* <DEDUP_REMOVED lines=40> */
.L_x_573:
[----:B------:R-:W-:Y:S05]  /*1310*/  BSYNC.RECONVERGENT B6 ;  /* 0x0000000000067941 */ /* 0x000fea0003800200 */
.L_x_571:
[----:B------:R-:W2:Y:S01]  /*1320*/  LDL R3, [R22] ;  /* 0x0000000016037983 */ /* 0x000ea20000100800 */
[----:B------:R-:W-:Y:S01]  /*1330*/  R2UR UR4, R46 ;  /* 0x000000002e0472ca */ /* 0x000fe200000e0000 */
[----:B------:R-:W-:Y:S01]  /*1340*/  IMAD.MOV.U32 R7, RZ, RZ, R45 ;  /* 0x000000ffff077224 */ /* 0x000fe200078e002d */
[----:B------:R-:W-:Y:S02]  /*1350*/  R2UR UR5, R47 ;  /* 0x000000002f0572ca */ /* 0x000fe400000e0000 */
[----:B------:R-:W-:-:S05]  /*1360*/  MOV R6, R44 ;  /* 0x0000002c00067202 */ /* 0x000fca0000000f00 */
[----:B--2---:R-:W-:-:S06]  /*1370*/  IMAD.WIDE R4, R3, 0x4, R6 ;  /* 0x0000000403047825 */ /* 0x004fcc00078e0206 */
        /* <DEDUP_REMOVED lines=8> */
[----:B------:R-:W-:Y:S01]  /*1400*/  MOV R8, R25 ;  /* 0x0000001900087202 */ /* 0x000fe20000000f00 */
[----:B------:R-:W-:Y:S01]  /*1410*/  IMAD.MOV.U32 R7, RZ, RZ, R39 ;  /* 0x000000ffff077224 */ /* 0x000fe200078e0027 */
[----:B------:R-:W-:Y:S01]  /*1420*/  MOV R20, 0x1460 ;  /* 0x0000146000147802 */ /* 0x000fe20000000f00 */
[----:B------:R-:W-:Y:S02]  /*1430*/  IMAD.MOV.U32 R10, RZ, RZ, R24 ;  /* 0x000000ffff0a7224 */ /* 0x000fe400078e0018 */
[----:B------:R-:W-:-:S07]  /*1440*/  IMAD.MOV.U32 R11, RZ, RZ, R23 ;  /* 0x000000ffff0b7224 */ /* 0x000fce00078e0017 */
[----:B------:R-:W-:Y:S05]  /*1450*/  CALL.REL.NOINC `($ComputeSoftmaxWithHierarchy$SoftmaxWithHierarchy) ;  /* 0xffffffec00547944 */ /* 0x000fea0003c3ffff */
[----:B------:R-:W-:Y:S05]  /*1460*/  BRA `(.L_x_576) ;  /* 0x0000000000a07947 */ /* 0x000fea0003800000 */
.L_x_575:
        /* <DEDUP_REMOVED lines=10> */
[----:B------:R-:W-:Y:S01]  /*1510*/  IMAD.MOV.U32 R31, RZ, RZ, 0x1 ;  /* 0x00000001ff1f7424 */ /* 0x000fe200078e00ff */
[----:B--2---:R-:W-:-:S02]  /*1520*/  FMNMX R36, R36, R5, !PT ;  /* 0x0000000524247209 */ /* 0x004fc40007800000 */
[----:B---3--:R-:W-:-:S04]  /*1530*/  IADD3 R0, PT, PT, R9, 0x1, RZ ;  /* 0x0000000109007810 */ /* 0x008fc80007ffe0ff */
[----:B------:R-:W-:Y:S01]  /*1540*/  ISETP.GE.AND P0, PT, R0, R25, PT ;  /* 0x000000190000720c */ /* 0x000fe20003f06270 */
[----:B------:R0:W-:-:S12]  /*1550*/  STL [R22], R0 ;  /* 0x0000000016007387 */ /* 0x0001d80000100800 */
        /* <DEDUP_REMOVED lines=25> */
.L_x_576:
[----:B------:R-:W-:Y:S05]  /*16f0*/  BSYNC.RECONVERGENT B6 ;  /* 0x0000000000067941 */ /* 0x000fea0003800200 */
.L_x_574:
[----:B------:R-:W-:Y:S02]  /*1700*/  ISETP.NE.AND P6, PT, R30, RZ, PT ;  /* 0x000000ff1e00720c */ /* 0x000fe40003fc5270 */
[----:B------:R-:W-:-:S05]  /*1710*/  IADD3 R52, P0, PT, R52, 0x10, RZ ;  /* 0x0000001034347810 */ /* 0x000fca0007f1e0ff */
[----:B------:R-:W-:-:S06]  /*1720*/  IMAD.X R53, RZ, RZ, R53, P0 ;  /* 0x000000ffff357224 */ /* 0x000fcc00000e0635 */
[----:B------:R-:W-:Y:S05]  /*1730*/  @P6 BRA `(.L_x_577) ;  /* 0xfffffff000046947 */ /* 0x000fea000383ffff */
.L_x_564:
[----:B------:R-:W-:Y:S05]  /*1740*/  BSYNC.RECONVERGENT B7 ;  /* 0x0000000000077941 */ /* 0x000fea0003800200 */
.L_x_563:
[----:B------:R-:W-:Y:S01]  /*1750*/  LOP3.LUT R30, R19, 0x3, RZ, 0xc0, !PT ;  /* 0x00000003131e7812 */ /* 0x000fe200078ec0ff */
[----:B------:R-:W-:Y:S03]  /*1760*/  BSSY.RECONVERGENT B7, `(.L_x_578) ;  /* 0x000004a000077945 */ /* 0x000fe60003800200 */
[----:B------:R-:W-:-:S13]  /*1770*/  ISETP.NE.AND P0, PT, R30, RZ, PT ;  /* 0x000000ff1e00720c */ /* 0x000fda0003f05270 */
[----:B------:R-:W-:Y:S05]  /*1780*/  @!P0 BRA `(.L_x_579) ;  /* 0x00000004001c8947 */ /* 0x000fea0003800000 */
[----:B------:R-:W-:-:S04]  /*1790*/  IMAD.WIDE.U32 R28, R29, 0x4, R26 ;  /* 0x000000041d1c7825 */ /* 0x000fc800078e001a */
[----:B------:R-:W-:-:S07]  /*17a0*/  IMAD.MOV R30, RZ, RZ, -R30 ;  /* 0x000000ffff1e7224 */ /* 0x000fce00078e0a1e */
.L_x_583:
[----:B------:R-:W2:Y:S01]  /*17b0*/  LDL R3, [R22] ;  /* 0x0000000016037983 */ /* 0x000ea20000100800 */
[----:B------:R-:W-:Y:S01]  /*17c0*/  R2UR UR4, R46 ;  /* 0x000000002e0472ca */ /* 0x000fe200000e0000 */
[----:B------:R-:W-:Y:S01]  /*17d0*/  IMAD.MOV.U32 R7, RZ, RZ, R45 ;  /* 0x000000ffff077224 */ /* 0x000fe200078e002d */
[----:B------:R-:W-:Y:S02]  /*17e0*/  R2UR UR5, R47 ;  /* 0x000000002f0572ca */ /* 0x000fe400000e0000 */
[----:B------:R-:W-:-:S05]  /*17f0*/  MOV R6, R44 ;  /* 0x0000002c00067202 */ /* 0x000fca0000000f00 */
[----:B--2---:R-:W-:-:S06]  /*1800*/  IMAD.WIDE R4, R3, 0x4, R6 ;  /* 0x0000000403047825 */ /* 0x004fcc00078e0206 */
[----:B------:R-:W2:Y:S01]  /*1810*/  LDG.E R4, desc[UR4][R4.64] ;  /* 0x0000000404047981 */ /* 0x000ea2000c1e1900 */
[----:B------:R-:W-:Y:S01]  /*1820*/  VIADD R30, R30, 0x1 ;  /* 0x000000011e1e7836 */ /* 0x000fe20000000000 */
[----:B------:R-:W-:Y:S04]  /*1830*/  BSSY.RECONVERGENT B6, `(.L_x_580) ;  /* 0x0000038000067945 */ /* 0x000fe80003800200 */
[----:B------:R-:W-:-:S04]  /*1840*/  ISETP.NE.AND P1, PT, R30, RZ, PT ;  /* 0x000000ff1e00720c */ /* 0x000fc80003f25270 */
[----:B------:R-:W-:Y:S02]  /*1850*/  P2R R37, PR, RZ, 0x2 ;  /* 0x00000002ff257803 */ /* 0x000fe40000000000 */
[----:B--2---:R-:W-:-:S13]  /*1860*/  FSETP.GEU.AND P0, PT, |R4|, 5, PT ;  /* 0x40a000000400780b */ /* 0x004fda0003f0e200 */
[----:B------:R-:W-:Y:S05]  /*1870*/  @!P0 BRA `(.L_x_581) ;  /* 0x00000000002c8947 */ /* 0x000fea0003800000 */
[----:B------:R-:W-:Y:S01]  /*1880*/  MOV R4, R44 ;  /* 0x0000002c00047202 */ /* 0x000fe20000000f00 */
[----:B------:R-:W-:Y:S01]  /*1890*/  IMAD.MOV.U32 R5, RZ, RZ, R45 ;  /* 0x000000ffff057224 */ /* 0x000fe200078e002d */
[----:B------:R-:W-:Y:S01]  /*18a0*/  MOV R7, R39 ;  /* 0x0000002700077202 */ /* 0x000fe20000000f00 */
[----:B------:R-:W-:Y:S01]  /*18b0*/  IMAD.MOV.U32 R6, RZ, RZ, R38 ;  /* 0x000000ffff067224 */ /* 0x000fe200078e0026 */
[----:B------:R-:W-:Y:S01]  /*18c0*/  MOV R11, R23 ;  /* 0x00000017000b7202 */ /* 0x000fe20000000f00 */
[----:B------:R-:W-:Y:S01]  /*18d0*/  IMAD.MOV.U32 R8, RZ, RZ, R25 ;  /* 0x000000ffff087224 */ /* 0x000fe200078e0019 */
[----:B------:R-:W-:Y:S01]  /*18e0*/  MOV R20, 0x1920 ;  /* 0x0000192000147802 */ /* 0x000fe20000000f00 */
[----:B------:R-:W-:Y:S02]  /*18f0*/  IMAD.MOV.U32 R10, RZ, RZ, R24 ;  /* 0x000000ffff0a7224 */ /* 0x000fe400078e0018 */
[----:B------:R-:W-:-:S07]  /*1900*/  IMAD.MOV.U32 R21, RZ, RZ, 0x0 ;  /* 0x00000000ff157424 */ /* 0x000fce00078e00ff */
[----:B------:R-:W-:Y:S05]  /*1910*/  CALL.REL.NOINC `($ComputeSoftmaxWithHierarchy$SoftmaxWithHierarchy) ;  /* 0xffffffe800247944 */ /* 0x000fea0003c3ffff */
[----:B------:R-:W-:Y:S05]  /*1920*/  BRA `(.L_x_582) ;  /* 0x0000000000a07947 */ /* 0x000fea0003800000 */
.L_x_581:
        /* <DEDUP_REMOVED lines=40> */
.L_x_582:
[----:B------:R-:W-:Y:S05]  /*1bb0*/  BSYNC.RECONVERGENT B6 ;  /* 0x0000000000067941 */ /* 0x000fea0003800200 */
.L_x_580:
[----:B------:R-:W-:Y:S02]  /*1bc0*/  ISETP.NE.AND P6, PT, R37, RZ, PT ;  /* 0x000000ff2500720c */ /* 0x000fe40003fc5270 */
[----:B------:R-:W-:-:S05]  /*1bd0*/  IADD3 R28, P0, PT, R28, 0x4, RZ ;  /* 0x000000041c1c7810 */ /* 0x000fca0007f1e0ff */
[----:B------:R-:W-:-:S06]  /*1be0*/  IMAD.X R29, RZ, RZ, R29, P0 ;  /* 0x000000ffff1d7224 */ /* 0x000fcc00000e061d */
[----:B------:R-:W-:Y:S05]  /*1bf0*/  @P6 BRA `(.L_x_583) ;  /* 0xfffffff800ec6947 */ /* 0x000fea000383ffff */
.L_x_579:
[----:B------:R-:W-:Y:S05]  /*1c00*/  BSYNC.RECONVERGENT B7 ;  /* 0x0000000000077941 */ /* 0x000fea0003800200 */
.L_x_578:
[----:B------:R-:W-:-:S04]  /*1c10*/  LOP3.LUT P0, RZ, R31, 0xff, RZ, 0xc0, !PT ;  /* 0x000000ff1fff7812 */ /* 0x000fc8000780c0ff */
[----:B------:R-:W-:-:S13]  /*1c20*/  PLOP3.LUT P0, PT, P0, PT, PT, 0x8, 0x80 ;  /* 0x000000000080781c */ /* 0x000fda000070e170 */
.L_x_562:
[----:B------:R-:W-:Y:S05]  /*1c30*/  BSYNC.RECONVERGENT B8 ;  /* 0x0000000000087941 */ /* 0x000fea0003800200 */
.L_x_561:
[----:B------:R-:W-:Y:S04]  /*1c40*/  BSSY.RECONVERGENT B8, `(.L_x_584) ;  /* 0x0000116000087945 */ /* 0x000fe80003800200 */
[----:B------:R-:W-:Y:S05]  /*1c50*/  @P0 BRA `(.L_x_585) ;  /* 0x0000001000500947 */ /* 0x000fea0003800000 */
[----:B------:R-:W-:Y:S01]  /*1c60*/  ISETP.GE.AND P0, PT, R19, 0x1, PT ;  /* 0x000000011300780c */ /* 0x000fe20003f06270 */
[----:B------:R-:W-:Y:S01]  /*1c70*/  BSSY.RECONVERGENT B0, `(.L_x_586) ;  /* 0x0000073000007945 */ /* 0x000fe20003800200 */
[----:B------:R-:W-:-:S11]  /*1c80*/  HFMA2 R22, -RZ, RZ, 0, 0 ;  /* 0x00000000ff167431 */ /* 0x000fd600000001ff */
[----:B------:R-:W-:Y:S05]  /*1c90*/  @!P0 BRA `(.L_x_587) ;  /* 0x0000000400c08947 */ /* 0x000fea0003800000 */
[C---:B------:R-:W-:Y:S01]  /*1ca0*/  ISETP.GE.U32.AND P1, PT, R19.reuse, 0x4, PT ;  /* 0x000000041300780c */ /* 0x040fe20003f26070 */
[----:B------:R-:W-:Y:S01]  /*1cb0*/  BSSY.RECONVERGENT B1, `(.L_x_588) ;  /* 0x0000050000017945 */ /* 0x000fe20003800200 */
[----:B------:R-:W-:Y:S01]  /*1cc0*/  LOP3.LUT R0, R19, 0x3, RZ, 0xc0, !PT ;  /* 0x0000000313007812 */ /* 0x000fe200078ec0ff */
[----:B------:R-:W-:Y:S02]  /*1cd0*/  IMAD.MOV.U32 R22, RZ, RZ, RZ ;  /* 0x000000ffff167224 */ /* 0x000fe400078e00ff */
[----:B------:R-:W-:Y:S01]  /*1ce0*/  IMAD.MOV.U32 R3, RZ, RZ, RZ ;  /* 0x000000ffff037224 */ /* 0x000fe200078e00ff */
[----:B------:R-:W-:-:S07]  /*1cf0*/  ISETP.NE.AND P0, PT, R0, RZ, PT ;  /* 0x000000ff0000720c */ /* 0x000fce0003f05270 */
[----:B------:R-:W-:Y:S06]  /*1d00*/  @!P1 BRA `(.L_x_589) ;  /* 0x0000000400289947 */ /* 0x000fec0003800000 */
[----:B------:R-:W-:Y:S02]  /*1d10*/  IADD3 R4, P1, PT, R26, 0x8, RZ ;  /* 0x000000081a047810 */ /* 0x000fe40007f3e0ff */
[----:B------:R-:W-:Y:S02]  /*1d20*/  LOP3.LUT R3, R19, 0x7ffffffc, RZ, 0xc0, !PT ;  /* 0x7ffffffc13037812 */ /* 0x000fe400078ec0ff */
[----:B------:R-:W-:Y:S01]  /*1d30*/  MOV R22, RZ ;  /* 0x000000ff00167202 */ /* 0x000fe20000000f00 */
[----:B------:R-:W-:Y:S02]  /*1d40*/  IMAD.X R5, RZ, RZ, R27, P1 ;  /* 0x000000ffff057224 */ /* 0x000fe400008e061b */
[----:B------:R-:W-:-:S07]  /*1d50*/  IMAD.MOV R8, RZ, RZ, -R3 ;  /* 0x000000ffff087224 */ /* 0x000fce00078e0a03 */
.L_x_590:
[----:B------:R-:W-:Y:S02]  /*1d60*/  R2UR UR4, R46 ;  /* 0x000000002e0472ca */ /* 0x000fe400000e0000 */
[----:B------:R-:W-:-:S13]  /*1d70*/  R2UR UR5, R47 ;  /* 0x000000002f0572ca */ /* 0x000fda00000e0000 */
[----:B0-----:R-:W2:Y:S01]  /*1d80*/  LD.E R11, desc[UR4][R4.64+-0x8] ;  /* 0xfffff804040b7980 */ /* 0x001ea2000c101900 */
[----:B------:R-:W-:Y:S01]  /*1d90*/  MOV R6, R38 ;  /* 0x0000002600067202 */ /* 0x000fe20000000f00 */
[----:B------:R-:W-:-:S04]  /*1da0*/  IMAD.MOV.U32 R7, RZ, RZ, R39 ;  /* 0x000000ffff077224 */ /* 0x000fc800078e0027 */
[----:B--2---:R-:W-:-:S05]  /*1db0*/  IMAD.WIDE R10, R11, 0x4, R6 ;  /* 0x000000040b0a7825 */ /* 0x004fca00078e0206 */
[----:B------:R-:W2:Y:S01]  /*1dc0*/  LDG.E R9, desc[UR4][R10.64] ;  /* 0x000000040a097981 */ /* 0x000ea2000c1e1900 */
[----:B------:R-:W-:Y:S02]  /*1dd0*/  HFMA2 R25, -RZ, RZ, 3.7421875, 0 ;  /* 0x437c0000ff197431 */ /* 0x000fe400000001ff */
[----:B------:R-:W-:Y:S01]  /*1de0*/  IMAD.MOV.U32 R28, RZ, RZ, 0x3bbb989d ;  /* 0x3bbb989dff1c7424 */ /* 0x000fe200078e00ff */
[----:B------:R-:W-:Y:S02]  /*1df0*/  R2UR UR6, R46 ;  /* 0x000000002e0672ca */ /* 0x000fe400000e0000 */
[----:B------:R-:W-:Y:S01]  /*1e00*/  R2UR UR7, R47 ;  /* 0x000000002f0772ca */ /* 0x000fe200000e0000 */
[----:B--2---:R-:W-:-:S04]  /*1e10*/  FADD R9, R9, -R36 ;  /* 0x8000002409097221 */ /* 0x004fc80000000000 */
[----:B------:R-:W-:-:S04]  /*1e20*/  FFMA.SAT R12, R9, R28, 0.5 ;  /* 0x3f000000090c7423 */ /* 0x000fc8000000201c */
[----:B------:R-:W-:-:S04]  /*1e30*/  FFMA.RM R12, R12, R25, 12582913 ;  /* 0x4b4000010c0c7423 */ /* 0x000fc80000004019 */
[C---:B------:R-:W-:Y:S01]  /*1e40*/  FADD R14, R12.reuse, -12583039 ;  /* 0xcb40007f0c0e7421 */ /* 0x040fe20000000000 */
[----:B------:R-:W-:-:S03]  /*1e50*/  IMAD.SHL.U32 R12, R12, 0x800000, RZ ;  /* 0x008000000c0c7824 */ /* 0x000fc600078e00ff */
[----:B------:R-:W-:-:S04]  /*1e60*/  FFMA R14, R9, 1.4426950216293334961, -R14 ;  /* 0x3fb8aa3b090e7823 */ /* 0x000fc8000000080e */
[----:B------:R-:W-:-:S04]  /*1e70*/  FFMA R14, R9, 1.925963033500011079e-08, R14 ;  /* 0x32a57060090e7823 */ /* 0x000fc8000000000e */
[----:B------:R-:W0:Y:S02]  /*1e80*/  MUFU.EX2 R9, R14 ;  /* 0x0000000e00097308 */ /* 0x000e240000000800 */
[----:B0-----:R-:W-:-:S05]  /*1e90*/  FMUL R9, R12, R9 ;  /* 0x000000090c097220 */ /* 0x001fca0000400000 */
[----:B------:R0:W-:Y:S04]  /*1ea0*/  STG.E desc[UR4][R10.64], R9 ;  /* 0x000000090a007986 */ /* 0x0001e8000c101904 */
[----:B------:R-:W2:Y:S02]  /*1eb0*/  LD.E R13, desc[UR6][R4.64+-0x4] ;  /* 0xfffffc06040d7980 */ /* 0x000ea4000c101900 */
[----:B--2---:R-:W-:-:S05]  /*1ec0*/  IMAD.WIDE R12, R13, 0x4, R6 ;  /* 0x000000040d0c7825 */ /* 0x004fca00078e0206 */
[----:B------:R-:W2:Y:S02]  /*1ed0*/  LDG.E R15, desc[UR4][R12.64] ;  /* 0x000000040c0f7981 */ /* 0x000ea4000c1e1900 */
[----:B--2---:R-:W-:-:S04]  /*1ee0*/  FADD R15, R15, -R36 ;  /* 0x800000240f0f7221 */ /* 0x004fc80000000000 */
[----:B------:R-:W-:-:S04]  /*1ef0*/  FFMA.SAT R14, R15, R28, 0.5 ;  /* 0x3f0000000f0e7423 */ /* 0x000fc8000000201c */
[----:B------:R-:W-:-:S04]  /*1f00*/  FFMA.RM R14, R14, R25, 12582913 ;  /* 0x4b4000010e0e7423 */ /* 0x000fc80000004019 */
[C---:B------:R-:W-:Y:S01]  /*1f10*/  FADD R24, R14.reuse, -12583039 ;  /* 0xcb40007f0e187421 */ /* 0x040fe20000000000 */
[----:B------:R-:W-:-:S03]  /*1f20*/  IMAD.SHL.U32 R14, R14, 0x800000, RZ ;  /* 0x008000000e0e7824 */ /* 0x000fc600078e00ff */
[----:B------:R-:W-:-:S04]  /*1f30*/  FFMA R24, R15, 1.4426950216293334961, -R24 ;  /* 0x3fb8aa3b0f187823 */ /* 0x000fc80000000818 */
[----:B------:R-:W-:-:S04]  /*1f40*/  FFMA R24, R15, 1.925963033500011079e-08, R24 ;  /* 0x32a570600f187823 */ /* 0x000fc80000000018 */
[----:B0-----:R-:W0:Y:S02]  /*1f50*/  MUFU.EX2 R11, R24 ;  /* 0x00000018000b7308 */ /* 0x001e240000000800 */
        /* <DEDUP_REMOVED lines=9> */
[----:B------:R-:W-:-:S03]  /*1ff0*/  SHF.L.U32 R23, R23, 0x17, RZ ;  /* 0x0000001717177819 */ /* 0x000fc600000006ff */
[----:B------:R-:W-:-:S04]  /*2000*/  FFMA R24, R15, 1.4426950216293334961, -R24 ;  /* 0x3fb8aa3b0f187823 */ /* 0x000fc80000000818 */
[----:B------:R-:W-:-:S06]  /*2010*/  FFMA R24, R15, 1.925963033500011079e-08, R24 ;  /* 0x32a570600f187823 */ /* 0x000fcc0000000018 */
[----:B------:R-:W1:Y:S02]  /*2020*/  MUFU.EX2 R24, R24 ;  /* 0x0000001800187308 */ /* 0x000e640000000800 */
[----:B-1----:R-:W-:-:S05]  /*2030*/  FMUL R23, R23, R24 ;  /* 0x0000001817177220 */ /* 0x002fca0000400000 */
[----:B------:R1:W-:Y:S04]  /*2040*/  STG.E desc[UR4][R10.64], R23 ;  /* 0x000000170a007986 */ /* 0x0003e8000c101904 */
[----:B0-----:R-:W2:Y:S02]  /*2050*/  LD.E R13, desc[UR6][R4.64+0x4] ;  /* 0x00000406040d7980 */ /* 0x001ea4000c101900 */
[----:B--2---:R-:W-:-:S05]  /*2060*/  IMAD.WIDE R6, R13, 0x4, R6 ;  /* 0x000000040d067825 */ /* 0x004fca00078e0206 */
[----:B------:R-:W2:Y:S01]  /*2070*/  LDG.E R13, desc[UR4][R6.64] ;  /* 0x00000004060d7981 */ /* 0x000ea2000c1e1900 */
[----:B------:R-:W-:Y:S02]  /*2080*/  VIADD R8, R8, 0x4 ;  /* 0x0000000408087836 */ /* 0x000fe40000000000 */
[----:B------:R-:W-:Y:S01]  /*2090*/  FADD R9, R9, R22 ;  /* 0x0000001609097221 */ /* 0x000fe20000000000 */
[----:B------:R-:W-:Y:S02]  /*20a0*/  IADD3 R4, P2, PT, R4, 0x10, RZ ;  /* 0x0000001004047810 */ /* 0x000fe40007f5e0ff */
[----:B------:R-:W-:Y:S01]  /*20b0*/  ISETP.NE.AND P1, PT, R8, RZ, PT ;  /* 0x000000ff0800720c */ /* 0x000fe20003f25270 */
[----:B------:R-:W-:Y:S01]  /*20c0*/  FADD R9, R9, R14 ;  /* 0x0000000e09097221 */ /* 0x000fe20000000000 */
[----:B------:R-:W-:-:S03]  /*20d0*/  IADD3.X R5, PT, PT, RZ, R5, RZ, P2, !PT ;  /* 0x00000005ff057210 */ /* 0x000fc600017fe4ff */
[----:B------:R-:W-:Y:S01]  /*20e0*/  FADD R9, R9, R23 ;  /* 0x0000001709097221 */ /* 0x000fe20000000000 */
[----:B--2---:R-:W-:-:S04]  /*20f0*/  FADD R13, R13, -R36 ;  /* 0x800000240d0d7221 */ /* 0x004fc80000000000 */
[----:B------:R-:W-:-:S04]  /*2100*/  FFMA.SAT R12, R13, R28, 0.5 ;  /* 0x3f0000000d0c7423 */ /* 0x000fc8000000201c */
[----:B------:R-:W-:-:S04]  /*2110*/  FFMA.RM R12, R12, R25, 12582913 ;  /* 0x4b4000010c0c7423 */ /* 0x000fc80000004019 */
[C---:B------:R-:W-:Y:S01]  /*2120*/  FADD R24, R12.reuse, -12583039 ;  /* 0xcb40007f0c187421 */ /* 0x040fe20000000000 */
[----:B------:R-:W-:-:S03]  /*2130*/  IMAD.SHL.U32 R12, R12, 0x800000, RZ ;  /* 0x008000000c0c7824 */ /* 0x000fc600078e00ff */
[----:B------:R-:W-:-:S04]  /*2140*/  FFMA R24, R13, 1.4426950216293334961, -R24 ;  /* 0x3fb8aa3b0d187823 */ /* 0x000fc80000000818 */
[----:B------:R-:W-:-:S04]  /*2150*/  FFMA R24, R13, 1.925963033500011079e-08, R24 ;  /* 0x32a570600d187823 */ /* 0x000fc80000000018 */
[----:B-1----:R-:W0:Y:S02]  /*2160*/  MUFU.EX2 R11, R24 ;  /* 0x00000018000b7308 */ /* 0x002e240000000800 */
[----:B0-----:R-:W-:-:S04]  /*2170*/  FMUL R11, R12, R11 ;  /* 0x0000000b0c0b7220 */ /* 0x001fc80000400000 */
[----:B------:R-:W-:Y:S01]  /*2180*/  FADD R22, R9, R11 ;  /* 0x0000000b09167221 */ /* 0x000fe20000000000 */
[----:B------:R0:W-:Y:S01]  /*2190*/  STG.E desc[UR4][R6.64], R11 ;  /* 0x0000000b06007986 */ /* 0x0001e2000c101904 */
[----:B------:R-:W-:Y:S05]  /*21a0*/  @P1 BRA `(.L_x_590) ;  /* 0xfffffff800ec1947 */ /* 0x000fea000383ffff */
.L_x_589:
[----:B------:R-:W-:Y:S05]  /*21b0*/  BSYNC.RECONVERGENT B1 ;  /* 0x0000000000017941 */ /* 0x000fea0003800200 */
.L_x_588:
[----:B------:R-:W-:Y:S05]  /*21c0*/  @!P0 BRA `(.L_x_587) ;  /* 0x0000000000748947 */ /* 0x000fea0003800000 */
[----:B------:R-:W-:-:S04]  /*21d0*/  IMAD.WIDE.U32 R4, R3, 0x4, R26 ;  /* 0x0000000403047825 */ /* 0x000fc800078e001a */
[----:B------:R-:W-:Y:S01]  /*21e0*/  IMAD.MOV R0, RZ, RZ, -R0 ;  /* 0x000000ffff007224 */ /* 0x000fe200078e0a00 */
[----:B0-----:R-:W-:Y:S01]  /*21f0*/  MOV R7, R5 ;  /* 0x0000000500077202 */ /* 0x001fe20000000f00 */
[----:B------:R-:W-:-:S07]  /*2200*/  IMAD.MOV.U32 R6, RZ, RZ, R4 ;  /* 0x000000ffff067224 */ /* 0x000fce00078e0004 */
.L_x_591:
[----:B------:R-:W-:Y:S02]  /*2210*/  R2UR UR4, R46 ;  /* 0x000000002e0472ca */ /* 0x000fe400000e0000 */
[----:B------:R-:W-:-:S13]  /*2220*/  R2UR UR5, R47 ;  /* 0x000000002f0572ca */ /* 0x000fda00000e0000 */
[----:B-1----:R-:W2:Y:S01]  /*2230*/  LD.E R3, desc[UR4][R6.64] ;  /* 0x0000000406037980 */ /* 0x002ea2000c101900 */
[----:B------:R-:W-:Y:S02]  /*2240*/  IMAD.MOV.U32 R4, RZ, RZ, R38 ;  /* 0x000000ffff047224 */ /* 0x000fe400078e0026 */
[----:B------:R-:W-:Y:S02]  /*2250*/  IMAD.MOV.U32 R5, RZ, RZ, R39 ;  /* 0x000000ffff057224 */ /* 0x000fe400078e0027 */
[----:B--2---:R-:W-:-:S05]  /*2260*/  IMAD.WIDE R4, R3, 0x4, R4 ;  /* 0x0000000403047825 */ /* 0x004fca00078e0204 */
[----:B------:R-:W2:Y:S01]  /*2270*/  LDG.E R3, desc[UR4][R4.64] ;  /* 0x0000000404037981 */ /* 0x000ea2000c1e1900 */
[----:B------:R-:W-:Y:S02]  /*2280*/  HFMA2 R8, -RZ, RZ, 0.96630859375, -0.0022525787353515625 ;  /* 0x3bbb989dff087431 */ /* 0x000fe400000001ff */
[----:B------:R-:W-:Y:S01]  /*2290*/  IMAD.MOV.U32 R9, RZ, RZ, 0x437c0000 ;  /* 0x437c0000ff097424 */ /* 0x000fe200078e00ff */
[----:B------:R-:W-:Y:S02]  /*22a0*/  IADD3 R0, PT, PT, R0, 0x1, RZ ;  /* 0x0000000100007810 */ /* 0x000fe40007ffe0ff */
[----:B------:R-:W-:Y:S02]  /*22b0*/  IADD3 R6, P1, PT, R6, 0x4, RZ ;  /* 0x0000000406067810 */ /* 0x000fe40007f3e0ff */
[----:B------:R-:W-:-:S03]  /*22c0*/  ISETP.NE.AND P0, PT, R0, RZ, PT ;  /* 0x000000ff0000720c */ /* 0x000fc60003f05270 */
[----:B------:R-:W-:Y:S02]  /*22d0*/  IMAD.X R7, RZ, RZ, R7, P1 ;  /* 0x000000ffff077224 */ /* 0x000fe400008e0607 */
        /* <DEDUP_REMOVED lines=8> */
[----:B0-----:R-:W-:-:S04]  /*2360*/  FMUL R3, R8, R3 ;  /* 0x0000000308037220 */ /* 0x001fc80000400000 */
[----:B------:R-:W-:Y:S01]  /*2370*/  FADD R22, R3, R22 ;  /* 0x0000001603167221 */ /* 0x000fe20000000000 */
[----:B------:R1:W-:Y:S01]  /*2380*/  STG.E desc[UR4][R4.64], R3 ;  /* 0x0000000304007986 */ /* 0x0003e2000c101904 */
[----:B------:R-:W-:Y:S05]  /*2390*/  @P0 BRA `(.L_x_591) ;  /* 0xfffffffc009c0947 */ /* 0x000fea000383ffff */
.L_x_587:
[----:B------:R-:W-:Y:S05]  /*23a0*/  BSYNC.RECONVERGENT B0 ;  /* 0x0000000000007941 */ /* 0x000fea0003800200 */
.L_x_586:
[----:B------:R-:W-:-:S13]  /*23b0*/  ISETP.GE.AND P0, PT, R19, 0x1, PT ;  /* 0x000000011300780c */ /* 0x000fda0003f06270 */
[----:B------:R-:W-:Y:S05]  /*23c0*/  @!P0 BRA `(.L_x_585) ;  /* 0x0000000800748947 */ /* 0x000fea0003800000 */
[C---:B------:R-:W-:Y:S01]  /*23d0*/  ISETP.GE.U32.AND P0, PT, R19.reuse, 0x4, PT ;  /* 0x000000041300780c */ /* 0x040fe20003f06070 */
[----:B------:R-:W-:Y:S01]  /*23e0*/  BSSY.RECONVERGENT B7, `(.L_x_592) ;  /* 0x0000073000077945 */ /* 0x000fe20003800200 */
[----:B------:R-:W-:Y:S01]  /*23f0*/  LOP3.LUT R25, R19, 0x3, RZ, 0xc0, !PT ;  /* 0x0000000313197812 */ /* 0x000fe200078ec0ff */
[----:B------:R-:W-:-:S10]  /*2400*/  IMAD.MOV.U32 R24, RZ, RZ, RZ ;  /* 0x000000ffff187224 */ /* 0x000fd400078e00ff */
[----:B------:R-:W-:Y:S05]  /*2410*/  @!P0 BRA `(.L_x_593) ;  /* 0x0000000400bc8947 */ /* 0x000fea0003800000 */
[----:B------:R-:W-:Y:S02]  /*2420*/  LOP3.LUT R24, R19, 0x7ffffffc, RZ, 0xc0, !PT ;  /* 0x7ffffffc13187812 */ /* 0x000fe400078ec0ff */
[----:B------:R-:W-:-:S03]  /*2430*/  IADD3 R36, P0, PT, R26, 0x8, RZ ;  /* 0x000000081a247810 */ /* 0x000fc60007f1e0ff */
[----:B------:R-:W-:Y:S01]  /*2440*/  IMAD.MOV R23, RZ, RZ, -R24 ;  /* 0x000000ffff177224 */ /* 0x000fe200078e0a18 */
[----:B------:R-:W-:-:S09]  /*2450*/  IADD3.X R37, PT, PT, RZ, R27, RZ, P0, !PT ;  /* 0x0000001bff257210 */ /* 0x000fd200007fe4ff */
.L_x_602:
[----:B------:R-:W-:Y:S02]  /*2460*/  R2UR UR4, R46 ;  /* 0x000000002e0472ca */ /* 0x000fe400000e0000 */
[----:B------:R-:W-:-:S13]  /*2470*/  R2UR UR5, R47 ;  /* 0x000000002f0572ca */ /* 0x000fda00000e0000 */
[----:B-12---:R-:W2:Y:S01]  /*2480*/  LD.E R3, desc[UR4][R36.64+-0x8] ;  /* 0xfffff80424037980 */ /* 0x006ea2000c101900 */
[----:B------:R-:W-:Y:S01]  /*2490*/  MOV R45, R39 ;  /* 0x00000027002d7202 */ /* 0x000fe20000000f00 */
[----:B------:R-:W-:Y:S01]  /*24a0*/  IMAD.MOV.U32 R44, RZ, RZ, R38 ;  /* 0x000000ffff2c7224 */ /* 0x000fe200078e0026 */
[----:B------:R-:W1:Y:S03]  /*24b0*/  MUFU.RCP R5, R22 ;  /* 0x0000001600057308 */ /* 0x000e660000001000 */
[----:B--2---:R-:W-:-:S05]  /*24c0*/  IMAD.WIDE R44, R3, 0x4, R44 ;  /* 0x00000004032c7825 */ /* 0x004fca00078e022c */
[----:B------:R-:W2:Y:S01]  /*24d0*/  LDG.E R3, desc[UR4][R44.64] ;  /* 0x000000042c037981 */ /* 0x000ea2000c1e1900 */
[----:B-1----:R-:W-:Y:S01]  /*24e0*/  FFMA R0, R5, -R22, 1 ;  /* 0x3f80000005007423 */ /* 0x002fe20000000816 */
[----:B------:R-:W-:Y:S01]  /*24f0*/  VIADD R23, R23, 0x4 ;  /* 0x0000000417177836 */ /* 0x000fe20000000000 */
[----:B------:R-:W-:Y:S02]  /*2500*/  BSSY.RECONVERGENT B6, `(.L_x_594) ;  /* 0x000000e000067945 */ /* 0x000fe40003800200 */
[----:B------:R-:W-:Y:S02]  /*2510*/  FFMA R0, R5, R0, R5 ;  /* 0x0000000005007223 */ /* 0x000fe40000000005 */
[----:B------:R-:W-:-:S04]  /*2520*/  ISETP.NE.AND P1, PT, R23, RZ, PT ;  /* 0x000000ff1700720c */ /* 0x000fc80003f25270 */
[----:B------:R-:W-:Y:S01]  /*2530*/  P2R R28, PR, RZ, 0x2 ;  /* 0x00000002ff1c7803 */ /* 0x000fe20000000000 */
[----:B--2---:R-:W1:Y:S01]  /*2540*/  FCHK P0, R3, R22 ;  /* 0x0000001603007302 */ /* 0x004e620000000000 */
[----:B------:R-:W-:-:S04]  /*2550*/  FFMA R5, R3, R0, RZ ;  /* 0x0000000003057223 */ /* 0x000fc800000000ff */
[----:B------:R-:W-:-:S04]  /*2560*/  FFMA R4, R5, -R22, R3 ;  /* 0x8000001605047223 */ /* 0x000fc80000000003 */
[----:B------:R-:W-:Y:S01]  /*2570*/  FFMA R4, R0, R4, R5 ;  /* 0x0000000400047223 */ /* 0x000fe20000000005 */
[----:B-1----:R-:W-:Y:S06]  /*2580*/  @!P0 BRA `(.L_x_595) ;  /* 0x0000000000148947 */ /* 0x002fec0003800000 */
[----:B------:R-:W-:Y:S01]  /*2590*/  IMAD.MOV.U32 R4, RZ, RZ, R3 ;  /* 0x000000ffff047224 */ /* 0x000fe200078e0003 */
[----:B------:R-:W-:Y:S01]  /*25a0*/  MOV R5, R22 ;  /* 0x0000001600057202 */ /* 0x000fe20000000f00 */
[----:B------:R-:W-:Y:S01]  /*25b0*/  IMAD.MOV.U32 R21, RZ, RZ, 0x0 ;  /* 0x00000000ff157424 */ /* 0x000fe200078e00ff */
[----:B------:R-:W-:-:S07]  /*25c0*/  MOV R20, 0x25e0 ;  /* 0x000025e000147802 */ /* 0x000fce0000000f00 */
[----:B0-----:R-:W-:Y:S05]  /*25d0*/  CALL.REL.NOINC `($__internal_19_$__cuda_sm3x_div_rn_noftz_f32_slowpath) ;  /* 0x00000008009c7944 */ /* 0x001fea0003c00000 */
.L_x_595:
[----:B------:R-:W-:Y:S05]  /*25e0*/  BSYNC.RECONVERGENT B6 ;  /* 0x0000000000067941 */ /* 0x000fea0003800200 */
.L_x_594:
[C---:B------:R-:W-:Y:S02]  /*25f0*/  R2UR UR4, R46.reuse ;  /* 0x000000002e0472ca */ /* 0x040fe400000e0000 */
[C---:B------:R-:W-:Y:S02]  /*2600*/  R2UR UR5, R47.reuse ;  /* 0x000000002f0572ca */ /* 0x040fe400000e0000 */
[----:B------:R-:W-:Y:S02]  /*2610*/  R2UR UR6, R46 ;  /* 0x000000002e0672ca */ /* 0x000fe400000e0000 */
[----:B------:R-:W-:-:S09]  /*2620*/  R2UR UR7, R47 ;  /* 0x000000002f0772ca */ /* 0x000fd200000e0000 */
[----:B------:R1:W-:Y:S04]  /*2630*/  STG.E desc[UR4][R44.64], R4 ;  /* 0x000000042c007986 */ /* 0x0003e8000c101904 */
[----:B------:R-:W2:Y:S01]  /*2640*/  LD.E R3, desc[UR6][R36.64+-0x4] ;  /* 0xfffffc0624037980 */ /* 0x000ea2000c101900 */
[----:B------:R-:W-:Y:S01]  /*2650*/  MOV R31, R39 ;  /* 0x00000027001f7202 */ /* 0x000fe20000000f00 */
[----:B------:R-:W-:Y:S01]  /*2660*/  IMAD.MOV.U32 R30, RZ, RZ, R38 ;  /* 0x000000ffff1e7224 */ /* 0x000fe200078e0026 */
[----:B------:R-:W3:Y:S03]  /*2670*/  MUFU.RCP R5, R22 ;  /* 0x0000001600057308 */ /* 0x000ee60000001000 */
[----:B--2---:R-:W-:-:S05]  /*2680*/  IMAD.WIDE R30, R3, 0x4, R30 ;  /* 0x00000004031e7825 */ /* 0x004fca00078e021e */
[----:B------:R-:W2:Y:S01]  /*2690*/  LDG.E R3, desc[UR4][R30.64] ;  /* 0x000000041e037981 */ /* 0x000ea2000c1e1900 */
[C---:B---3--:R-:W-:Y:S01]  /*26a0*/  FFMA R0, R5.reuse, -R22, 1 ;  /* 0x3f80000005007423 */ /* 0x048fe20000000816 */
[----:B------:R-:W-:Y:S03]  /*26b0*/  BSSY.RECONVERGENT B6, `(.L_x_596) ;  /* 0x000000c000067945 */ /* 0x000fe60003800200 */
[----:B------:R-:W-:Y:S01]  /*26c0*/  FFMA R0, R5, R0, R5 ;  /* 0x0000000005007223 */ /* 0x000fe20000000005 */
[----:B--2---:R-:W2:Y:S03]  /*26d0*/  FCHK P0, R3, R22 ;  /* 0x0000001603007302 */ /* 0x004ea60000000000 */
[----:B0-----:R-:W-:-:S04]  /*26e0*/  FFMA R6, R0, R3, RZ ;  /* 0x0000000300067223 */ /* 0x001fc800000000ff */
[----:B------:R-:W-:-:S04]  /*26f0*/  FFMA R5, R6, -R22, R3 ;  /* 0x8000001606057223 */ /* 0x000fc80000000003 */
[----:B-1----:R-:W-:Y:S01]  /*2700*/  FFMA R4, R0, R5, R6 ;  /* 0x0000000500047223 */ /* 0x002fe20000000006 */
[----:B--2---:R-:W-:Y:S06]  /*2710*/  @!P0 BRA `(.L_x_597) ;  /* 0x0000000000148947 */ /* 0x004fec0003800000 */
[----:B------:R-:W-:Y:S02]  /*2720*/  HFMA2 R21, -RZ, RZ, 0, 0 ;  /* 0x00000000ff157431 */ /* 0x000fe400000001ff */
[----:B------:R-:W-:Y:S01]  /*2730*/  IMAD.MOV.U32 R4, RZ, RZ, R3 ;  /* 0x000000ffff047224 */ /* 0x000fe200078e0003 */
[----:B------:R-:W-:Y:S01]  /*2740*/  MOV R20, 0x2770 ;  /* 0x0000277000147802 */ /* 0x000fe20000000f00 */
[----:B------:R-:W-:-:S07]  /*2750*/  IMAD.MOV.U32 R5, RZ, RZ, R22 ;  /* 0x000000ffff057224 */ /* 0x000fce00078e0016 */
[----:B------:R-:W-:Y:S05]  /*2760*/  CALL.REL.NOINC `($__internal_19_$__cuda_sm3x_div_rn_noftz_f32_slowpath) ;  /* 0x0000000800387944 */ /* 0x000fea0003c00000 */
.L_x_597:
[----:B------:R-:W-:Y:S05]  /*2770*/  BSYNC.RECONVERGENT B6 ;  /* 0x0000000000067941 */ /* 0x000fea0003800200 */
.L_x_596:
[C---:B------:R-:W-:Y:S02]  /*2780*/  R2UR UR4, R46.reuse ;  /* 0x000000002e0472ca */ /* 0x040fe400000e0000 */
[C---:B------:R-:W-:Y:S02]  /*2790*/  R2UR UR5, R47.reuse ;  /* 0x000000002f0572ca */ /* 0x040fe400000e0000 */
[----:B------:R-:W-:Y:S02]  /*27a0*/  R2UR UR6, R46 ;  /* 0x000000002e0672ca */ /* 0x000fe400000e0000 */
[----:B------:R-:W-:-:S09]  /*27b0*/  R2UR UR7, R47 ;  /* 0x000000002f0772ca */ /* 0x000fd200000e0000 */
[----:B------:R0:W-:Y:S04]  /*27c0*/  STG.E desc[UR4][R30.64], R4 ;  /* 0x000000041e007986 */ /* 0x0001e8000c101904 */
[----:B------:R-:W2:Y:S01]  /*27d0*/  LD.E R3, desc[UR6][R36.64] ;  /* 0x0000000624037980 */ /* 0x000ea2000c101900 */
[----:B------:R-:W-:Y:S02]  /*27e0*/  IMAD.MOV.U32 R44, RZ, RZ, R38 ;  /* 0x000000ffff2c7224 */ /* 0x000fe400078e0026 */
[----:B------:R-:W-:Y:S01]  /*27f0*/  IMAD.MOV.U32 R45, RZ, RZ, R39 ;  /* 0x000000ffff2d7224 */ /* 0x000fe200078e0027 */
[----:B------:R-:W1:Y:S01]  /*2800*/  MUFU.RCP R5, R22 ;  /* 0x0000001600057308 */ /* 0x000e620000001000 */
[----:B--2---:R-:W-:-:S05]  /*2810*/  IMAD.WIDE R44, R3, 0x4, R44 ;  /* 0x00000004032c7825 */ /* 0x004fca00078e022c */
[----:B------:R-:W2:Y:S01]  /*2820*/  LDG.E R3, desc[UR4][R44.64] ;  /* 0x000000042c037981 */ /* 0x000ea2000c1e1900 */
[C---:B-1----:R-:W-:Y:S01]  /*2830*/  FFMA R0, R5.reuse, -R22, 1 ;  /* 0x3f80000005007423 */ /* 0x042fe20000000816 */
[----:B------:R-:W-:Y:S03]  /*2840*/  BSSY.RECONVERGENT B6, `(.L_x_598) ;  /* 0x000000c000067945 */ /* 0x000fe60003800200 */
[----:B------:R-:W-:Y:S01]  /*2850*/  FFMA R0, R5, R0, R5 ;  /* 0x0000000005007223 */ /* 0x000fe20000000005 */
[----:B--2---:R-:W1:Y:S03]  /*2860*/  FCHK P0, R3, R22 ;  /* 0x0000001603007302 */ /* 0x004e660000000000 */
[----:B------:R-:W-:-:S04]  /*2870*/  FFMA R6, R0, R3, RZ ;  /* 0x0000000300067223 */ /* 0x000fc800000000ff */
[----:B------:R-:W-:-:S04]  /*2880*/  FFMA R5, R6, -R22, R3 ;  /* 0x8000001606057223 */ /* 0x000fc80000000003 */
[----:B0-----:R-:W-:Y:S01]  /*2890*/  FFMA R4, R0, R5, R6 ;  /* 0x0000000500047223 */ /* 0x001fe20000000006 */
[----:B-1----:R-:W-:Y:S06]  /*28a0*/  @!P0 BRA `(.L_x_599) ;  /* 0x0000000000148947 */ /* 0x002fec0003800000 */
[----:B------:R-:W-:Y:S01]  /*28b0*/  MOV R4, R3 ;  /* 0x0000000300047202 */ /* 0x000fe20000000f00 */
[----:B------:R-:W-:Y:S01]  /*28c0*/  IMAD.MOV.U32 R5, RZ, RZ, R22 ;  /* 0x000000ffff057224 */ /* 0x000fe200078e0016 */
[----:B------:R-:W-:Y:S01]  /*28d0*/  MOV R20, 0x2900 ;  /* 0x0000290000147802 */ /* 0x000fe20000000f00 */
[----:B------:R-:W-:-:S07]  /*28e0*/  IMAD.MOV.U32 R21, RZ, RZ, 0x0 ;  /* 0x00000000ff157424 */ /* 0x000fce00078e00ff */
[----:B------:R-:W-:Y:S05]  /*28f0*/  CALL.REL.NOINC `($__internal_19_$__cuda_sm3x_div_rn_noftz_f32_slowpath) ;  /* 0x0000000400d47944 */ /* 0x000fea0003c00000 */
.L_x_599:
[----:B------:R-:W-:Y:S05]  /*2900*/  BSYNC.RECONVERGENT B6 ;  /* 0x0000000000067941 */ /* 0x000fea0003800200 */
.L_x_598:
        /* <DEDUP_REMOVED lines=8> */
[----:B------:R-:W1:Y:S03]  /*2990*/  MUFU.RCP R5, R22 ;  /* 0x0000001600057308 */ /* 0x000e660000001000 */
        /* <DEDUP_REMOVED lines=10> */
[----:B------:R-:W-:Y:S01]  /*2a40*/  IMAD.MOV.U32 R4, RZ, RZ, R3 ;  /* 0x000000ffff047224 */ /* 0x000fe200078e0003 */
[----:B------:R-:W-:Y:S01]  /*2a50*/  MOV R5, R22 ;  /* 0x0000001600057202 */ /* 0x000fe20000000f00 */
[----:B------:R-:W-:Y:S01]  /*2a60*/  IMAD.MOV.U32 R21, RZ, RZ, 0x0 ;  /* 0x00000000ff157424 */ /* 0x000fe200078e00ff */
[----:B------:R-:W-:-:S07]  /*2a70*/  MOV R20, 0x2a90 ;  /* 0x00002a9000147802 */ /* 0x000fce0000000f00 */
[----:B------:R-:W-:Y:S05]  /*2a80*/  CALL.REL.NOINC `($__internal_19_$__cuda_sm3x_div_rn_noftz_f32_slowpath) ;  /* 0x0000000400707944 */ /* 0x000fea0003c00000 */
.L_x_601:
[----:B------:R-:W-:Y:S05]  /*2a90*/  BSYNC.RECONVERGENT B6 ;  /* 0x0000000000067941 */ /* 0x000fea0003800200 */
.L_x_600:
[----:B------:R-:W-:Y:S02]  /*2aa0*/  R2UR UR4, R46 ;  /* 0x000000002e0472ca */ /* 0x000fe400000e0000 */
[----:B------:R-:W-:Y:S02]  /*2ab0*/  R2UR UR5, R47 ;  /* 0x000000002f0572ca */ /* 0x000fe400000e0000 */
[----:B------:R-:W-:Y:S02]  /*2ac0*/  ISETP.NE.AND P1, PT, R28, RZ, PT ;  /* 0x000000ff1c00720c */ /* 0x000fe40003f25270 */
[----:B------:R-:W-:-:S05]  /*2ad0*/  IADD3 R36, P0, PT, R36, 0x10, RZ ;  /* 0x0000001024247810 */ /* 0x000fca0007f1e0ff */
[----:B------:R-:W-:-:S04]  /*2ae0*/  IMAD.X R37, RZ, RZ, R37, P0 ;  /* 0x000000ffff257224 */ /* 0x000fc800000e0625 */
[----:B------:R2:W-:Y:S02]  /*2af0*/  STG.E desc[UR4][R30.64], R4 ;  /* 0x000000041e007986 */ /* 0x0005e4000c101904 */
[----:B------:R-:W-:Y:S05]  /*2b00*/  @P1 BRA `(.L_x_602) ;  /* 0xfffffff800541947 */ /* 0x000fea000383ffff */
.L_x_593:
[----:B------:R-:W-:Y:S05]  /*2b10*/  BSYNC.RECONVERGENT B7 ;  /* 0x0000000000077941 */ /* 0x000fea0003800200 */
.L_x_592:
[----:B------:R-:W-:-:S13]  /*2b20*/  ISETP.NE.AND P0, PT, R25, RZ, PT ;  /* 0x000000ff1900720c */ /* 0x000fda0003f05270 */
[----:B------:R-:W-:Y:S05]  /*2b30*/  @!P0 BRA `(.L_x_585) ;  /* 0x0000000000988947 */ /* 0x000fea0003800000 */
[----:B-12---:R-:W-:Y:S01]  /*2b40*/  IMAD.WIDE.U32 R4, R24, 0x4, R26 ;  /* 0x0000000418047825 */ /* 0x006fe200078e001a */
[----:B------:R-:W-:-:S03]  /*2b50*/  IADD3 R25, PT, PT, -R25, RZ, RZ ;  /* 0x000000ff19197210 */ /* 0x000fc60007ffe1ff */
[----:B------:R-:W-:Y:S02]  /*2b60*/  IMAD.MOV.U32 R24, RZ, RZ, R4 ;  /* 0x000000ffff187224 */ /* 0x000fe400078e0004 */
[----:B------:R-:W-:-:S07]  /*2b70*/  IMAD.MOV.U32 R23, RZ, RZ, R5 ;  /* 0x000000ffff177224 */ /* 0x000fce00078e0005 */
.L_x_605:
[----:B------:R-:W-:Y:S01]  /*2b80*/  R2UR UR4, R46 ;  /* 0x000000002e0472ca */ /* 0x000fe200000e0000 */
[----:B0-----:R-:W-:Y:S01]  /*2b90*/  IMAD.MOV.U32 R7, RZ, RZ, R23 ;  /* 0x000000ffff077224 */ /* 0x001fe200078e0017 */
[----:B------:R-:W-:Y:S02]  /*2ba0*/  R2UR UR5, R47 ;  /* 0x000000002f0572ca */ /* 0x000fe400000e0000 */
[----:B------:R-:W-:-:S11]  /*2bb0*/  MOV R6, R24 ;  /* 0x0000001800067202 */ /* 0x000fd60000000f00 */
[----:B------:R-:W2:Y:S01]  /*2bc0*/  LD.E R3, desc[UR4][R6.64] ;  /* 0x0000000406037980 */ /* 0x000ea2000c101900 */
[----:B---3--:R-:W-:Y:S01]  /*2bd0*/  MOV R31, R39 ;  /* 0x00000027001f7202 */ /* 0x008fe20000000f00 */
[----:B------:R-:W-:Y:S01]  /*2be0*/  IMAD.MOV.U32 R30, RZ, RZ, R38 ;  /* 0x000000ffff1e7224 */ /* 0x000fe200078e0026 */
[----:B------:R-:W0:Y:S03]  /*2bf0*/  MUFU.RCP R5, R22 ;  /* 0x0000001600057308 */ /* 0x000e260000001000 */
[----:B--2---:R-:W-:-:S05]  /*2c00*/  IMAD.WIDE R30, R3, 0x4, R30 ;  /* 0x00000004031e7825 */ /* 0x004fca00078e021e */
[----:B------:R-:W2:Y:S01]  /*2c10*/  LDG.E R3, desc[UR4][R30.64] ;  /* 0x000000041e037981 */ /* 0x000ea2000c1e1900 */
[----:B0-----:R-:W-:Y:S01]  /*2c20*/  FFMA R4, R5, -R22, 1 ;  /* 0x3f80000005047423 */ /* 0x001fe20000000816 */
[----:B------:R-:W-:Y:S01]  /*2c30*/  VIADD R25, R25, 0x1 ;  /* 0x0000000119197836 */ /* 0x000fe20000000000 */
[----:B------:R-:W-:Y:S02]  /*2c40*/  BSSY.RECONVERGENT B6, `(.L_x_603) ;  /* 0x000000e000067945 */ /* 0x000fe40003800200 */
[----:B------:R-:W-:Y:S02]  /*2c50*/  FFMA R4, R5, R4, R5 ;  /* 0x0000000405047223 */ /* 0x000fe40000000005 */
[----:B------:R-:W-:-:S04]  /*2c60*/  ISETP.NE.AND P1, PT, R25, RZ, PT ;  /* 0x000000ff1900720c */ /* 0x000fc80003f25270 */
[----:B------:R-:W-:Y:S01]  /*2c70*/  P2R R28, PR, RZ, 0x2 ;  /* 0x00000002ff1c7803 */ /* 0x000fe20000000000 */
[----:B--2---:R-:W0:Y:S01]  /*2c80*/  FCHK P0, R3, R22 ;  /* 0x0000001603007302 */ /* 0x004e220000000000 */
[----:B------:R-:W-:-:S04]  /*2c90*/  FFMA R0, R4, R3, RZ ;  /* 0x0000000304007223 */ /* 0x000fc800000000ff */
[----:B------:R-:W-:-:S04]  /*2ca0*/  FFMA R5, R0, -R22, R3 ;  /* 0x8000001600057223 */ /* 0x000fc80000000003 */
[----:B------:R-:W-:Y:S01]  /*2cb0*/  FFMA R4, R4, R5, R0 ;  /* 0x0000000504047223 */ /* 0x000fe20000000000 */
[----:B0-----:R-:W-:Y:S06]  /*2cc0*/  @!P0 BRA `(.L_x_604) ;  /* 0x0000000000148947 */ /* 0x001fec0003800000 */
[----:B------:R-:W-:Y:S01]  /*2cd0*/  IMAD.MOV.U32 R4, RZ, RZ, R3 ;  /* 0x000000ffff047224 */ /* 0x000fe200078e0003 */
[----:B------:R-:W-:Y:S01]  /*2ce0*/  MOV R5, R22 ;  /* 0x0000001600057202 */ /* 0x000fe20000000f00 */
[----:B------:R-:W-:Y:S01]  /*2cf0*/  IMAD.MOV.U32 R21, RZ, RZ, 0x0 ;  /* 0x00000000ff157424 */ /* 0x000fe200078e00ff */
[----:B------:R-:W-:-:S07]  /*2d00*/  MOV R20, 0x2d20 ;  /* 0x00002d2000147802 */ /* 0x000fce0000000f00 */
[----:B------:R-:W-:Y:S05]  /*2d10*/  CALL.REL.NOINC `($__internal_19_$__cuda_sm3x_div_rn_noftz_f32_slowpath) ;  /* 0x0000000000cc7944 */ /* 0x000fea0003c00000 */
.L_x_604:
[----:B------:R-:W-:Y:S05]  /*2d20*/  BSYNC.RECONVERGENT B6 ;  /* 0x0000000000067941 */ /* 0x000fea0003800200 */
.L_x_603:
[----:B------:R-:W-:Y:S02]  /*2d30*/  R2UR UR4, R46 ;  /* 0x000000002e0472ca */ /* 0x000fe400000e0000 */
[----:B------:R-:W-:Y:S02]  /*2d40*/  R2UR UR5, R47 ;  /* 0x000000002f0572ca */ /* 0x000fe400000e0000 */
[----:B------:R-:W-:Y:S02]  /*2d50*/  ISETP.NE.AND P1, PT, R28, RZ, PT ;  /* 0x000000ff1c00720c */ /* 0x000fe40003f25270 */
[----:B------:R-:W-:-:S05]  /*2d60*/  IADD3 R24, P0, PT, R24, 0x4, RZ ;  /* 0x0000000418187810 */ /* 0x000fca0007f1e0ff */
[----:B------:R-:W-:-:S04]  /*2d70*/  IMAD.X R23, RZ, RZ, R23, P0 ;  /* 0x000000ffff177224 */ /* 0x000fc800000e0617 */
[----:B------:R3:W-:Y:S02]  /*2d80*/  STG.E desc[UR4][R30.64], R4 ;  /* 0x000000041e007986 */ /* 0x0007e4000c101904 */
[----:B------:R-:W-:Y:S05]  /*2d90*/  @P1 BRA `(.L_x_605) ;  /* 0xfffffffc00781947 */ /* 0x000fea000383ffff */
.L_x_585:
[----:B------:R-:W-:Y:S05]  /*2da0*/  BSYNC.RECONVERGENT B8 ;  /* 0x0000000000087941 */ /* 0x000fea0003800200 */
.L_x_584:
[----:B------:R-:W-:-:S13]  /*2db0*/  ISETP.GE.AND P0, PT, R19, 0xb, PT ;  /* 0x0000000b1300780c */ /* 0x000fda0003f06270 */
[----:B------:R-:W-:Y:S05]  /*2dc0*/  @!P0 BRA `(.L_x_606) ;  /* 0x0000000000188947 */ /* 0x000fea0003800000 */
[----:B------:R-:W-:Y:S01]  /*2dd0*/  MOV R0, 0x10 ;  /* 0x0000001000007802 */ /* 0x000fe20000000f00 */
[----:B-1----:R-:W-:Y:S01]  /*2de0*/  IMAD.MOV.U32 R5, RZ, RZ, R27 ;  /* 0x000000ffff057224 */ /* 0x002fe200078e001b */
[----:B--23--:R-:W-:Y:S02]  /*2df0*/  MOV R4, R26 ;  /* 0x0000001a00047202 */ /* 0x00cfe40000000f00 */
[----:B0-----:R0:W1:Y:S05]  /*2e00*/  LDC.64 R6, c[0x4][R0] ;  /* 0x0100000000067b82 */ /* 0x00106a0000000a00 */
[----:B------:R-:W-:-:S07]  /*2e10*/  LEPC R20, `(.L_x_606) ;  /* 0x000000001014794e */ /* 0x000fce0000000000 */
[----:B01----:R-:W-:Y:S05]  /*2e20*/  CALL.ABS.NOINC R6 ;  /* 0x0000000006007343 */ /* 0x003fea0003c00000 */
.L_x_606:
[----:B------:R-:W-:Y:S05]  /*2e30*/  BSYNC.RECONVERGENT B9 ;  /* 0x0000000000097941 */ /* 0x000fea0003800200 */
.L_x_557:
[----:B------:R-:W0:Y:S01]  /*2e40*/  LDL R20, [R1+0x3c] ;  /* 0x00003c0001147983 */ /* 0x000e220000100800 */
[----:B------:R4:W-:Y:S05]  /*2e50*/  BMOV.32 B6, R2 ;  /* 0x0000000206007356 */ /* 0x0009ea0000000000 */
[----:B------:R-:W0:Y:S01]  /*2e60*/  LDL R21, [R1+0x40] ;  /* 0x0000400001157983 */ /* 0x000e220000100800 */
[----:B------:R5:W-:Y:S05]  /*2e70*/  BMOV.32 B7, R16 ;  /* 0x0000001007007356 */ /* 0x000bea0000000000 */
[----:B------:R1:W-:Y:S05]  /*2e80*/  BMOV.32 B8, R17 ;  /* 0x0000001108007356 */ /* 0x0003ea0000000000 */
[----:B------:R2:W-:Y:S05]  /*2e90*/  BMOV.32 B9, R18 ;  /* 0x0000001209007356 */ /* 0x0005ea0000000000 */
[----:B----4-:R-:W0:Y:S04]  /*2ea0*/  LDL R2, [R1+0x28] ;  /* 0x0000280001027983 */ /* 0x010e280000100800 */
[----:B-----5:R-:W0:Y:S04]  /*2eb0*/  LDL R16, [R1+0x2c] ;  /* 0x00002c0001107983 */ /* 0x020e280000100800 */
[----:B-1----:R-:W0:Y:S04]  /*2ec0*/  LDL R17, [R1+0x30] ;  /* 0x0000300001117983 */ /* 0x002e280000100800 */
[----:B--2---:R-:W0:Y:S04]  /*2ed0*/  LDL R18, [R1+0x34] ;  /* 0x0000340001127983 */ /* 0x004e280000100800 */
[----:B------:R-:W0:Y:S04]  /*2ee0*/  LDL R19, [R1+0x38] ;  /* 0x0000380001137983 */ /* 0x000e280000100800 */
        /* <DEDUP_REMOVED lines=8> */
[----:B---3--:R-:W0:Y:S04]  /*2f70*/  LDL R30, [R1+0x64] ;  /* 0x00006400011e7983 */ /* 0x008e280000100800 */
        /* <DEDUP_REMOVED lines=10> */
[----:B------:R1:W0:Y:S02]  /*3020*/  LDL R53, [R1+0x90] ;  /* 0x0000900001357983 */ /* 0x0002240000100800 */
[----:B-1----:R-:W-:Y:S01]  /*3030*/  VIADD R1, R1, 0x98 ;  /* 0x0000009801017836 */ /* 0x002fe20000000000 */
[----:B0-----:R-:W-:Y:S06]  /*3040*/  RET.REL.NODEC R20 `(ComputeSoftmaxWithHierarchy) ;  /* 0xffffffcc14ec7950 */ /* 0x001fec0003c3ffff */
        .weak           $__internal_19_$__cuda_sm3x_div_rn_noftz_f32_slowpath
        .type           $__internal_19_$__cuda_sm3x_div_rn_noftz_f32_slowpath,@function
        .size           $__internal_19_$__cuda_sm3x_div_rn_noftz_f32_slowpath,(.L_x_834 - $__internal_19_$__cuda_sm3x_div_rn_noftz_f32_slowpath)
$__internal_19_$__cuda_sm3x_div_rn_noftz_f32_slowpath:
[----:B------:R-:W-:-:S05]  /*3050*/  IADD3 R1, PT, PT, R1, -0x8, RZ ;  /* 0xfffffff801017810 */ /* 0x000fca0007ffe0ff */
[----:B------:R0:W-:Y:S02]  /*3060*/  STL [R1], R2 ;  /* 0x0000000201007387 */ /* 0x0001e40000100800 */
[----:B0-----:R-:W-:Y:S01]  /*3070*/  SHF.R.U32.HI R2, RZ, 0x17, R5 ;  /* 0x00000017ff027819 */ /* 0x001fe20000011605 */
[----:B------:R-:W-:Y:S01]  /*3080*/  BSSY.RECONVERGENT B0, `(.L_x_607) ;  /* 0x0000062000007945 */ /* 0x000fe20003800200 */
[----:B------:R-:W-:Y:S02]  /*3090*/  SHF.R.U32.HI R0, RZ, 0x17, R4 ;  /* 0x00000017ff007819 */ /* 0x000fe40000011604 */
[----:B------:R-:W-:Y:S02]  /*30a0*/  LOP3.LUT R8, R2, 0xff, RZ, 0xc0, !PT ;  /* 0x000000ff02087812 */ /* 0x000fe400078ec0ff */
[----:B------:R-:W-:-:S03]  /*30b0*/  LOP3.LUT R3, R0, 0xff, RZ, 0xc0, !PT ;  /* 0x000000ff00037812 */ /* 0x000fc600078ec0ff */
[----:B------:R-:W-:Y:S02]  /*30c0*/  VIADD R6, R8, 0xffffffff ;  /* 0xffffffff08067836 */ /* 0x000fe40000000000 */
[----:B------:R-:W-:-:S03]  /*30d0*/  VIADD R0, R3, 0xffffffff ;  /* 0xffffffff03007836 */ /* 0x000fc60000000000 */
        /* <DEDUP_REMOVED lines=25> */
[----:B------:R-:W-:-:S03]  /*3270*/  @!P1 FFMA R5, R5, 1.84467440737095516160e+19, RZ ;  /* 0x5f80000005059823 */ /* 0x000fc600000000ff */
[----:B------:R-:W-:-:S07]  /*3280*/  @!P1 IADD3 R2, PT, PT, R2, 0x40, RZ ;  /* 0x0000004002029810 */ /* 0x000fce0007ffe0ff */
.L_x_608:
[----:B------:R-:W-:Y:S01]  /*3290*/  LEA R0, R8, 0xc0800000, 0x17 ;  /* 0xc080000008007811 */ /* 0x000fe200078eb8ff */
[----:B------:R-:W-:Y:S01]  /*32a0*/  VIADD R3, R3, 0xffffff81 ;  /* 0xffffff8103037836 */ /* 0x000fe20000000000 */
[----:B------:R-:W-:Y:S03]  /*32b0*/  BSSY.RECONVERGENT B1, `(.L_x_613) ;  /* 0x0000035000017945 */ /* 0x000fe60003800200 */
[----:B------:R-:W-:Y:S02]  /*32c0*/  IMAD.IADD R5, R5, 0x1, -R0 ;  /* 0x0000000105057824 */ /* 0x000fe400078e0a00 */
[C---:B------:R-:W-:Y:S01]  /*32d0*/  IMAD R0, R3.reuse, -0x800000, R4 ;  /* 0xff80000003007824 */ /* 0x040fe200078e0204 */
[----:B------:R-:W-:Y:S01]  /*32e0*/  IADD3 R3, PT, PT, R3, 0x7f, -R8 ;  /* 0x0000007f03037810 */ /* 0x000fe20007ffe808 */
[----:B------:R-:W0:Y:S01]  /*32f0*/  MUFU.RCP R6, R5 ;  /* 0x0000000500067308 */ /* 0x000e220000001000 */
[----:B------:R-:W-:-:S02]  /*3300*/  FADD.FTZ R7, -R5, -RZ ;  /* 0x800000ff05077221 */ /* 0x000fc40000010100 */
[----:B------:R-:W-:Y:S02]  /*3310*/  IADD3 R3, PT, PT, R3, R2, RZ ;  /* 0x0000000203037210 */ /* 0x000fe40007ffe0ff */
        /* <DEDUP_REMOVED lines=38> */
[----:B------:R-:W-:-:S05]  /*3580*/  LOP3.LUT R0, R0, R3, RZ, 0xc0, !PT ;  /* 0x0000000300007212 */ /* 0x000fca00078ec0ff */
[----:B------:R-:W-:-:S05]  /*3590*/  IMAD.IADD R5, R5, 0x1, R0 ;  /* 0x0000000105057824 */ /* 0x000fca00078e0200 */
[----:B------:R-:W-:Y:S01]  /*35a0*/  LOP3.LUT R4, R5, R4, RZ, 0xfc, !PT ;  /* 0x0000000405047212 */ /* 0x000fe200078efcff */
[----:B------:R-:W-:Y:S06]  /*35b0*/  BRA `(.L_x_616) ;  /* 0x0000000000107947 */ /* 0x000fec0003800000 */
.L_x_615:
[----:B------:R-:W-:-:S04]  /*35c0*/  LOP3.LUT R4, R4, 0x80000000, RZ, 0xc0, !PT ;  /* 0x8000000004047812 */ /* 0x000fc800078ec0ff */
[----:B------:R-:W-:Y:S01]  /*35d0*/  LOP3.LUT R4, R4, 0x7f800000, RZ, 0xfc, !PT ;  /* 0x7f80000004047812 */ /* 0x000fe200078efcff */
[----:B------:R-:W-:Y:S06]  /*35e0*/  BRA `(.L_x_616) ;  /* 0x0000000000047947 */ /* 0x000fec0003800000 */
.L_x_614:
[----:B------:R-:W-:-:S07]  /*35f0*/  LEA R4, R3, R4, 0x17 ;  /* 0x0000000403047211 */ /* 0x000fce00078eb8ff */
.L_x_616:
[----:B------:R-:W-:Y:S05]  /*3600*/  BSYNC.RECONVERGENT B1 ;  /* 0x0000000000017941 */ /* 0x000fea0003800200 */
.L_x_613:
[----:B------:R-:W-:Y:S05]  /*3610*/  BRA `(.L_x_617) ;  /* 0x0000000000207947 */ /* 0x000fea0003800000 */
.L_x_612:
[----:B------:R-:W-:-:S04]  /*3620*/  LOP3.LUT R4, R5, 0x80000000, R4, 0x48, !PT ;  /* 0x8000000005047812 */ /* 0x000fc800078e4804 */
[----:B------:R-:W-:Y:S01]  /*3630*/  LOP3.LUT R4, R4, 0x7f800000, RZ, 0xfc, !PT ;  /* 0x7f80000004047812 */ /* 0x000fe200078efcff */
[----:B------:R-:W-:Y:S06]  /*3640*/  BRA `(.L_x_617) ;  /* 0x0000000000147947 */ /* 0x000fec0003800000 */
.L_x_611:
[----:B------:R-:W-:Y:S01]  /*3650*/  LOP3.LUT R4, R5, 0x80000000, R4, 0x48, !PT ;  /* 0x8000000005047812 */ /* 0x000fe200078e4804 */
[----:B------:R-:W-:Y:S06]  /*3660*/  BRA `(.L_x_617) ;  /* 0x00000000000c7947 */ /* 0x000fec0003800000 */
.L_x_610:
[----:B------:R-:W0:Y:S01]  /*3670*/  MUFU.RSQ R4, -QNAN ;  /* 0xffc0000000047908 */ /* 0x000e220000001400 */
[----:B------:R-:W-:Y:S05]  /*3680*/  BRA `(.L_x_617) ;  /* 0x0000000000047947 */ /* 0x000fea0003800000 */
.L_x_609:
[----:B------:R-:W-:-:S07]  /*3690*/  FADD.FTZ R4, R4, R5 ;  /* 0x0000000504047221 */ /* 0x000fce0000010000 */
.L_x_617:
[----:B------:R-:W-:Y:S05]  /*36a0*/  BSYNC.RECONVERGENT B0 ;  /* 0x0000000000007941 */ /* 0x000fea0003800200 */
.L_x_607:
[----:B------:R1:W0:Y:S02]  /*36b0*/  LDL R2, [R1] ;  /* 0x0000000001027983 */ /* 0x0002240000100800 */
[----:B-1----:R-:W-:Y:S01]  /*36c0*/  VIADD R1, R1, 0x8 ;  /* 0x0000000801017836 */ /* 0x002fe20000000000 */
[----:B0-----:R-:W-:Y:S06]  /*36d0*/  RET.REL.NODEC R20 `(ComputeSoftmaxWithHierarchy) ;  /* 0xffffffc814487950 */ /* 0x001fec0003c3ffff */
.L_x_618:
        /* <DEDUP_REMOVED lines=10> */
.L_x_834:


//--------------------- .text.ComputeSingleAccuracyForCategoricalCrossentropyWithHierarchy --------------------------
	.section	.text.ComputeSingleAccuracyForCategoricalCrossentropyWithHierarchy,"ax",@progbits
	.align	128
        .global         ComputeSingleAccuracyForCategoricalCrossentropyWithHierarchy
        .type           ComputeSingleAccuracyForCategoricalCrossentropyWithHierarchy,@function
        .size           ComputeSingleAccuracyForCategoricalCrossentropyWithHierarchy,(.L_x_835 - ComputeSingleAccuracyForCategoricalCrossentropyWithHierarchy)
        .other          ComputeSingleAccuracyForCategoricalCrossentropyWithHierarchy,@"STO_CUDA_ENTRY STV_DEFAULT"
ComputeSingleAccuracyForCategoricalCrossentropyWithHierarchy:
.text.ComputeSingleAccuracyForCategoricalCrossentropyWithHierarchy:
        /* <DEDUP_REMOVED lines=16> */
[----:B------:R-:W-:Y:S01]  /*0100*/  IMAD.MOV.U32 R9, RZ, RZ, 0x989680 ;  /* 0x00989680ff097424 */ /* 0x000fe200078e00ff */
[----:B------:R-:W-:Y:S01]  /*0110*/  MOV R20, 0x1b0 ;  /* 0x000001b000147802 */ /* 0x000fe20000000f00 */
[----:B------:R-:W3:Y:S01]  /*0120*/  LDCU UR5, c[0x0][0x384] ;  /* 0x00007080ff0577ac */ /* 0x000ee20008000800 */
[----:B------:R-:W-:Y:S02]  /*0130*/  IMAD.MOV.U32 R21, RZ, RZ, 0x0 ;  /* 0x00000000ff157424 */ /* 0x000fe400078e00ff */
[----:B------:R-:W4:Y:S01]  /*0140*/  LDC.64 R6, c[0x0][0x398] ;  /* 0x0000e600ff067b82 */ /* 0x000f220000000a00 */
[----:B------:R-:W0:Y:S01]  /*0150*/  LDCU.64 UR36, c[0x0][0x358] ;  /* 0x00006b00ff2477ac */ /* 0x000e220008000a00 */
[----:B-1----:R-:W-:-:S02]  /*0160*/  IMAD R0, R2, UR4, RZ ;  /* 0x0000000402007c24 */ /* 0x002fc4000f8e02ff */
[----:B---3--:R-:W-:Y:S02]  /*0170*/  IMAD.U32 R8, RZ, RZ, UR5 ;  /* 0x00000005ff087e24 */ /* 0x008fe4000f8e00ff */
[----:B0-----:R-:W-:-:S04]  /*0180*/  IMAD.WIDE R4, R0, 0x4, R4 ;  /* 0x0000000400047825 */ /* 0x001fc800078e0204 */
[----:B--2-4-:R-:W-:-:S07]  /*0190*/  IMAD.WIDE R6, R0, 0x4, R6 ;  /* 0x0000000400067825 */ /* 0x014fce00078e0206 */
[----:B------:R-:W-:Y:S05]  /*01a0*/  CALL.REL.NOINC `($ComputeSingleAccuracyForCategoricalCrossentropyWithHierarchy$IsAccuratePredictionForCategoricalCrossentropyWithHierarchy) ;  /* 0x00000000001c7944 */ /* 0x000fea0003c00000 */
[----:B------:R-:W0:Y:S01]  /*01b0*/  LDC.64 R6, c[0x0][0x388] ;  /* 0x0000e200ff067b82 */ /* 0x000e220000000a00 */
[----:B------:R-:W-:-:S04]  /*01c0*/  PRMT R4, R4, 0x9910, RZ ;  /* 0x0000991004047816 */ /* 0x000fc800000000ff */
[----:B------:R-:W-:-:S04]  /*01d0*/  ISETP.NE.AND P0, PT, R4, RZ, PT ;  /* 0x000000ff0400720c */ /* 0x000fc80003f05270 */
[----:B------:R-:W-:Y:S01]  /*01e0*/  FSEL R5, RZ, 1, !P0 ;  /* 0x3f800000ff057808 */ /* 0x000fe20004000000 */
[----:B0-----:R-:W-:-:S05]  /*01f0*/  IMAD.WIDE R2, R2, 0x4, R6 ;  /* 0x0000000402027825 */ /* 0x001fca00078e0206 */
[----:B------:R-:W-:Y:S01]  /*0200*/  STG.E desc[UR36][R2.64], R5 ;  /* 0x0000000502007986 */ /* 0x000fe2000c101924 */
[----:B------:R-:W-:Y:S05]  /*0210*/  EXIT ;  /* 0x000000000000794d */ /* 0x000fea0003800000 */
        .type           $ComputeSingleAccuracyForCategoricalCrossentropyWithHierarchy$IsAccuratePredictionForCategoricalCrossentropyWithHierarchy,@function
        .size           $ComputeSingleAccuracyForCategoricalCrossentropyWithHierarchy$IsAccuratePredictionForCategoricalCrossentropyWithHierarchy,(.L_x_835 - $ComputeSingleAccuracyForCategoricalCrossentropyWithHierarchy$IsAccuratePredictionForCategoricalCrossentropyWithHierarchy)
$ComputeSingleAccuracyForCategoricalCrossentropyWithHierarchy$IsAccuratePredictionForCategoricalCrossentropyWithHierarchy:
[----:B------:R-:W-:-:S05]  /*0220*/  IADD3 R1, PT, PT, R1, -0x60, RZ ;  /* 0xffffffa001017810 */ /* 0x000fca0007ffe0ff */
        /* <DEDUP_REMOVED lines=11> */
[----:B------:R-:W-:Y:S04]  /*02e0*/  STL [R1], R2 ;  /* 0x0000000201007387 */ /* 0x000fe80000100800 */
        /* <DEDUP_REMOVED lines=8> */
[----:B------:R4:W-:Y:S04]  /*0370*/  STL [R1+0x54], R45 ;  /* 0x0000542d01007387 */ /* 0x0009e80000100800 */
[----:B------:R5:W-:Y:S04]  /*0380*/  STL [R1+0x50], R44 ;  /* 0x0000502c01007387 */ /* 0x000be80000100800 */
[----:B------:R0:W-:Y:S01]  /*0390*/  STL [R1+0x20], R23 ;  /* 0x0000201701007387 */ /* 0x0001e20000100800 */
[----:B----4-:R-:W-:-:S03]  /*03a0*/  IMAD.MOV.U32 R45, RZ, RZ, R5 ;  /* 0x000000ffff2d7224 */ /* 0x010fc600078e0005 */
[----:B------:R4:W-:Y:S01]  /*03b0*/  STL [R1+0x1c], R22 ;  /* 0x00001c1601007387 */ /* 0x0009e20000100800 */
[----:B-----5:R-:W-:-:S03]  /*03c0*/  IMAD.MOV.U32 R44, RZ, RZ, R4 ;  /* 0x000000ffff2c7224 */ /* 0x020fc600078e0004 */
[----:B------:R5:W-:Y:S01]  /*03d0*/  STL [R1+0x10], R19 ;  /* 0x0000101301007387 */ /* 0x000be20000100800 */
[----:B0-----:R-:W-:-:S03]  /*03e0*/  MOV R23, R6 ;  /* 0x0000000600177202 */ /* 0x001fc60000000f00 */
[----:B------:R0:W-:Y:S01]  /*03f0*/  STL [R1+0xc], R18 ;  /* 0x00000c1201007387 */ /* 0x0001e20000100800 */
[----:B----4-:R-:W-:-:S03]  /*0400*/  IMAD.MOV.U32 R22, RZ, RZ, R7 ;  /* 0x000000ffff167224 */ /* 0x010fc600078e0007 */
[----:B------:R4:W-:Y:S01]  /*0410*/  STL [R1+0x8], R17 ;  /* 0x0000081101007387 */ /* 0x0009e20000100800 */
[----:B-----5:R-:W-:-:S03]  /*0420*/  IMAD.MOV.U32 R19, RZ, RZ, R8 ;  /* 0x000000ffff137224 */ /* 0x020fc600078e0008 */
[----:B------:R5:W-:Y:S01]  /*0430*/  STL [R1+0x4], R16 ;  /* 0x0000041001007387 */ /* 0x000be20000100800 */
[----:B0-----:R-:W-:Y:S02]  /*0440*/  IMAD.MOV.U32 R18, RZ, RZ, R10 ;  /* 0x000000ffff127224 */ /* 0x001fe400078e000a */
[----:B----4-:R-:W-:Y:S02]  /*0450*/  IMAD.MOV.U32 R17, RZ, RZ, R11 ;  /* 0x000000ffff117224 */ /* 0x010fe400078e000b */
[----:B-----5:R-:W-:-:S05]  /*0460*/  IMAD.MOV.U32 R16, RZ, RZ, R9 ;  /* 0x000000ffff107224 */ /* 0x020fca00078e0009 */
[----:B------:R-:W-:Y:S01]  /*0470*/  ISETP.GE.AND P1, PT, R16, 0x1, PT ;  /* 0x000000011000780c */ /* 0x000fe20003f26270 */
[----:B------:R-:W-:Y:S01]  /*0480*/  BSSY.RECONVERGENT B9, `(.L_x_619) ;  /* 0x0000051000097945 */ /* 0x000fe20003800200 */
[----:B------:R-:W-:Y:S01]  /*0490*/  PLOP3.LUT P0, PT, PT, PT, PT, 0x80, 0x8 ;  /* 0x000000000008781c */ /* 0x000fe20003f0f070 */
[----:B------:R-:W-:Y:S02]  /*04a0*/  IMAD.MOV.U32 R30, RZ, RZ, -0x1 ;  /* 0xffffffffff1e7424 */ /* 0x000fe400078e00ff */
[----:B------:R-:W-:-:S08]  /*04b0*/  IMAD.MOV.U32 R28, RZ, RZ, -0x1 ;  /* 0xffffffffff1c7424 */ /* 0x000fd000078e00ff */
[----:B-123--:R-:W-:Y:S05]  /*04c0*/  @!P1 BRA `(.L_x_620) ;  /* 0x0000000400309947 */ /* 0x00efea0003800000 */
[----:B------:R-:W0:Y:S01]  /*04d0*/  LDC.64 R46, c[0x0][0x358] ;  /* 0x0000d600ff2e7b82 */ /* 0x000e220000000a00 */
[----:B------:R-:W1:Y:S01]  /*04e0*/  LDCU UR4, c[0x0][0x2f8] ;  /* 0x00005f00ff0477ac */ /* 0x000e620008000800 */
[----:B------:R-:W-:Y:S01]  /*04f0*/  HFMA2 R29, -RZ, RZ, 0, 0 ;  /* 0x00000000ff1d7431 */ /* 0x000fe200000001ff */
[----:B------:R-:W-:Y:S01]  /*0500*/  BSSY.RECONVERGENT B8, `(.L_x_621) ;  /* 0x0000047000087945 */ /* 0x000fe20003800200 */
[----:B------:R-:W-:Y:S01]  /*0510*/  IMAD.MOV.U32 R26, RZ, RZ, 0x1 ;  /* 0x00000001ff1a7424 */ /* 0x000fe200078e00ff */
[----:B------:R-:W-:Y:S01]  /*0520*/  PRMT R25, RZ, 0x7610, R25 ;  /* 0x00007610ff197816 */ /* 0x000fe20000000019 */
[----:B------:R-:W-:Y:S02]  /*0530*/  IMAD.MOV.U32 R28, RZ, RZ, -0x1 ;  /* 0xffffffffff1c7424 */ /* 0x000fe400078e00ff */
[----:B------:R-:W-:Y:S02]  /*0540*/  IMAD.MOV.U32 R27, RZ, RZ, -0x40800000 ;  /* 0xbf800000ff1b7424 */ /* 0x000fe400078e00ff */
[----:B------:R-:W-:-:S02]  /*0550*/  IMAD.MOV.U32 R24, RZ, RZ, -0x40800000 ;  /* 0xbf800000ff187424 */ /* 0x000fc400078e00ff */
[----:B------:R-:W-:Y:S01]  /*0560*/  IMAD.MOV.U32 R30, RZ, RZ, -0x1 ;  /* 0xffffffffff1e7424 */ /* 0x000fe200078e00ff */
[----:B-1----:R-:W-:-:S07]  /*0570*/  IADD3 R2, PT, PT, R18, -UR4, RZ ;  /* 0x8000000412027c10 */ /* 0x002fce000fffe0ff */
.L_x_628:
[----:B------:R-:W2:Y:S02]  /*0580*/  LDL R6, [R2] ;  /* 0x0000000002067983 */ /* 0x000ea40000100800 */
[----:B--2---:R-:W-:-:S13]  /*0590*/  ISETP.GE.AND P0, PT, R6, R19, PT ;  /* 0x000000130600720c */ /* 0x004fda0003f06270 */
[----:B0-----:R-:W-:Y:S05]  /*05a0*/  @P0 BRA `(.L_x_622) ;  /* 0x0000000000f00947 */ /* 0x001fea0003800000 */
[----:B0-----:R-:W-:Y:S01]  /*05b0*/  R2UR UR4, R46 ;  /* 0x000000002e0472ca */ /* 0x001fe200000e0000 */
[----:B------:R-:W-:Y:S01]  /*05c0*/  IMAD.WIDE R4, R6, 0x4, R44 ;  /* 0x0000000406047825 */ /* 0x000fe200078e022c */
[----:B------:R-:W-:-:S13]  /*05d0*/  R2UR UR5, R47 ;  /* 0x000000002f0572ca */ /* 0x000fda00000e0000 */
[----:B------:R-:W2:Y:S01]  /*05e0*/  LDG.E R8, desc[UR4][R4.64] ;  /* 0x0000000404087981 */ /* 0x000ea2000c1e1900 */
[----:B------:R-:W-:Y:S01]  /*05f0*/  BSSY.RECONVERGENT B7, `(.L_x_623) ;  /* 0x0000035000077945 */ /* 0x000fe20003800200 */
[----:B--2---:R-:W-:-:S13]  /*0600*/  FSETP.GEU.AND P0, PT, |R8|, 9.5, PT ;  /* 0x411800000800780b */ /* 0x004fda0003f0e200 */
[----:B------:R-:W-:Y:S05]  /*0610*/  @P0 BRA `(.L_x_624) ;  /* 0x0000000000480947 */ /* 0x000fea0003800000 */
[----:B------:R-:W-:Y:S02]  /*0620*/  R2UR UR4, R46 ;  /* 0x000000002e0472ca */ /* 0x000fe400000e0000 */
[----:B------:R-:W-:Y:S02]  /*0630*/  R2UR UR5, R47 ;  /* 0x000000002f0572ca */ /* 0x000fe400000e0000 */
[----:B------:R-:W-:Y:S02]  /*0640*/  SHF.R.S32.HI R3, RZ, 0x1f, R6 ;  /* 0x0000001fff037819 */ /* 0x000fe40000011406 */
[----:B------:R-:W-:-:S04]  /*0650*/  LEA R4, P0, R6, R23, 0x2 ;  /* 0x0000001706047211 */ /* 0x000fc800078010ff */
[----:B------:R-:W-:-:S06]  /*0660*/  LEA.HI.X R5, R6, R22, R3, 0x2, P0 ;  /* 0x0000001606057211 */ /* 0x000fcc00000f1403 */
[----:B------:R-:W2:Y:S01]  /*0670*/  LDG.E R5, desc[UR4][R4.64] ;  /* 0x0000000404057981 */ /* 0x000ea2000c1e1900 */
[----:B------:R-:W-:Y:S01]  /*0680*/  VIADD R3, R6, 0x1 ;  /* 0x0000000106037836 */ /* 0x000fe20000000000 */
[CC--:B------:R-:W-:Y:S01]  /*0690*/  FSETP.GT.AND P0, PT, R8.reuse, R27.reuse, PT ;  /* 0x0000001b0800720b */ /* 0x0c0fe20003f04000 */
[C---:B------:R-:W-:Y:S02]  /*06a0*/  VIADD R0, R29.reuse, 0x1 ;  /* 0x000000011d007836 */ /* 0x040fe40000000000 */
[----:B------:R-:W-:Y:S01]  /*06b0*/  IMAD.MOV.U32 R25, RZ, RZ, 0x1 ;  /* 0x00000001ff197424 */ /* 0x000fe200078e00ff */
[----:B------:R0:W-:Y:S01]  /*06c0*/  STL [R2], R3 ;  /* 0x0000000302007387 */ /* 0x0001e20000100800 */
[----:B------:R-:W-:Y:S02]  /*06d0*/  SEL R28, R29, R28, P0 ;  /* 0x0000001c1d1c7207 */ /* 0x000fe40000000000 */
[----:B------:R-:W-:Y:S02]  /*06e0*/  FSEL R27, R8, R27, P0 ;  /* 0x0000001b081b7208 */ /* 0x000fe40000000000 */
[----:B--2---:R-:W-:-:S04]  /*06f0*/  FSETP.GT.AND P1, PT, R5, R24, PT ;  /* 0x000000180500720b */ /* 0x004fc80003f24000 */
[----:B------:R-:W-:Y:S01]  /*0700*/  SEL R30, R29, R30, P1 ;  /* 0x0000001e1d1e7207 */ /* 0x000fe20000800000 */
[----:B------:R-:W-:Y:S01]  /*0710*/  IMAD.MOV.U32 R29, RZ, RZ, R0 ;  /* 0x000000ffff1d7224 */ /* 0x000fe200078e0000 */
[----:B------:R-:W-:Y:S01]  /*0720*/  FSEL R24, R5, R24, P1 ;  /* 0x0000001805187208 */ /* 0x000fe20000800000 */
[----:B0-----:R-:W-:Y:S06]  /*0730*/  BRA `(.L_x_625) ;  /* 0x0000000000807947 */ /* 0x001fec0003800000 */
.L_x_624:
[C---:B------:R-:W-:Y:S01]  /*0740*/  FADD R0, |R8|.reuse, 0.5 ;  /* 0x3f00000008007421 */ /* 0x040fe20000000200 */
[----:B------:R-:W-:Y:S01]  /*0750*/  FSETP.GEU.AND P0, PT, R8, RZ, PT ;  /* 0x000000ff0800720b */ /* 0x000fe20003f0e000 */
[----:B------:R-:W-:Y:S04]  /*0760*/  BSSY.RECONVERGENT B6, `(.L_x_626) ;  /* 0x0000018000067945 */ /* 0x000fe80003800200 */
[----:B------:R-:W0:Y:S02]  /*0770*/  F2I.TRUNC.NTZ R0, R0 ;  /* 0x0000000000007305 */ /* 0x000e24000020f100 */
[----:B0-----:R-:W-:-:S05]  /*0780*/  IMAD.HI R9, R0, 0x66666667, RZ ;  /* 0x6666666700097827 */ /* 0x001fca00078e02ff */
[----:B------:R-:W-:-:S04]  /*0790*/  SHF.R.U32.HI R4, RZ, 0x1f, R9 ;  /* 0x0000001fff047819 */ /* 0x000fc80000011609 */
[----:B------:R-:W-:-:S04]  /*07a0*/  LEA.HI.SX32 R9, R9, R4, 0x1e ;  /* 0x0000000409097211 */ /* 0x000fc800078ff2ff */
[----:B------:R-:W-:-:S05]  /*07b0*/  @!P0 IADD3 R3, PT, PT, R6, R9, RZ ;  /* 0x0000000906038210 */ /* 0x000fca0007ffe0ff */
[----:B------:R0:W-:Y:S01]  /*07c0*/  @!P0 STL [R2], R3 ;  /* 0x0000000302008387 */ /* 0x0001e20000100800 */
[----:B------:R-:W-:Y:S05]  /*07d0*/  @!P0 BRA `(.L_x_627) ;  /* 0x0000000000408947 */ /* 0x000fea0003800000 */
[----:B0-----:R-:W-:Y:S01]  /*07e0*/  VIADD R3, R6, 0x1 ;  /* 0x0000000106037836 */ /* 0x001fe20000000000 */
[----:B------:R-:W-:Y:S01]  /*07f0*/  MOV R7, R22 ;  /* 0x0000001600077202 */ /* 0x000fe20000000f00 */
[----:B------:R-:W-:Y:S01]  /*0800*/  IMAD.MOV.U32 R4, RZ, RZ, R44 ;  /* 0x000000ffff047224 */ /* 0x000fe200078e002c */
[----:B------:R-:W-:Y:S01]  /*0810*/  MOV R20, 0x8a0 ;  /* 0x000008a000147802 */ /* 0x000fe20000000f00 */
[----:B------:R-:W-:Y:S01]  /*0820*/  IMAD.MOV.U32 R5, RZ, RZ, R45 ;  /* 0x000000ffff057224 */ /* 0x000fe200078e002d */
[----:B------:R0:W-:Y:S01]  /*0830*/  STL [R2], R3 ;  /* 0x0000000302007387 */ /* 0x0001e20000100800 */
[----:B------:R-:W-:Y:S02]  /*0840*/  IMAD.MOV.U32 R6, RZ, RZ, R23 ;  /* 0x000000ffff067224 */ /* 0x000fe400078e0017 */
[----:B------:R-:W-:Y:S02]  /*0850*/  IMAD.MOV.U32 R8, RZ, RZ, R19 ;  /* 0x000000ffff087224 */ /* 0x000fe400078e0013 */
[----:B------:R-:W-:-:S02]  /*0860*/  IMAD.MOV.U32 R10, RZ, RZ, R18 ;  /* 0x000000ffff0a7224 */ /* 0x000fc400078e0012 */
[----:B------:R-:W-:Y:S02]  /*0870*/  IMAD.MOV.U32 R11, RZ, RZ, R17 ;  /* 0x000000ffff0b7224 */ /* 0x000fe400078e0011 */
[----:B------:R-:W-:-:S07]  /*0880*/  IMAD.MOV.U32 R21, RZ, RZ, 0x0 ;  /* 0x00000000ff157424 */ /* 0x000fce00078e00ff */
[----:B0-----:R-:W-:Y:S05]  /*0890*/  CALL.REL.NOINC `($ComputeSingleAccuracyForCategoricalCrossentropyWithHierarchy$IsAccuratePredictionForCategoricalCrossentropyWithHierarchy) ;  /* 0xfffffff800607944 */ /* 0x001fea0003c3ffff */
[----:B------:R-:W-:Y:S02]  /*08a0*/  PRMT R0, R4, 0x9910, RZ ;  /* 0x0000991004007816 */ /* 0x000fe400000000ff */
[----:B------:R-:W-:-:S04]  /*08b0*/  LOP3.LUT P0, RZ, R26, 0xff, RZ, 0xc0, !PT ;  /* 0x000000ff1aff7812 */ /* 0x000fc8000780c0ff */
[----:B------:R-:W-:-:S04]  /*08c0*/  ISETP.NE.AND P0, PT, R0, RZ, P0 ;  /* 0x000000ff0000720c */ /* 0x000fc80000705270 */
[----:B------:R-:W-:-:S09]  /*08d0*/  SEL R26, RZ, 0x1, !P0 ;  /* 0x00000001ff1a7807 */ /* 0x000fd20004000000 */
.L_x_627:
[----:B------:R-:W-:Y:S05]  /*08e0*/  BSYNC.RECONVERGENT B6 ;  /* 0x0000000000067941 */ /* 0x000fea0003800200 */
.L_x_626:
[----:B------:R-:W-:Y:S02]  /*08f0*/  LOP3.LUT P0, RZ, R25, 0xff, RZ, 0xc0, !PT ;  /* 0x000000ff19ff7812 */ /* 0x000fe4000780c0ff */
[----:B------:R-:W-:Y:S02]  /*0900*/  IADD3 R0, PT, PT, R29, 0x1, RZ ;  /* 0x000000011d007810 */ /* 0x000fe40007ffe0ff */
[----:B------:R-:W-:-:S09]  /*0910*/  PRMT R25, RZ, 0x7610, R25 ;  /* 0x00007610ff197816 */ /* 0x000fd20000000019 */
[----:B------:R-:W-:-:S04]  /*0920*/  @P0 IMAD.MOV R0, RZ, RZ, R29 ;  /* 0x000000ffff000224 */ /* 0x000fc800078e021d */
[----:B------:R-:W-:-:S07]  /*0930*/  IMAD.MOV.U32 R29, RZ, RZ, R0 ;  /* 0x000000ffff1d7224 */ /* 0x000fce00078e0000 */
.L_x_625:
[----:B------:R-:W-:Y:S05]  /*0940*/  BSYNC.RECONVERGENT B7 ;  /* 0x0000000000077941 */ /* 0x000fea0003800200 */
.L_x_623:
[----:B------:R-:W-:-:S13]  /*0950*/  ISETP.GE.AND P0, PT, R29, R16, PT ;  /* 0x000000101d00720c */ /* 0x000fda0003f06270 */
[----:B------:R-:W-:Y:S05]  /*0960*/  @!P0 BRA `(.L_x_628) ;  /* 0xfffffffc00048947 */ /* 0x000fea000383ffff */
.L_x_622:
[----:B------:R-:W-:Y:S05]  /*0970*/  BSYNC.RECONVERGENT B8 ;  /* 0x0000000000087941 */ /* 0x000fea0003800200 */
.L_x_621:
[----:B------:R-:W-:-:S13]  /*0980*/  LOP3.LUT P0, RZ, R26, 0xff, RZ, 0xc0, !PT ;  /* 0x000000ff1aff7812 */ /* 0x000fda000780c0ff */
.L_x_620:
[----:B------:R-:W-:Y:S05]  /*0990*/  BSYNC.RECONVERGENT B9 ;  /* 0x0000000000097941 */ /* 0x000fea0003800200 */
.L_x_619:
[----:B------:R-:W2:Y:S01]  /*09a0*/  LDL R20, [R1+0x14] ;  /* 0x0000140001147983 */ /* 0x000ea20000100800 */
[----:B------:R-:W-:Y:S01]  /*09b0*/  ISETP.EQ.AND P0, PT, R28, R30, P0 ;  /* 0x0000001e1c00720c */ /* 0x000fe20000702270 */
[----:B------:R1:W-:Y:S05]  /*09c0*/  BMOV.32 B6, R31 ;  /* 0x0000001f06007356 */ /* 0x0003ea0000000000 */
[----:B------:R-:W2:Y:S01]  /*09d0*/  LDL R21, [R1+0x18] ;  /* 0x0000180001157983 */ /* 0x000ea20000100800 */
[----:B------:R3:W-:Y:S05]  /*09e0*/  BMOV.32 B7, R36 ;  /* 0x0000002407007356 */ /* 0x0007ea0000000000 */
[----:B------:R4:W-:Y:S05]  /*09f0*/  BMOV.32 B8, R37 ;  /* 0x0000002508007356 */ /* 0x0009ea0000000000 */
[----:B------:R5:W-:Y:S05]  /*0a00*/  BMOV.32 B9, R38 ;  /* 0x0000002609007356 */ /* 0x000bea0000000000 */
[----:B0-----:R-:W2:Y:S01]  /*0a10*/  LDL R2, [R1] ;  /* 0x0000000001027983 */ /* 0x001ea20000100800 */
[----:B------:R-:W-:-:S03]  /*0a20*/  SEL R4, RZ, 0x1, !P0 ;  /* 0x00000001ff047807 */ /* 0x000fc60004000000 */
[----:B------:R-:W2:Y:S04]  /*0a30*/  LDL R16, [R1+0x4] ;  /* 0x0000040001107983 */ /* 0x000ea80000100800 */
        /* <DEDUP_REMOVED lines=12> */
[----:B-1----:R-:W2:Y:S04]  /*0b00*/  LDL R31, [R1+0x40] ;  /* 0x00004000011f7983 */ /* 0x002ea80000100800 */
[----:B---3--:R-:W2:Y:S04]  /*0b10*/  LDL R36, [R1+0x44] ;  /* 0x0000440001247983 */ /* 0x008ea80000100800 */
[----:B----4-:R-:W2:Y:S04]  /*0b20*/  LDL R37, [R1+0x48] ;  /* 0x0000480001257983 */ /* 0x010ea80000100800 */
[----:B-----5:R-:W2:Y:S04]  /*0b30*/  LDL R38, [R1+0x4c] ;  /* 0x00004c0001267983 */ /* 0x020ea80000100800 */
[----:B------:R-:W2:Y:S04]  /*0b40*/  LDL R44, [R1+0x50] ;  /* 0x00005000012c7983 */ /* 0x000ea80000100800 */
[----:B------:R-:W2:Y:S04]  /*0b50*/  LDL R45, [R1+0x54] ;  /* 0x00005400012d7983 */ /* 0x000ea80000100800 */
[----:B------:R-:W2:Y:S04]  /*0b60*/  LDL R46, [R1+0x58] ;  /* 0x00005800012e7983 */ /* 0x000ea80000100800 */
[----:B------:R0:W2:Y:S02]  /*0b70*/  LDL R47, [R1+0x5c] ;  /* 0x00005c00012f7983 */ /* 0x0000a40000100800 */
[----:B0-----:R-:W-:Y:S01]  /*0b80*/  VIADD R1, R1, 0x60 ;  /* 0x0000006001017836 */ /* 0x001fe20000000000 */
[----:B--2---:R-:W-:Y:S06]  /*0b90*/  RET.REL.NODEC R20 `(ComputeSingleAccuracyForCategoricalCrossentropyWithHierarchy) ;  /* 0xfffffff414187950 */ /* 0x004fec0003c3ffff */
.L_x_629:
        /* <DEDUP_REMOVED lines=14> */
.L_x_835:


//--------------------- .text.ArgMax              --------------------------
	.section	.text.ArgMax,"ax",@progbits
	.align	128
        .global         ArgMax
        .type           ArgMax,@function
        .size           ArgMax,(.L_x_893 - ArgMax)
        .other          ArgMax,@"STO_CUDA_ENTRY STV_DEFAULT"
ArgMax:
.text.ArgMax:
        /* <DEDUP_REMOVED lines=9> */
[----:B------:R-:W-:Y:S01]  /*0090*/  IMAD.MOV.U32 R9, RZ, RZ, RZ ;  /* 0x000000ffff097224 */ /* 0x000fe200078e00ff */
[----:B------:R-:W1:Y:S01]  /*00a0*/  LDCU.64 UR8, c[0x0][0x358] ;  /* 0x00006b00ff0877ac */ /* 0x000e620008000a00 */
[----:B0-----:R-:W-:-:S09]  /*00b0*/  UISETP.GE.AND UP0, UPT, UR7, 0x2, UPT ;  /* 0x000000020700788c */ /* 0x001fd2000bf06270 */
[----:B-1----:R-:W-:Y:S05]  /*00c0*/  BRA.U !UP0, `(.L_x_630) ;  /* 0x0000000d08847547 */ /* 0x002fea000b800000 */
[----:B------:R-:W-:Y:S01]  /*00d0*/  UIADD3 UR5, UPT, UPT, UR7, -0x2, URZ ;  /* 0xfffffffe07057890 */ /* 0x000fe2000fffe0ff */
[----:B------:R-:W-:Y:S01]  /*00e0*/  HFMA2 R3, -RZ, RZ, 0, 5.9604644775390625e-08 ;  /* 0x00000001ff037431 */ /* 0x000fe200000001ff */
[----:B------:R-:W-:Y:S02]  /*00f0*/  UIADD3 UR4, UPT, UPT, UR7, -0x1, URZ ;  /* 0xffffffff07047890 */ /* 0x000fe4000fffe0ff */
[----:B------:R-:W-:Y:S01]  /*0100*/  IMAD R2, R0, UR7, RZ ;  /* 0x0000000700027c24 */ /* 0x000fe2000f8e02ff */
[----:B------:R-:W-:Y:S01]  /*0110*/  UISETP.GE.U32.AND UP0, UPT, UR5, 0xf, UPT ;  /* 0x0000000f0500788c */ /* 0x000fe2000bf06070 */
[----:B------:R-:W-:Y:S01]  /*0120*/  IMAD.MOV.U32 R9, RZ, RZ, RZ ;  /* 0x000000ffff097224 */ /* 0x000fe200078e00ff */
[----:B------:R-:W-:-:S07]  /*0130*/  ULOP3.LUT UR6, UR4, 0xf, URZ, 0xc0, !UPT ;  /* 0x0000000f04067892 */ /* 0x000fce000f8ec0ff */
[----:B------:R-:W-:Y:S05]  /*0140*/  BRA.U !UP0, `(.L_x_631) ;  /* 0x0000000508b07547 */ /* 0x000fea000b800000 */
[----:B------:R-:W-:Y:S01]  /*0150*/  IMAD.MOV.U32 R3, RZ, RZ, RZ ;  /* 0x000000ffff037224 */ /* 0x000fe200078e00ff */
[----:B------:R-:W-:Y:S01]  /*0160*/  MOV R8, R2 ;  /* 0x0000000200087202 */ /* 0x000fe20000000f00 */
[----:B------:R-:W-:Y:S01]  /*0170*/  IMAD.MOV.U32 R9, RZ, RZ, RZ ;  /* 0x000000ffff097224 */ /* 0x000fe200078e00ff */
[----:B------:R-:W-:-:S12]  /*0180*/  ULOP3.LUT UR5, UR4, 0xfffffff0, URZ, 0xc0, !UPT ;  /* 0xfffffff004057892 */ /* 0x000fd8000f8ec0ff */
.L_x_632:
[----:B------:R-:W0:Y:S01]  /*0190*/  LDC.64 R4, c[0x0][0x390] ;  /* 0x0000e400ff047b82 */ /* 0x000e220000000a00 */
[----:B------:R-:W-:Y:S01]  /*01a0*/  IADD3 R7, PT, PT, R8, 0x1, RZ ;  /* 0x0000000108077810 */ /* 0x000fe20007ffe0ff */
[----:B------:R-:W-:-:S04]  /*01b0*/  IMAD.IADD R11, R2, 0x1, R9 ;  /* 0x00000001020b7824 */ /* 0x000fc800078e0209 */
[----:B0-----:R-:W-:-:S04]  /*01c0*/  IMAD.WIDE R10, R11, 0x4, R4 ;  /* 0x000000040b0a7825 */ /* 0x001fc800078e0204 */
[----:B------:R-:W-:Y:S02]  /*01d0*/  IMAD.WIDE R6, R7, 0x4, R4 ;  /* 0x0000000407067825 */ /* 0x000fe400078e0204 */
[----:B------:R-:W2:Y:S04]  /*01e0*/  LDG.E.CONSTANT R11, desc[UR8][R10.64] ;  /* 0x000000080a0b7981 */ /* 0x000ea8000c1e9900 */
[----:B------:R-:W2:Y:S04]  /*01f0*/  LDG.E.CONSTANT R12, desc[UR8][R6.64] ;  /* 0x00000008060c7981 */ /* 0x000ea8000c1e9900 */
[----:B------:R-:W3:Y:S04]  /*0200*/  LDG.E.CONSTANT R14, desc[UR8][R6.64+0x4] ;  /* 0x00000408060e7981 */ /* 0x000ee8000c1e9900 */
[----:B------:R-:W4:Y:S01]  /*0210*/  LDG.E.CONSTANT R10, desc[UR8][R6.64+0x8] ;  /* 0x00000808060a7981 */ /* 0x000f22000c1e9900 */
[----:B--2---:R-:W-:-:S13]  /*0220*/  FSETP.GT.AND P0, PT, R12, R11, PT ;  /* 0x0000000b0c00720b */ /* 0x004fda0003f04000 */
[----:B------:R-:W-:-:S05]  /*0230*/  @P0 IADD3 R9, PT, PT, R3, 0x1, RZ ;  /* 0x0000000103090810 */ /* 0x000fca0007ffe0ff */
[----:B------:R-:W-:-:S04]  /*0240*/  IMAD.IADD R13, R2, 0x1, R9 ;  /* 0x00000001020d7824 */ /* 0x000fc800078e0209 */
[----:B------:R-:W-:-:S06]  /*0250*/  IMAD.WIDE R12, R13, 0x4, R4 ;  /* 0x000000040d0c7825 */ /* 0x000fcc00078e0204 */
[----:B------:R-:W3:Y:S04]  /*0260*/  LDG.E.CONSTANT R13, desc[UR8][R12.64] ;  /* 0x000000080c0d7981 */ /* 0x000ee8000c1e9900 */
[----:B------:R-:W2:Y:S01]  /*0270*/  LDG.E.CONSTANT R12, desc[UR8][R6.64+0xc] ;  /* 0x00000c08060c7981 */ /* 0x000ea2000c1e9900 */
[----:B---3--:R-:W-:-:S13]  /*0280*/  FSETP.GT.AND P0, PT, R14, R13, PT ;  /* 0x0000000d0e00720b */ /* 0x008fda0003f04000 */
[----:B------:R-:W-:-:S05]  /*0290*/  @P0 IADD3 R9, PT, PT, R3, 0x2, RZ ;  /* 0x0000000203090810 */ /* 0x000fca0007ffe0ff */
[----:B------:R-:W-:-:S04]  /*02a0*/  IMAD.IADD R15, R2, 0x1, R9 ;  /* 0x00000001020f7824 */ /* 0x000fc800078e0209 */
[----:B------:R-:W-:-:S06]  /*02b0*/  IMAD.WIDE R14, R15, 0x4, R4 ;  /* 0x000000040f0e7825 */ /* 0x000fcc00078e0204 */
[----:B------:R-:W4:Y:S04]  /*02c0*/  LDG.E.CONSTANT R15, desc[UR8][R14.64] ;  /* 0x000000080e0f7981 */ /* 0x000f28000c1e9900 */
[----:B------:R-:W3:Y:S01]  /*02d0*/  LDG.E.CONSTANT R14, desc[UR8][R6.64+0x10] ;  /* 0x00001008060e7981 */ /* 0x000ee2000c1e9900 */
[----:B----4-:R-:W-:-:S13]  /*02e0*/  FSETP.GT.AND P0, PT, R10, R15, PT ;  /* 0x0000000f0a00720b */ /* 0x010fda0003f04000 */
[----:B------:R-:W-:-:S05]  /*02f0*/  @P0 IADD3 R9, PT, PT, R3, 0x3, RZ ;  /* 0x0000000303090810 */ /* 0x000fca0007ffe0ff */
[----:B------:R-:W-:-:S04]  /*0300*/  IMAD.IADD R11, R2, 0x1, R9 ;  /* 0x00000001020b7824 */ /* 0x000fc800078e0209 */
[----:B------:R-:W-:-:S06]  /*0310*/  IMAD.WIDE R10, R11, 0x4, R4 ;  /* 0x000000040b0a7825 */ /* 0x000fcc00078e0204 */
[----:B------:R-:W2:Y:S04]  /*0320*/  LDG.E.CONSTANT R11, desc[UR8][R10.64] ;  /* 0x000000080a0b7981 */ /* 0x000ea8000c1e9900 */
        /* <DEDUP_REMOVED lines=59> */
[----:B------:R-:W3:Y:S02]  /*06e0*/  LDG.E.CONSTANT R13, desc[UR8][R12.64] ;  /* 0x000000080c0d7981 */ /* 0x000ee4000c1e9900 */
[----:B---3--:R-:W-:-:S13]  /*06f0*/  FSETP.GT.AND P0, PT, R14, R13, PT ;  /* 0x0000000d0e00720b */ /* 0x008fda0003f04000 */
[----:B------:R-:W-:-:S05]  /*0700*/  @P0 IADD3 R9, PT, PT, R3, 0xe, RZ ;  /* 0x0000000e03090810 */ /* 0x000fca0007ffe0ff */
[----:B------:R-:W-:-:S04]  /*0710*/  IMAD.IADD R15, R2, 0x1, R9 ;  /* 0x00000001020f7824 */ /* 0x000fc800078e0209 */
[----:B------:R-:W-:-:S06]  /*0720*/  IMAD.WIDE R14, R15, 0x4, R4 ;  /* 0x000000040f0e7825 */ /* 0x000fcc00078e0204 */
[----:B------:R-:W4:Y:S02]  /*0730*/  LDG.E.CONSTANT R15, desc[UR8][R14.64] ;  /* 0x000000080e0f7981 */ /* 0x000f24000c1e9900 */
[----:B----4-:R-:W-:Y:S02]  /*0740*/  FSETP.GT.AND P0, PT, R10, R15, PT ;  /* 0x0000000f0a00720b */ /* 0x010fe40003f04000 */
[----:B------:R-:W2:Y:S11]  /*0750*/  LDG.E.CONSTANT R10, desc[UR8][R6.64+0x3c] ;  /* 0x00003c08060a7981 */ /* 0x000eb6000c1e9900 */
[----:B------:R-:W-:-:S05]  /*0760*/  @P0 IADD3 R9, PT, PT, R3, 0xf, RZ ;  /* 0x0000000f03090810 */ /* 0x000fca0007ffe0ff */
[----:B------:R-:W-:-:S04]  /*0770*/  IMAD.IADD R11, R2, 0x1, R9 ;  /* 0x00000001020b7824 */ /* 0x000fc800078e0209 */
[----:B------:R-:W-:-:S06]  /*0780*/  IMAD.WIDE R4, R11, 0x4, R4 ;  /* 0x000000040b047825 */ /* 0x000fcc00078e0204 */
[----:B------:R-:W2:Y:S01]  /*0790*/  LDG.E.CONSTANT R5, desc[UR8][R4.64] ;  /* 0x0000000804057981 */ /* 0x000ea2000c1e9900 */
[----:B------:R-:W-:-:S04]  /*07a0*/  IADD3 R3, PT, PT, R3, 0x10, RZ ;  /* 0x0000001003037810 */ /* 0x000fc80007ffe0ff */
[----:B------:R-:W-:Y:S01]  /*07b0*/  ISETP.NE.AND P1, PT, R3, UR5, PT ;  /* 0x0000000503007c0c */ /* 0x000fe2000bf25270 */
[----:B------:R-:W-:Y:S01]  /*07c0*/  VIADD R8, R8, 0x10 ;  /* 0x0000001008087836 */ /* 0x000fe20000000000 */
[----:B--2---:R-:W-:-:S04]  /*07d0*/  FSETP.GT.AND P0, PT, R10, R5, PT ;  /* 0x000000050a00720b */ /* 0x004fc80003f04000 */
[----:B------:R-:W-:-:S07]  /*07e0*/  SEL R9, R3, R9, P0 ;  /* 0x0000000903097207 */ /* 0x000fce0000000000 */
[----:B------:R-:W-:Y:S05]  /*07f0*/  @P1 BRA `(.L_x_632) ;  /* 0xfffffff800641947 */ /* 0x000fea000383ffff */
[----:B------:R-:W-:-:S07]  /*0800*/  IADD3 R3, PT, PT, R3, 0x1, RZ ;  /* 0x0000000103037810 */ /* 0x000fce0007ffe0ff */
.L_x_631:
[----:B------:R-:W-:-:S09]  /*0810*/  UISETP.NE.AND UP0, UPT, UR6, URZ, UPT ;  /* 0x000000ff0600728c */ /* 0x000fd2000bf05270 */
[----:B------:R-:W-:Y:S05]  /*0820*/  BRA.U !UP0, `(.L_x_633) ;  /* 0x0000000508a87547 */ /* 0x000fea000b800000 */
[----:B------:R-:W-:Y:S02]  /*0830*/  UISETP.GE.U32.AND UP0, UPT, UR6, 0x8, UPT ;  /* 0x000000080600788c */ /* 0x000fe4000bf06070 */
[----:B------:R-:W-:-:S04]  /*0840*/  ULOP3.LUT UR5, UR4, 0x7, URZ, 0xc0, !UPT ;  /* 0x0000000704057892 */ /* 0x000fc8000f8ec0ff */
[----:B------:R-:W-:-:S03]  /*0850*/  UISETP.NE.AND UP1, UPT, UR5, URZ, UPT ;  /* 0x000000ff0500728c */ /* 0x000fc6000bf25270 */
[----:B------:R-:W-:Y:S08]  /*0860*/  BRA.U !UP0, `(.L_x_634) ;  /* 0x0000000108d07547 */ /* 0x000ff0000b800000 */
[----:B------:R-:W0:Y:S01]  /*0870*/  LDC.64 R6, c[0x0][0x390] ;  /* 0x0000e400ff067b82 */ /* 0x000e220000000a00 */
[C---:B------:R-:W-:Y:S01]  /*0880*/  IMAD.IADD R11, R2.reuse, 0x1, R9 ;  /* 0x00000001020b7824 */ /* 0x040fe200078e0209 */
[----:B------:R-:W-:-:S03]  /*0890*/  IADD3 R5, PT, PT, R2, R3, RZ ;  /* 0x0000000302057210 */ /* 0x000fc60007ffe0ff */
[----:B0-----:R-:W-:-:S04]  /*08a0*/  IMAD.WIDE R10, R11, 0x4, R6 ;  /* 0x000000040b0a7825 */ /* 0x001fc800078e0206 */
[----:B------:R-:W-:Y:S02]  /*08b0*/  IMAD.WIDE R4, R5, 0x4, R6 ;  /* 0x0000000405047825 */ /* 0x000fe400078e0206 */
[----:B------:R-:W2:Y:S04]  /*08c0*/  LDG.E.CONSTANT R11, desc[UR8][R10.64] ;  /* 0x000000080a0b7981 */ /* 0x000ea8000c1e9900 */
[----:B------:R-:W2:Y:S02]  /*08d0*/  LDG.E.CONSTANT R8, desc[UR8][R4.64] ;  /* 0x0000000804087981 */ /* 0x000ea4000c1e9900 */
[----:B--2---:R-:W-:Y:S02]  /*08e0*/  FSETP.GT.AND P0, PT, R8, R11, PT ;  /* 0x0000000b0800720b */ /* 0x004fe40003f04000 */
[----:B------:R-:W2:Y:S02]  /*08f0*/  LDG.E.CONSTANT R8, desc[UR8][R4.64+0x4] ;  /* 0x0000040804087981 */ /* 0x000ea4000c1e9900 */
[----:B------:R-:W-:-:S05]  /*0900*/  SEL R9, R3, R9, P0 ;  /* 0x0000000903097207 */ /* 0x000fca0000000000 */
[----:B------:R-:W-:-:S04]  /*0910*/  IMAD.IADD R13, R2, 0x1, R9 ;  /* 0x00000001020d7824 */ /* 0x000fc800078e0209 */
[----:B------:R-:W-:-:S06]  /*0920*/  IMAD.WIDE R12, R13, 0x4, R6 ;  /* 0x000000040d0c7825 */ /* 0x000fcc00078e0206 */
[----:B------:R-:W2:Y:S02]  /*0930*/  LDG.E.CONSTANT R13, desc[UR8][R12.64] ;  /* 0x000000080c0d7981 */ /* 0x000ea4000c1e9900 */
[----:B--2---:R-:W-:Y:S02]  /*0940*/  FSETP.GT.AND P0, PT, R8, R13, PT ;  /* 0x0000000d0800720b */ /* 0x004fe40003f04000 */
[----:B------:R-:W2:Y:S11]  /*0950*/  LDG.E.CONSTANT R8, desc[UR8][R4.64+0x8] ;  /* 0x0000080804087981 */ /* 0x000eb6000c1e9900 */
[----:B------:R-:W-:-:S05]  /*0960*/  @P0 IADD3 R9, PT, PT, R3, 0x1, RZ ;  /* 0x0000000103090810 */ /* 0x000fca0007ffe0ff */
        /* <DEDUP_REMOVED lines=33> */
[----:B--2---:R-:W-:-:S13]  /*0b80*/  FSETP.GT.AND P0, PT, R8, R7, PT ;  /* 0x000000070800720b */ /* 0x004fda0003f04000 */
[C---:B------:R-:W-:Y:S01]  /*0b90*/  @P0 IADD3 R9, PT, PT, R3.reuse, 0x7, RZ ;  /* 0x0000000703090810 */ /* 0x040fe20007ffe0ff */
[----:B------:R-:W-:-:S07]  /*0ba0*/  VIADD R3, R3, 0x8 ;  /* 0x0000000803037836 */ /* 0x000fce0000000000 */
.L_x_634:
[----:B------:R-:W-:Y:S05]  /*0bb0*/  BRA.U !UP1, `(.L_x_633) ;  /* 0x0000000109c47547 */ /* 0x000fea000b800000 */
[----:B------:R-:W-:Y:S02]  /*0bc0*/  UISETP.GE.U32.AND UP0, UPT, UR5, 0x4, UPT ;  /* 0x000000040500788c */ /* 0x000fe4000bf06070 */
[----:B------:R-:W-:-:S04]  /*0bd0*/  ULOP3.LUT UR4, UR4, 0x3, URZ, 0xc0, !UPT ;  /* 0x0000000304047892 */ /* 0x000fc8000f8ec0ff */
[----:B------:R-:W-:-:S03]  /*0be0*/  UISETP.NE.AND UP1, UPT, UR4, URZ, UPT ;  /* 0x000000ff0400728c */ /* 0x000fc6000bf25270 */
[----:B------:R-:W-:Y:S08]  /*0bf0*/  BRA.U !UP0, `(.L_x_635) ;  /* 0x0000000108747547 */ /* 0x000ff0000b800000 */
[----:B------:R-:W0:Y:S01]  /*0c00*/  LDC.64 R4, c[0x0][0x390] ;  /* 0x0000e400ff047b82 */ /* 0x000e220000000a00 */
[C---:B------:R-:W-:Y:S01]  /*0c10*/  IADD3 R11, PT, PT, R2.reuse, R9, RZ ;  /* 0x00000009020b7210 */ /* 0x040fe20007ffe0ff */
[----:B------:R-:W-:-:S04]  /*0c20*/  IMAD.IADD R7, R2, 0x1, R3 ;  /* 0x0000000102077824 */ /* 0x000fc800078e0203 */
[----:B0-----:R-:W-:-:S04]  /*0c30*/  IMAD.WIDE R10, R11, 0x4, R4 ;  /* 0x000000040b0a7825 */ /* 0x001fc800078e0204 */
[----:B------:R-:W-:Y:S02]  /*0c40*/  IMAD.WIDE R6, R7, 0x4, R4 ;  /* 0x0000000407067825 */ /* 0x000fe400078e0204 */
[----:B------:R-:W2:Y:S04]  /*0c50*/  LDG.E.CONSTANT R11, desc[UR8][R10.64] ;  /* 0x000000080a0b7981 */ /* 0x000ea8000c1e9900 */
[----:B------:R-:W2:Y:S04]  /*0c60*/  LDG.E.CONSTANT R8, desc[UR8][R6.64] ;  /* 0x0000000806087981 */ /* 0x000ea8000c1e9900 */
[----:B------:R-:W3:Y:S01]  /*0c70*/  LDG.E.CONSTANT R12, desc[UR8][R6.64+0x4] ;  /* 0x00000408060c7981 */ /* 0x000ee2000c1e9900 */
[----:B--2---:R-:W-:-:S04]  /*0c80*/  FSETP.GT.AND P0, PT, R8, R11, PT ;  /* 0x0000000b0800720b */ /* 0x004fc80003f04000 */
[----:B------:R-:W-:-:S04]  /*0c90*/  SEL R13, R3, R9, P0 ;  /* 0x00000009030d7207 */ /* 0x000fc80000000000 */
[----:B------:R-:W-:-:S05]  /*0ca0*/  IADD3 R9, PT, PT, R2, R13, RZ ;  /* 0x0000000d02097210 */ /* 0x000fca0007ffe0ff */
[----:B------:R-:W-:-:S06]  /*0cb0*/  IMAD.WIDE R8, R9, 0x4, R4 ;  /* 0x0000000409087825 */ /* 0x000fcc00078e0204 */
[----:B------:R-:W3:Y:S04]  /*0cc0*/  LDG.E.CONSTANT R9, desc[UR8][R8.64] ;  /* 0x0000000808097981 */ /* 0x000ee8000c1e9900 */
[----:B------:R-:W2:Y:S01]  /*0cd0*/  LDG.E.CONSTANT R8, desc[UR8][R6.64+0xc] ;  /* 0x00000c0806087981 */ /* 0x000ea2000c1e9900 */
[----:B---3--:R-:W-:-:S03]  /*0ce0*/  FSETP.GT.AND P0, PT, R12, R9, PT ;  /* 0x000000090c00720b */ /* 0x008fc60003f04000 */
[----:B------:R-:W3:Y:S10]  /*0cf0*/  LDG.E.CONSTANT R12, desc[UR8][R6.64+0x8] ;  /* 0x00000808060c7981 */ /* 0x000ef4000c1e9900 */
[----:B------:R-:W-:-:S05]  /*0d00*/  @P0 VIADD R13, R3, 0x1 ;  /* 0x00000001030d0836 */ /* 0x000fca0000000000 */
[----:B------:R-:W-:-:S05]  /*0d10*/  IADD3 R15, PT, PT, R2, R13, RZ ;  /* 0x0000000d020f7210 */ /* 0x000fca0007ffe0ff */
[----:B------:R-:W-:-:S06]  /*0d20*/  IMAD.WIDE R10, R15, 0x4, R4 ;  /* 0x000000040f0a7825 */ /* 0x000fcc00078e0204 */
[----:B------:R-:W3:Y:S02]  /*0d30*/  LDG.E.CONSTANT R11, desc[UR8][R10.64] ;  /* 0x000000080a0b7981 */ /* 0x000ee4000c1e9900 */
[----:B---3--:R-:W-:-:S13]  /*0d40*/  FSETP.GT.AND P0, PT, R12, R11, PT ;  /* 0x0000000b0c00720b */ /* 0x008fda0003f04000 */
[----:B------:R-:W-:-:S05]  /*0d50*/  @P0 VIADD R13, R3, 0x2 ;  /* 0x00000002030d0836 */ /* 0x000fca0000000000 */
[----:B------:R-:W-:-:S05]  /*0d60*/  IADD3 R15, PT, PT, R2, R13, RZ ;  /* 0x0000000d020f7210 */ /* 0x000fca0007ffe0ff */
[----:B------:R-:W-:-:S06]  /*0d70*/  IMAD.WIDE R4, R15, 0x4, R4 ;  /* 0x000000040f047825 */ /* 0x000fcc00078e0204 */
[----:B------:R-:W2:Y:S02]  /*0d80*/  LDG.E.CONSTANT R5, desc[UR8][R4.64] ;  /* 0x0000000804057981 */ /* 0x000ea4000c1e9900 */
[----:B--2---:R-:W-:-:S13]  /*0d90*/  FSETP.GT.AND P0, PT, R8, R5, PT ;  /* 0x000000050800720b */ /* 0x004fda0003f04000 */
[C---:B------:R-:W-:Y:S01]  /*0da0*/  @P0 VIADD R13, R3.reuse, 0x3 ;  /* 0x00000003030d0836 */ /* 0x040fe20000000000 */
[----:B------:R-:W-:-:S03]  /*0db0*/  IADD3 R3, PT, PT, R3, 0x4, RZ ;  /* 0x0000000403037810 */ /* 0x000fc60007ffe0ff */
[----:B------:R-:W-:-:S07]  /*0dc0*/  IMAD.MOV.U32 R9, RZ, RZ, R13 ;  /* 0x000000ffff097224 */ /* 0x000fce00078e000d */
.L_x_635:
[----:B------:R-:W-:Y:S05]  /*0dd0*/  BRA.U !UP1, `(.L_x_633) ;  /* 0x00000001093c7547 */ /* 0x000fea000b800000 */
[----:B------:R-:W0:Y:S01]  /*0de0*/  LDC.64 R6, c[0x0][0x390] ;  /* 0x0000e400ff067b82 */ /* 0x000e220000000a00 */
[----:B------:R-:W-:Y:S01]  /*0df0*/  IADD3 R13, PT, PT, R2, R3, RZ ;  /* 0x00000003020d7210 */ /* 0x000fe20007ffe0ff */
[----:B------:R-:W-:-:S12]  /*0e00*/  UIADD3 UR4, UPT, UPT, -UR4, URZ, URZ ;  /* 0x000000ff04047290 */ /* 0x000fd8000fffe1ff */
.L_x_636:
[----:B------:R-:W-:Y:S02]  /*0e10*/  IMAD.IADD R11, R2, 0x1, R9 ;  /* 0x00000001020b7824 */ /* 0x000fe400078e0209 */
[----:B0-----:R-:W-:-:S04]  /*0e20*/  IMAD.WIDE R4, R13, 0x4, R6 ;  /* 0x000000040d047825 */ /* 0x001fc800078e0206 */
[----:B------:R-:W-:Y:S02]  /*0e30*/  IMAD.WIDE R10, R11, 0x4, R6 ;  /* 0x000000040b0a7825 */ /* 0x000fe400078e0206 */
[----:B------:R-:W2:Y:S04]  /*0e40*/  LDG.E.CONSTANT R4, desc[UR8][R4.64] ;  /* 0x0000000804047981 */ /* 0x000ea8000c1e9900 */
[----:B------:R-:W2:Y:S01]  /*0e50*/  LDG.E.CONSTANT R11, desc[UR8][R10.64] ;  /* 0x000000080a0b7981 */ /* 0x000ea2000c1e9900 */
[----:B------:R-:W-:Y:S01]  /*0e60*/  UIADD3 UR4, UPT, UPT, UR4, 0x1, URZ ;  /* 0x0000000104047890 */ /* 0x000fe2000fffe0ff */
[----:B------:R-:W-:-:S03]  /*0e70*/  IADD3 R13, PT, PT, R13, 0x1, RZ ;  /* 0x000000010d0d7810 */ /* 0x000fc60007ffe0ff */
[----:B------:R-:W-:Y:S01]  /*0e80*/  UISETP.NE.AND UP0, UPT, UR4, URZ, UPT ;  /* 0x000000ff0400728c */ /* 0x000fe2000bf05270 */
[----:B--2---:R-:W-:-:S04]  /*0e90*/  FSETP.GT.AND P0, PT, R4, R11, PT ;  /* 0x0000000b0400720b */ /* 0x004fc80003f04000 */
[C---:B------:R-:W-:Y:S02]  /*0ea0*/  SEL R9, R3.reuse, R9, P0 ;  /* 0x0000000903097207 */ /* 0x040fe40000000000 */
[----:B------:R-:W-:Y:S02]  /*0eb0*/  IADD3 R3, PT, PT, R3, 0x1, RZ ;  /* 0x0000000103037810 */ /* 0x000fe40007ffe0ff */
[----:B------:R-:W-:Y:S05]  /*0ec0*/  BRA.U UP0, `(.L_x_636) ;  /* 0xfffffffd00d07547 */ /* 0x000fea000b83ffff */
.L_x_633:
[----:B------:R-:W-:-:S07]  /*0ed0*/  I2FP.F32.U32 R9, R9 ;  /* 0x0000000900097245 */ /* 0x000fce0000201000 */
.L_x_630:
[----:B------:R-:W0:Y:S02]  /*0ee0*/  LDC.64 R2, c[0x0][0x388] ;  /* 0x0000e200ff027b82 */ /* 0x000e240000000a00 */
[----:B0-----:R-:W-:-:S05]  /*0ef0*/  IMAD.WIDE R2, R0, 0x4, R2 ;  /* 0x0000000400027825 */ /* 0x001fca00078e0202 */
[----:B------:R-:W-:Y:S01]  /*0f00*/  STG.E desc[UR8][R2.64], R9 ;  /* 0x0000000902007986 */ /* 0x000fe2000c101908 */
[----:B------:R-:W-:Y:S05]  /*0f10*/  EXIT ;  /* 0x000000000000794d */ /* 0x000fea0003800000 */
.L_x_637:
        /* <DEDUP_REMOVED lines=14> */
.L_x_893:


//--------------------- .text.ComputeSparseAccuracy --------------------------
	.section	.text.ComputeSparseAccuracy,"ax",@progbits
	.align	128
        .global         ComputeSparseAccuracy
        .type           ComputeSparseAccuracy,@function
        .size           ComputeSparseAccuracy,(.L_x_894 - ComputeSparseAccuracy)
        .other          ComputeSparseAccuracy,@"STO_CUDA_ENTRY STV_DEFAULT"
ComputeSparseAccuracy:
.text.ComputeSparseAccuracy:
        /* <DEDUP_REMOVED lines=10> */
[----:B------:R-:W2:Y:S01]  /*00a0*/  LDCU UR7, c[0x0][0x384] ;  /* 0x00007080ff0777ac */ /* 0x000ea20008000800 */
[----:B0-----:R-:W-:-:S05]  /*00b0*/  IMAD.WIDE R4, R0, 0x4, R4 ;  /* 0x0000000400047825 */ /* 0x001fca00078e0204 */
[----:B-1----:R-:W3:Y:S01]  /*00c0*/  LDG.E.CONSTANT R2, desc[UR8][R4.64] ;  /* 0x0000000804027981 */ /* 0x002ee2000c1e9900 */
[----:B--2---:R-:W-:Y:S01]  /*00d0*/  UISETP.GE.AND UP0, UPT, UR7, 0x2, UPT ;  /* 0x000000020700788c */ /* 0x004fe2000bf06270 */
[----:B------:R-:W-:Y:S02]  /*00e0*/  HFMA2 R11, -RZ, RZ, 0, 0 ;  /* 0x00000000ff0b7431 */ /* 0x000fe400000001ff */
[----:B---3--:R-:W-:-:S06]  /*00f0*/  FADD R2, R2, 0.10000000149011611938 ;  /* 0x3dcccccd02027421 */ /* 0x008fcc0000000000 */
[----:B------:R-:W-:Y:S05]  /*0100*/  BRA.U !UP0, `(.L_x_638) ;  /* 0x0000000d08887547 */ /* 0x000fea000b800000 */
[----:B------:R-:W-:Y:S02]  /*0110*/  UIADD3 UR5, UPT, UPT, UR7, -0x2, URZ ;  /* 0xfffffffe07057890 */ /* 0x000fe4000fffe0ff */
[----:B------:R-:W-:Y:S01]  /*0120*/  IMAD R3, R0, UR7, RZ ;  /* 0x0000000700037c24 */ /* 0x000fe2000f8e02ff */
[----:B------:R-:W-:Y:S01]  /*0130*/  UIADD3 UR4, UPT, UPT, UR7, -0x1, URZ ;  /* 0xffffffff07047890 */ /* 0x000fe2000fffe0ff */
[----:B------:R-:W-:Y:S01]  /*0140*/  IMAD.MOV.U32 R11, RZ, RZ, RZ ;  /* 0x000000ffff0b7224 */ /* 0x000fe200078e00ff */
[----:B------:R-:W-:Y:S01]  /*0150*/  UISETP.GE.U32.AND UP0, UPT, UR5, 0xf, UPT ;  /* 0x0000000f0500788c */ /* 0x000fe2000bf06070 */
[----:B------:R-:W-:Y:S01]  /*0160*/  MOV R8, 0x1 ;  /* 0x0000000100087802 */ /* 0x000fe20000000f00 */
[----:B------:R-:W-:-:S07]  /*0170*/  ULOP3.LUT UR6, UR4, 0xf, URZ, 0xc0, !UPT ;  /* 0x0000000f04067892 */ /* 0x000fce000f8ec0ff */
[----:B------:R-:W-:Y:S05]  /*0180*/  BRA.U !UP0, `(.L_x_639) ;  /* 0x0000000508b47547 */ /* 0x000fea000b800000 */
[----:B------:R-:W-:Y:S01]  /*0190*/  IMAD.MOV.U32 R9, RZ, RZ, RZ ;  /* 0x000000ffff097224 */ /* 0x000fe200078e00ff */
[----:B------:R-:W-:Y:S01]  /*01a0*/  MOV R10, R3 ;  /* 0x00000003000a7202 */ /* 0x000fe20000000f00 */
[----:B------:R-:W-:Y:S01]  /*01b0*/  IMAD.MOV.U32 R11, RZ, RZ, RZ ;  /* 0x000000ffff0b7224 */ /* 0x000fe200078e00ff */
[----:B------:R-:W-:-:S12]  /*01c0*/  ULOP3.LUT UR5, UR4, 0xfffffff0, URZ, 0xc0, !UPT ;  /* 0xfffffff004057892 */ /* 0x000fd8000f8ec0ff */
.L_x_640:
[----:B------:R-:W0:Y:S01]  /*01d0*/  LDC.64 R4, c[0x0][0x398] ;  /* 0x0000e600ff047b82 */ /* 0x000e220000000a00 */
[----:B------:R-:W-:Y:S01]  /*01e0*/  MOV R8, R11 ;  /* 0x0000000b00087202 */ /* 0x000fe20000000f00 */
[----:B------:R-:W-:-:S03]  /*01f0*/  VIADD R7, R10, 0x1 ;  /* 0x000000010a077836 */ /* 0x000fc60000000000 */
[----:B------:R-:W-:-:S05]  /*0200*/  IADD3 R13, PT, PT, R3, R8, RZ ;  /* 0x00000008030d7210 */ /* 0x000fca0007ffe0ff */
[----:B0-----:R-:W-:-:S04]  /*0210*/  IMAD.WIDE R12, R13, 0x4, R4 ;  /* 0x000000040d0c7825 */ /* 0x001fc800078e0204 */
[----:B------:R-:W-:Y:S02]  /*0220*/  IMAD.WIDE R6, R7, 0x4, R4 ;  /* 0x0000000407067825 */ /* 0x000fe400078e0204 */
[----:B------:R-:W2:Y:S04]  /*0230*/  LDG.E.CONSTANT R12, desc[UR8][R12.64] ;  /* 0x000000080c0c7981 */ /* 0x000ea8000c1e9900 */
[----:B------:R-:W2:Y:S02]  /*0240*/  LDG.E.CONSTANT R11, desc[UR8][R6.64] ;  /* 0x00000008060b7981 */ /* 0x000ea4000c1e9900 */
[----:B--2---:R-:W-:Y:S02]  /*0250*/  FSETP.GT.AND P0, PT, R11, R12, PT ;  /* 0x0000000c0b00720b */ /* 0x004fe40003f04000 */
[----:B------:R-:W2:Y:S11]  /*0260*/  LDG.E.CONSTANT R11, desc[UR8][R6.64+0x4] ;  /* 0x00000408060b7981 */ /* 0x000eb6000c1e9900 */
[----:B------:R-:W-:-:S05]  /*0270*/  @P0 VIADD R8, R9, 0x1 ;  /* 0x0000000109080836 */ /* 0x000fca0000000000 */
[----:B------:R-:W-:-:S05]  /*0280*/  IADD3 R15, PT, PT, R3, R8, RZ ;  /* 0x00000008030f7210 */ /* 0x000fca0007ffe0ff */
[----:B------:R-:W-:-:S06]  /*0290*/  IMAD.WIDE R14, R15, 0x4, R4 ;  /* 0x000000040f0e7825 */ /* 0x000fcc00078e0204 */
        /* <DEDUP_REMOVED lines=79> */
[----:B--2---:R-:W-:-:S13]  /*0790*/  FSETP.GT.AND P0, PT, R11, R16, PT ;  /* 0x000000100b00720b */ /* 0x004fda0003f04000 */
[----:B------:R-:W-:-:S05]  /*07a0*/  @P0 VIADD R8, R9, 0xf ;  /* 0x0000000f09080836 */ /* 0x000fca0000000000 */
[----:B------:R-:W-:-:S05]  /*07b0*/  IADD3 R11, PT, PT, R3, R8, RZ ;  /* 0x00000008030b7210 */ /* 0x000fca0007ffe0ff */
[----:B------:R-:W-:Y:S02]  /*07c0*/  IMAD.WIDE R4, R11, 0x4, R4 ;  /* 0x000000040b047825 */ /* 0x000fe400078e0204 */
[----:B------:R-:W2:Y:S04]  /*07d0*/  LDG.E.CONSTANT R11, desc[UR8][R6.64+0x3c] ;  /* 0x00003c08060b7981 */ /* 0x000ea8000c1e9900 */
[----:B------:R-:W2:Y:S01]  /*07e0*/  LDG.E.CONSTANT R4, desc[UR8][R4.64] ;  /* 0x0000000804047981 */ /* 0x000ea2000c1e9900 */
[----:B------:R-:W-:-:S05]  /*07f0*/  VIADD R9, R9, 0x10 ;  /* 0x0000001009097836 */ /* 0x000fca0000000000 */
[----:B------:R-:W-:Y:S02]  /*0800*/  ISETP.NE.AND P1, PT, R9, UR5, PT ;  /* 0x0000000509007c0c */ /* 0x000fe4000bf25270 */
[----:B------:R-:W-:Y:S02]  /*0810*/  IADD3 R10, PT, PT, R10, 0x10, RZ ;  /* 0x000000100a0a7810 */ /* 0x000fe40007ffe0ff */
[----:B--2---:R-:W-:-:S04]  /*0820*/  FSETP.GT.AND P0, PT, R11, R4, PT ;  /* 0x000000040b00720b */ /* 0x004fc80003f04000 */
[----:B------:R-:W-:-:S05]  /*0830*/  SEL R11, R9, R8, P0 ;  /* 0x00000008090b7207 */ /* 0x000fca0000000000 */
[----:B------:R-:W-:Y:S05]  /*0840*/  @P1 BRA `(.L_x_640) ;  /* 0xfffffff800601947 */ /* 0x000fea000383ffff */
[----:B------:R-:W-:-:S07]  /*0850*/  VIADD R8, R9, 0x1 ;  /* 0x0000000109087836 */ /* 0x000fce0000000000 */
.L_x_639:
[----:B------:R-:W-:-:S09]  /*0860*/  UISETP.NE.AND UP0, UPT, UR6, URZ, UPT ;  /* 0x000000ff0600728c */ /* 0x000fd2000bf05270 */
        /* <DEDUP_REMOVED lines=11> */
[----:B------:R-:W2:Y:S02]  /*0920*/  LDG.E.CONSTANT R9, desc[UR8][R4.64] ;  /* 0x0000000804097981 */ /* 0x000ea4000c1e9900 */
[----:B--2---:R-:W-:Y:S02]  /*0930*/  FSETP.GT.AND P0, PT, R9, R12, PT ;  /* 0x0000000c0900720b */ /* 0x004fe40003f04000 */
[----:B------:R-:W2:Y:S02]  /*0940*/  LDG.E.CONSTANT R9, desc[UR8][R4.64+0x4] ;  /* 0x0000040804097981 */ /* 0x000ea4000c1e9900 */
[----:B------:R-:W-:-:S04]  /*0950*/  SEL R10, R8, R11, P0 ;  /* 0x0000000b080a7207 */ /* 0x000fc80000000000 */
        /* <DEDUP_REMOVED lines=39> */
[----:B--2---:R-:W-:-:S13]  /*0bd0*/  FSETP.GT.AND P0, PT, R9, R6, PT ;  /* 0x000000060900720b */ /* 0x004fda0003f04000 */
[C---:B------:R-:W-:Y:S01]  /*0be0*/  @P0 VIADD R10, R8.reuse, 0x7 ;  /* 0x00000007080a0836 */ /* 0x040fe20000000000 */
[----:B------:R-:W-:-:S03]  /*0bf0*/  IADD3 R8, PT, PT, R8, 0x8, RZ ;  /* 0x0000000808087810 */ /* 0x000fc60007ffe0ff */
[----:B------:R-:W-:-:S07]  /*0c00*/  IMAD.MOV.U32 R11, RZ, RZ, R10 ;  /* 0x000000ffff0b7224 */ /* 0x000fce00078e000a */
.L_x_641:
        /* <DEDUP_REMOVED lines=34> */
.L_x_642:
[----:B------:R-:W-:Y:S05]  /*0e30*/  BRA.U !UP1, `(.L_x_638) ;  /* 0x00000001093c7547 */ /* 0x000fea000b800000 */
[----:B------:R-:W0:Y:S01]  /*0e40*/  LDC.64 R6, c[0x0][0x398] ;  /* 0x0000e600ff067b82 */ /* 0x000e220000000a00 */
[----:B------:R-:W-:Y:S01]  /*0e50*/  IADD3 R9, PT, PT, R3, R8, RZ ;  /* 0x0000000803097210 */ /* 0x000fe20007ffe0ff */
[----:B------:R-:W-:-:S12]  /*0e60*/  UIADD3 UR4, UPT, UPT, -UR4, URZ, URZ ;  /* 0x000000ff04047290 */ /* 0x000fd8000fffe1ff */
.L_x_643:
        /* <DEDUP_REMOVED lines=12> */
.L_x_638:
[----:B------:R-:W0:Y:S01]  /*0f30*/  LDC.64 R4, c[0x0][0x388] ;  /* 0x0000e200ff047b82 */ /* 0x000e220000000a00 */
[----:B------:R-:W1:Y:S02]  /*0f40*/  F2I.TRUNC.NTZ R2, R2 ;  /* 0x0000000200027305 */ /* 0x000e64000020f100 */
[----:B-1----:R-:W-:-:S04]  /*0f50*/  ISETP.NE.AND P0, PT, R11, R2, PT ;  /* 0x000000020b00720c */ /* 0x002fc80003f05270 */
[----:B------:R-:W-:Y:S01]  /*0f60*/  FSEL R3, RZ, 1, P0 ;  /* 0x3f800000ff037808 */ /* 0x000fe20000000000 */
[----:B0-----:R-:W-:-:S05]  /*0f70*/  IMAD.WIDE R4, R0, 0x4, R4 ;  /* 0x0000000400047825 */ /* 0x001fca00078e0204 */
[----:B------:R-:W-:Y:S01]  /*0f80*/  STG.E desc[UR8][R4.64], R3 ;  /* 0x0000000304007986 */ /* 0x000fe2000c101908 */
[----:B------:R-:W-:Y:S05]  /*0f90*/  EXIT ;  /* 0x000000000000794d */ /* 0x000fea0003800000 */
.L_x_644:
        /* <DEDUP_REMOVED lines=14> */
.L_x_894:


//--------------------- .text.ComputeAccuracy     --------------------------
	.section	.text.ComputeAccuracy,"ax",@progbits
	.align	128
        .global         ComputeAccuracy
        .type           ComputeAccuracy,@function
        .size           ComputeAccuracy,(.L_x_895 - ComputeAccuracy)
        .other          ComputeAccuracy,@"STO_CUDA_ENTRY STV_DEFAULT"
ComputeAccuracy:
.text.ComputeAccuracy:
        /* <DEDUP_REMOVED lines=10> */
[----:B0-----:R-:W-:-:S09]  /*00a0*/  UISETP.NE.AND UP0, UPT, UR6, 0x1, UPT ;  /* 0x000000010600788c */ /* 0x001fd2000bf05270 */
[----:B-1----:R-:W-:Y:S05]  /*00b0*/  BRA.U UP0, `(.L_x_645) ;  /* 0x0000000100307547 */ /* 0x002fea000b800000 */
[----:B------:R-:W0:Y:S08]  /*00c0*/  LDC.64 R2, c[0x0][0x390] ;  /* 0x0000e400ff027b82 */ /* 0x000e300000000a00 */
[----:B------:R-:W1:Y:S08]  /*00d0*/  LDC.64 R4, c[0x0][0x398] ;  /* 0x0000e600ff047b82 */ /* 0x000e700000000a00 */
[----:B------:R-:W2:Y:S01]  /*00e0*/  LDC.64 R6, c[0x0][0x388] ;  /* 0x0000e200ff067b82 */ /* 0x000ea20000000a00 */
[----:B0-----:R-:W-:-:S06]  /*00f0*/  IMAD.WIDE R2, R0, 0x4, R2 ;  /* 0x0000000400027825 */ /* 0x001fcc00078e0202 */
[----:B------:R-:W3:Y:S01]  /*0100*/  LDG.E.CONSTANT R2, desc[UR4][R2.64] ;  /* 0x0000000402027981 */ /* 0x000ee2000c1e9900 */
[----:B-1----:R-:W-:-:S06]  /*0110*/  IMAD.WIDE R4, R0, 0x4, R4 ;  /* 0x0000000400047825 */ /* 0x002fcc00078e0204 */
[----:B------:R-:W3:Y:S01]  /*0120*/  LDG.E.CONSTANT R5, desc[UR4][R4.64] ;  /* 0x0000000404057981 */ /* 0x000ee2000c1e9900 */
[----:B--2---:R-:W-:-:S04]  /*0130*/  IMAD.WIDE R6, R0, 0x4, R6 ;  /* 0x0000000400067825 */ /* 0x004fc800078e0206 */
[----:B---3--:R-:W-:-:S05]  /*0140*/  FADD R8, R2, -R5 ;  /* 0x8000000502087221 */ /* 0x008fca0000000000 */
[----:B------:R-:W-:-:S05]  /*0150*/  FSET.BF.LT.AND R9, |R8|, 0.5, PT ;  /* 0x3f0000000809780a */ /* 0x000fca0003801200 */
[----:B------:R-:W-:Y:S01]  /*0160*/  STG.E desc[UR4][R6.64], R9 ;  /* 0x0000000906007986 */ /* 0x000fe2000c101904 */
[----:B------:R-:W-:Y:S05]  /*0170*/  EXIT ;  /* 0x000000000000794d */ /* 0x000fea0003800000 */
.L_x_645:
[----:B------:R-:W-:Y:S02]  /*0180*/  UISETP.GE.AND UP0, UPT, UR6, 0x2, UPT ;  /* 0x000000020600788c */ /* 0x000fe4000bf06270 */
[----:B------:R-:W-:-:S04]  /*0190*/  IMAD R3, R0, UR6, RZ ;  /* 0x0000000600037c24 */ /* 0x000fc8000f8e02ff */
[----:B------:R-:W-:-:S03]  /*01a0*/  IMAD.MOV.U32 R12, RZ, RZ, R3 ;  /* 0x000000ffff0c7224 */ /* 0x000fc600078e0003 */
[----:B------:R-:W-:Y:S05]  /*01b0*/  BRA.U !UP0, `(.L_x_646) ;  /* 0x0000000d08707547 */ /* 0x000fea000b800000 */
[C---:B------:R-:W-:Y:S01]  /*01c0*/  VIADD R2, R3.reuse, 0x2 ;  /* 0x0000000203027836 */ /* 0x040fe20000000000 */
[----:B------:R-:W-:Y:S01]  /*01d0*/  LOP3.LUT R5, RZ, R3, RZ, 0x33, !PT ;  /* 0x00000003ff057212 */ /* 0x000fe200078e33ff */
[----:B------:R-:W-:Y:S01]  /*01e0*/  BSSY.RECONVERGENT B0, `(.L_x_647) ;  /* 0x000006f000007945 */ /* 0x000fe20003800200 */
[C---:B------:R-:W-:Y:S02]  /*01f0*/  VIADD R13, R3.reuse, 0x1 ;  /* 0x00000001030d7836 */ /* 0x040fe40000000000 */
[----:B------:R-:W-:Y:S01]  /*0200*/  VIADDMNMX R2, R3, UR6, R2, !PT ;  /* 0x0000000603027c46 */ /* 0x000fe2000f800102 */
[----:B------:R-:W-:-:S03]  /*0210*/  IMAD.MOV.U32 R12, RZ, RZ, R3 ;  /* 0x000000ffff0c7224 */ /* 0x000fc600078e0003 */
[C---:B------:R-:W-:Y:S01]  /*0220*/  IADD3 R4, PT, PT, R2.reuse, -0x2, -R3 ;  /* 0xfffffffe02047810 */ /* 0x040fe20007ffe803 */
[----:B------:R-:W-:-:S03]  /*0230*/  IMAD.IADD R2, R2, 0x1, R5 ;  /* 0x0000000102027824 */ /* 0x000fc600078e0205 */
[----:B------:R-:W-:Y:S02]  /*0240*/  ISETP.GE.U32.AND P0, PT, R4, 0x7, PT ;  /* 0x000000070400780c */ /* 0x000fe40003f06070 */
[----:B------:R-:W-:-:S11]  /*0250*/  LOP3.LUT R15, R2, 0x7, RZ, 0xc0, !PT ;  /* 0x00000007020f7812 */ /* 0x000fd600078ec0ff */
[----:B------:R-:W-:Y:S05]  /*0260*/  @!P0 BRA `(.L_x_648) ;  /* 0x0000000400988947 */ /* 0x000fea0003800000 */
[----:B------:R-:W-:Y:S01]  /*0270*/  LOP3.LUT R14, R2, 0xfffffff8, RZ, 0xc0, !PT ;  /* 0xfffffff8020e7812 */ /* 0x000fe200078ec0ff */
[----:B------:R-:W-:Y:S01]  /*0280*/  BSSY.RECONVERGENT B1, `(.L_x_649) ;  /* 0x0000063000017945 */ /* 0x000fe20003800200 */
[----:B------:R-:W-:Y:S02]  /*0290*/  VIADD R13, R3, 0x4 ;  /* 0x00000004030d7836 */ /* 0x000fe40000000000 */
[----:B------:R-:W-:Y:S02]  /*02a0*/  IMAD.MOV.U32 R12, RZ, RZ, R3 ;  /* 0x000000ffff0c7224 */ /* 0x000fe400078e0003 */
[----:B------:R-:W-:-:S07]  /*02b0*/  IMAD.MOV R14, RZ, RZ, -R14 ;  /* 0x000000ffff0e7224 */ /* 0x000fce00078e0a0e */
.L_x_650:
[----:B------:R-:W0:Y:S01]  /*02c0*/  LDC.64 R4, c[0x0][0x398] ;  /* 0x0000e600ff047b82 */ /* 0x000e220000000a00 */
[----:B------:R-:W-:-:S07]  /*02d0*/  VIADD R19, R13, 0xfffffffd ;  /* 0xfffffffd0d137836 */ /* 0x000fce0000000000 */
[----:B------:R-:W1:Y:S01]  /*02e0*/  LDC.64 R8, c[0x0][0x390] ;  /* 0x0000e400ff087b82 */ /* 0x000e620000000a00 */
[----:B0-----:R-:W-:-:S04]  /*02f0*/  IMAD.WIDE R20, R3, 0x4, R4 ;  /* 0x0000000403147825 */ /* 0x001fc800078e0204 */
[C---:B------:R-:W-:Y:S02]  /*0300*/  IMAD.WIDE R6, R19.reuse, 0x4, R4 ;  /* 0x0000000413067825 */ /* 0x040fe400078e0204 */
[----:B------:R-:W2:Y:S02]  /*0310*/  LDG.E.CONSTANT R21, desc[UR4][R20.64] ;  /* 0x0000000414157981 */ /* 0x000ea4000c1e9900 */
[--C-:B-1----:R-:W-:Y:S02]  /*0320*/  IMAD.WIDE R16, R12, 0x4, R8.reuse ;  /* 0x000000040c107825 */ /* 0x102fe400078e0208 */
[----:B------:R-:W2:Y:S02]  /*0330*/  LDG.E.CONSTANT R18, desc[UR4][R6.64] ;  /* 0x0000000406127981 */ /* 0x000ea4000c1e9900 */
[----:B------:R-:W-:Y:S02]  /*0340*/  IMAD.WIDE R10, R19, 0x4, R8 ;  /* 0x00000004130a7825 */ /* 0x000fe400078e0208 */
[----:B------:R-:W3:Y:S04]  /*0350*/  LDG.E.CONSTANT R17, desc[UR4][R16.64] ;  /* 0x0000000410117981 */ /* 0x000ee8000c1e9900 */
[----:B------:R-:W3:Y:S04]  /*0360*/  LDG.E.CONSTANT R22, desc[UR4][R10.64] ;  /* 0x000000040a167981 */ /* 0x000ee8000c1e9900 */
[----:B------:R-:W4:Y:S04]  /*0370*/  LDG.E.CONSTANT R24, desc[UR4][R6.64+0xc] ;  /* 0x00000c0406187981 */ /* 0x000f28000c1e9900 */
[----:B------:R-:W5:Y:S01]  /*0380*/  LDG.E.CONSTANT R16, desc[UR4][R10.64+0x4] ;  /* 0x000004040a107981 */ /* 0x000f62000c1e9900 */
[----:B--2---:R-:W-:-:S04]  /*0390*/  FSETP.GT.AND P0, PT, R18, R21, PT ;  /* 0x000000151200720b */ /* 0x004fc80003f04000 */
[----:B------:R-:W-:Y:S02]  /*03a0*/  SEL R3, R19, R3, P0 ;  /* 0x0000000313037207 */ /* 0x000fe40000000000 */
[----:B---3--:R-:W-:-:S03]  /*03b0*/  FSETP.GT.AND P1, PT, R22, R17, PT ;  /* 0x000000111600720b */ /* 0x008fc60003f24000 */
[----:B------:R-:W-:Y:S01]  /*03c0*/  IMAD.WIDE R22, R3, 0x4, R4 ;  /* 0x0000000403167825 */ /* 0x000fe200078e0204 */
[----:B------:R-:W-:Y:S02]  /*03d0*/  SEL R25, R19, R12, P1 ;  /* 0x0000000c13197207 */ /* 0x000fe40000800000 */
[----:B------:R-:W2:Y:S04]  /*03e0*/  LDG.E.CONSTANT R12, desc[UR4][R6.64+0x4] ;  /* 0x00000404060c7981 */ /* 0x000ea8000c1e9900 */
[----:B------:R-:W2:Y:S01]  /*03f0*/  LDG.E.CONSTANT R23, desc[UR4][R22.64] ;  /* 0x0000000416177981 */ /* 0x000ea2000c1e9900 */
[----:B------:R-:W-:-:S06]  /*0400*/  IMAD.WIDE R18, R25, 0x4, R8 ;  /* 0x0000000419127825 */ /* 0x000fcc00078e0208 */
[----:B------:R-:W5:Y:S04]  /*0410*/  LDG.E.CONSTANT R19, desc[UR4][R18.64] ;  /* 0x0000000412137981 */ /* 0x000f68000c1e9900 */
[----:B------:R-:W3:Y:S01]  /*0420*/  LDG.E.CONSTANT R18, desc[UR4][R10.64+0x8] ;  /* 0x000008040a127981 */ /* 0x000ee2000c1e9900 */
[----:B--2---:R-:W-:Y:S01]  /*0430*/  FSETP.GT.AND P0, PT, R12, R23, PT ;  /* 0x000000170c00720b */ /* 0x004fe20003f04000 */
[----:B------:R-:W-:-:S05]  /*0440*/  VIADD R12, R13, 0xfffffffe ;  /* 0xfffffffe0d0c7836 */ /* 0x000fca0000000000 */
[----:B------:R-:W-:Y:S02]  /*0450*/  SEL R3, R12, R3, P0 ;  /* 0x000000030c037207 */ /* 0x000fe40000000000 */
[----:B-----5:R-:W-:-:S03]  /*0460*/  FSETP.GT.AND P1, PT, R16, R19, PT ;  /* 0x000000131000720b */ /* 0x020fc60003f24000 */
[----:B------:R-:W-:Y:S01]  /*0470*/  IMAD.WIDE R20, R3, 0x4, R4 ;  /* 0x0000000403147825 */ /* 0x000fe200078e0204 */
[----:B------:R-:W-:Y:S02]  /*0480*/  SEL R25, R12, R25, P1 ;  /* 0x000000190c197207 */ /* 0x000fe40000800000 */
[----:B------:R-:W2:Y:S04]  /*0490*/  LDG.E.CONSTANT R12, desc[UR4][R6.64+0x8] ;  /* 0x00000804060c7981 */ /* 0x000ea8000c1e9900 */
[----:B------:R-:W2:Y:S01]  /*04a0*/  LDG.E.CONSTANT R21, desc[UR4][R20.64] ;  /* 0x0000000414157981 */ /* 0x000ea2000c1e9900 */
[----:B------:R-:W-:-:S06]  /*04b0*/  IMAD.WIDE R16, R25, 0x4, R8 ;  /* 0x0000000419107825 */ /* 0x000fcc00078e0208 */
[----:B------:R-:W3:Y:S04]  /*04c0*/  LDG.E.CONSTANT R17, desc[UR4][R16.64] ;  /* 0x0000000410117981 */ /* 0x000ee8000c1e9900 */
[----:B------:R-:W5:Y:S01]  /*04d0*/  LDG.E.CONSTANT R16, desc[UR4][R10.64+0xc] ;  /* 0x00000c040a107981 */ /* 0x000f62000c1e9900 */
[----:B--2---:R-:W-:Y:S01]  /*04e0*/  FSETP.GT.AND P0, PT, R12, R21, PT ;  /* 0x000000150c00720b */ /* 0x004fe20003f04000 */
[----:B------:R-:W-:-:S05]  /*04f0*/  VIADD R12, R13, 0xffffffff ;  /* 0xffffffff0d0c7836 */ /* 0x000fca0000000000 */
[----:B------:R-:W-:Y:S02]  /*0500*/  SEL R3, R12, R3, P0 ;  /* 0x000000030c037207 */ /* 0x000fe40000000000 */
[----:B---3--:R-:W-:-:S03]  /*0510*/  FSETP.GT.AND P1, PT, R18, R17, PT ;  /* 0x000000111200720b */ /* 0x008fc60003f24000 */
[----:B------:R-:W-:Y:S01]  /*0520*/  IMAD.WIDE R22, R3, 0x4, R4 ;  /* 0x0000000403167825 */ /* 0x000fe200078e0204 */
[----:B------:R-:W-:-:S05]  /*0530*/  SEL R12, R12, R25, P1 ;  /* 0x000000190c0c7207 */ /* 0x000fca0000800000 */
[----:B------:R-:W-:Y:S01]  /*0540*/  IMAD.WIDE R18, R12, 0x4, R8 ;  /* 0x000000040c127825 */ /* 0x000fe200078e0208 */
[----:B------:R-:W4:Y:S05]  /*0550*/  LDG.E.CONSTANT R23, desc[UR4][R22.64] ;  /* 0x0000000416177981 */ /* 0x000f2a000c1e9900 */
[----:B------:R-:W5:Y:S04]  /*0560*/  LDG.E.CONSTANT R19, desc[UR4][R18.64] ;  /* 0x0000000412137981 */ /* 0x000f68000c1e9900 */
[----:B------:R-:W2:Y:S01]  /*0570*/  LDG.E.CONSTANT R18, desc[UR4][R10.64+0x10] ;  /* 0x000010040a127981 */ /* 0x000ea2000c1e9900 */
[----:B----4-:R-:W-:-:S04]  /*0580*/  FSETP.GT.AND P0, PT, R24, R23, PT ;  /* 0x000000171800720b */ /* 0x010fc80003f04000 */
[----:B------:R-:W-:Y:S02]  /*0590*/  SEL R3, R13, R3, P0 ;  /* 0x000000030d037207 */ /* 0x000fe40000000000 */
[----:B-----5:R-:W-:-:S03]  /*05a0*/  FSETP.GT.AND P1, PT, R16, R19, PT ;  /* 0x000000131000720b */ /* 0x020fc60003f24000 */
[----:B------:R-:W-:Y:S01]  /*05b0*/  IMAD.WIDE R20, R3, 0x4, R4 ;  /* 0x0000000403147825 */ /* 0x000fe200078e0204 */
[----:B------:R-:W-:Y:S02]  /*05c0*/  SEL R25, R13, R12, P1 ;  /* 0x0000000c0d197207 */ /* 0x000fe40000800000 */
[----:B------:R-:W3:Y:S03]  /*05d0*/  LDG.E.CONSTANT R12, desc[UR4][R6.64+0x10] ;  /* 0x00001004060c7981 */ /* 0x000ee6000c1e9900 */
[----:B------:R-:W-:Y:S01]  /*05e0*/  IMAD.WIDE R16, R25, 0x4, R8 ;  /* 0x0000000419107825 */ /* 0x000fe200078e0208 */
[----:B------:R-:W3:Y:S05]  /*05f0*/  LDG.E.CONSTANT R21, desc[UR4][R20.64] ;  /* 0x0000000414157981 */ /* 0x000eea000c1e9900 */
[----:B------:R-:W2:Y:S04]  /*0600*/  LDG.E.CONSTANT R17, desc[UR4][R16.64] ;  /* 0x0000000410117981 */ /* 0x000ea8000c1e9900 */
[----:B------:R-:W4:Y:S01]  /*0610*/  LDG.E.CONSTANT R16, desc[UR4][R10.64+0x14] ;  /* 0x000014040a107981 */ /* 0x000f22000c1e9900 */
[----:B---3--:R-:W-:Y:S01]  /*0620*/  FSETP.GT.AND P0, PT, R12, R21, PT ;  /* 0x000000150c00720b */ /* 0x008fe20003f04000 */
[----:B------:R-:W-:Y:S01]  /*0630*/  VIADD R12, R13, 0x1 ;  /* 0x000000010d0c7836 */ /* 0x000fe20000000000 */
[----:B--2---:R-:W-:-:S04]  /*0640*/  FSETP.GT.AND P1, PT, R18, R17, PT ;  /* 0x000000111200720b */ /* 0x004fc80003f24000 */
[C---:B------:R-:W-:Y:S02]  /*0650*/  SEL R3, R12.reuse, R3, P0 ;  /* 0x000000030c037207 */ /* 0x040fe40000000000 */
[----:B------:R-:W-:Y:S02]  /*0660*/  SEL R25, R12, R25, P1 ;  /* 0x000000190c197207 */ /* 0x000fe40000800000 */
[----:B------:R-:W2:Y:S01]  /*0670*/  LDG.E.CONSTANT R12, desc[UR4][R6.64+0x14] ;  /* 0x00001404060c7981 */ /* 0x000ea2000c1e9900 */
[----:B------:R-:W-:-:S04]  /*0680*/  IMAD.WIDE R22, R3, 0x4, R4 ;  /* 0x0000000403167825 */ /* 0x000fc800078e0204 */
[----:B------:R-:W-:Y:S02]  /*0690*/  IMAD.WIDE R18, R25, 0x4, R8 ;  /* 0x0000000419127825 */ /* 0x000fe400078e0208 */
[----:B------:R-:W2:Y:S04]  /*06a0*/  LDG.E.CONSTANT R23, desc[UR4][R22.64] ;  /* 0x0000000416177981 */ /* 0x000ea8000c1e9900 */
[----:B------:R-:W4:Y:S04]  /*06b0*/  LDG.E.CONSTANT R19, desc[UR4][R18.64] ;  /* 0x0000000412137981 */ /* 0x000f28000c1e9900 */
[----:B------:R-:W3:Y:S01]  /*06c0*/  LDG.E.CONSTANT R18, desc[UR4][R10.64+0x18] ;  /* 0x000018040a127981 */ /* 0x000ee2000c1e9900 */
[----:B--2---:R-:W-:Y:S01]  /*06d0*/  FSETP.GT.AND P0, PT, R12, R23, PT ;  /* 0x000000170c00720b */ /* 0x004fe20003f04000 */
[----:B------:R-:W-:Y:S01]  /*06e0*/  VIADD R12, R13, 0x2 ;  /* 0x000000020d0c7836 */ /* 0x000fe20000000000 */
[----:B----4-:R-:W-:-:S04]  /*06f0*/  FSETP.GT.AND P1, PT, R16, R19, PT ;  /* 0x000000131000720b */ /* 0x010fc80003f24000 */
[C---:B------:R-:W-:Y:S02]  /*0700*/  SEL R3, R12.reuse, R3, P0 ;  /* 0x000000030c037207 */ /* 0x040fe40000000000 */
[----:B------:R-:W-:Y:S02]  /*0710*/  SEL R25, R12, R25, P1 ;  /* 0x000000190c197207 */ /* 0x000fe40000800000 */
[----:B------:R-:W2:Y:S01]  /*0720*/  LDG.E.CONSTANT R12, desc[UR4][R6.64+0x18] ;  /* 0x00001804060c7981 */ /* 0x000ea2000c1e9900 */
[----:B------:R-:W-:-:S04]  /*0730*/  IMAD.WIDE R20, R3, 0x4, R4 ;  /* 0x0000000403147825 */ /* 0x000fc800078e0204 */
[----:B------:R-:W-:Y:S02]  /*0740*/  IMAD.WIDE R16, R25, 0x4, R8 ;  /* 0x0000000419107825 */ /* 0x000fe400078e0208 */
[----:B------:R-:W2:Y:S04]  /*0750*/  LDG.E.CONSTANT R21, desc[UR4][R20.64] ;  /* 0x0000000414157981 */ /* 0x000ea8000c1e9900 */
[----:B------:R-:W3:Y:S04]  /*0760*/  LDG.E.CONSTANT R17, desc[UR4][R16.64] ;  /* 0x0000000410117981 */ /* 0x000ee8000c1e9900 */
[----:B------:R-:W4:Y:S01]  /*0770*/  LDG.E.CONSTANT R6, desc[UR4][R6.64+0x1c] ;  /* 0x00001c0406067981 */ /* 0x000f22000c1e9900 */
[----:B--2---:R-:W-:Y:S01]  /*0780*/  FSETP.GT.AND P0, PT, R12, R21, PT ;  /* 0x000000150c00720b */ /* 0x004fe20003f04000 */
[----:B------:R-:W-:Y:S01]  /*0790*/  VIADD R12, R13, 0x3 ;  /* 0x000000030d0c7836 */ /* 0x000fe20000000000 */
[----:B---3--:R-:W-:-:S04]  /*07a0*/  FSETP.GT.AND P1, PT, R18, R17, PT ;  /* 0x000000111200720b */ /* 0x008fc80003f24000 */
[C---:B------:R-:W-:Y:S02]  /*07b0*/  SEL R3, R12.reuse, R3, P0 ;  /* 0x000000030c037207 */ /* 0x040fe40000000000 */
[----:B------:R-:W-:Y:S02]  /*07c0*/  SEL R25, R12, R25, P1 ;  /* 0x000000190c197207 */ /* 0x000fe40000800000 */
[----:B------:R-:W2:Y:S01]  /*07d0*/  LDG.E.CONSTANT R12, desc[UR4][R10.64+0x1c] ;  /* 0x00001c040a0c7981 */ /* 0x000ea2000c1e9900 */
[----:B------:R-:W-:-:S04]  /*07e0*/  IMAD.WIDE R4, R3, 0x4, R4 ;  /* 0x0000000403047825 */ /* 0x000fc800078e0204 */
[----:B------:R-:W-:Y:S02]  /*07f0*/  IMAD.WIDE R8, R25, 0x4, R8 ;  /* 0x0000000419087825 */ /* 0x000fe400078e0208 */
[----:B------:R-:W4:Y:S04]  /*0800*/  LDG.E.CONSTANT R5, desc[UR4][R4.64] ;  /* 0x0000000404057981 */ /* 0x000f28000c1e9900 */
[----:B------:R-:W2:Y:S01]  /*0810*/  LDG.E.CONSTANT R9, desc[UR4][R8.64] ;  /* 0x0000000408097981 */ /* 0x000ea2000c1e9900 */
[----:B------:R-:W-:-:S05]  /*0820*/  VIADD R14, R14, 0x8 ;  /* 0x000000080e0e7836 */ /* 0x000fca0000000000 */
[----:B------:R-:W-:Y:S02]  /*0830*/  ISETP.NE.AND P2, PT, R14, RZ, PT ;  /* 0x000000ff0e00720c */ /* 0x000fe40003f45270 */
[----:B----4-:R-:W-:Y:S02]  /*0840*/  FSETP.GT.AND P0, PT, R6, R5, PT ;  /* 0x000000050600720b */ /* 0x010fe40003f04000 */
[----:B--2---:R-:W-:Y:S01]  /*0850*/  FSETP.GT.AND P1, PT, R12, R9, PT ;  /* 0x000000090c00720b */ /* 0x004fe20003f24000 */
[C---:B------:R-:W-:Y:S02]  /*0860*/  VIADD R12, R13.reuse, 0x4 ;  /* 0x000000040d0c7836 */ /* 0x040fe40000000000 */
[----:B------:R-:W-:-:S03]  /*0870*/  VIADD R13, R13, 0x8 ;  /* 0x000000080d0d7836 */ /* 0x000fc60000000000 */
[C---:B------:R-:W-:Y:S02]  /*0880*/  SEL R3, R12.reuse, R3, P0 ;  /* 0x000000030c037207 */ /* 0x040fe40000000000 */
[----:B------:R-:W-:Y:S01]  /*0890*/  SEL R12, R12, R25, P1 ;  /* 0x000000190c0c7207 */ /* 0x000fe20000800000 */
[----:B------:R-:W-:Y:S06]  /*08a0*/  @P2 BRA `(.L_x_650) ;  /* 0xfffffff800842947 */ /* 0x000fec000383ffff */
[----:B------:R-:W-:Y:S05]  /*08b0*/  BSYNC.RECONVERGENT B1 ;  /* 0x0000000000017941 */ /* 0x000fea0003800200 */
.L_x_649:
[----:B------:R-:W-:-:S07]  /*08c0*/  VIADD R13, R13, 0xfffffffd ;  /* 0xfffffffd0d0d7836 */ /* 0x000fce0000000000 */
.L_x_648:
[----:B------:R-:W-:Y:S05]  /*08d0*/  BSYNC.RECONVERGENT B0 ;  /* 0x0000000000007941 */ /* 0x000fea0003800200 */
.L_x_647:
[----:B------:R-:W-:Y:S01]  /*08e0*/  ISETP.NE.AND P0, PT, R15, RZ, PT ;  /* 0x000000ff0f00720c */ /* 0x000fe20003f05270 */
[----:B------:R-:W-:-:S12]  /*08f0*/  BSSY.RECONVERGENT B0, `(.L_x_646) ;  /* 0x0000068000007945 */ /* 0x000fd80003800200 */
        /* <DEDUP_REMOVED lines=16> */
[----:B------:R-:W4:Y:S01]  /*0a00*/  LDG.E.CONSTANT R14, desc[UR4][R8.64+0x4] ;  /* 0x00000404080e7981 */ /* 0x000f22000c1e9900 */
[----:B--2---:R-:W-:-:S04]  /*0a10*/  FSETP.GT.AND P1, PT, R18, R15, PT ;  /* 0x0000000f1200720b */ /* 0x004fc80003f24000 */
[----:B------:R-:W-:Y:S02]  /*0a20*/  SEL R3, R13, R3, P1 ;  /* 0x000000030d037207 */ /* 0x000fe40000800000 */
[----:B---3--:R-:W-:-:S03]  /*0a30*/  FSETP.GT.AND P2, PT, R19, R16, PT ;  /* 0x000000101300720b */ /* 0x008fc60003f44000 */
[----:B------:R-:W-:Y:S01]  /*0a40*/  IMAD.WIDE R18, R3, 0x4, R4 ;  /* 0x0000000403127825 */ /* 0x000fe200078e0204 */
[----:B------:R-:W-:Y:S02]  /*0a50*/  SEL R23, R13, R12, P2 ;  /* 0x0000000c0d177207 */ /* 0x000fe40001000000 */
[----:B------:R-:W2:Y:S03]  /*0a60*/  LDG.E.CONSTANT R12, desc[UR4][R6.64+0x4] ;  /* 0x00000404060c7981 */ /* 0x000ea6000c1e9900 */
[----:B------:R-:W-:Y:S01]  /*0a70*/  IMAD.WIDE R20, R23, 0x4, R10 ;  /* 0x0000000417147825 */ /* 0x000fe200078e020a */
[----:B------:R-:W2:Y:S05]  /*0a80*/  LDG.E.CONSTANT R19, desc[UR4][R18.64] ;  /* 0x0000000412137981 */ /* 0x000eaa000c1e9900 */
        /* <DEDUP_REMOVED lines=23> */
[----:B----4-:R-:W-:Y:S02]  /*0c00*/  FSETP.GT.AND P1, PT, R6, R5, PT ;  /* 0x000000050600720b */ /* 0x010fe40003f24000 */
[----:B--2---:R-:W-:Y:S01]  /*0c10*/  FSETP.GT.AND P2, PT, R12, R11, PT ;  /* 0x0000000b0c00720b */ /* 0x004fe20003f44000 */
[----:B------:R-:W-:-:S02]  /*0c20*/  VIADD R12, R13, 0x3 ;  /* 0x000000030d0c7836 */ /* 0x000fc40000000000 */
[----:B------:R-:W-:-:S03]  /*0c30*/  VIADD R13, R13, 0x4 ;  /* 0x000000040d0d7836 */ /* 0x000fc60000000000 */
[C---:B------:R-:W-:Y:S02]  /*0c40*/  SEL R3, R12.reuse, R3, P1 ;  /* 0x000000030c037207 */ /* 0x040fe40000800000 */
[----:B------:R-:W-:-:S07]  /*0c50*/  SEL R12, R12, R23, P2 ;  /* 0x000000170c0c7207 */ /* 0x000fce0001000000 */
.L_x_653:
[----:B------:R-:W-:Y:S05]  /*0c60*/  BSYNC.RECONVERGENT B1 ;  /* 0x0000000000017941 */ /* 0x000fea0003800200 */
.L_x_652:
        /* <DEDUP_REMOVED lines=15> */
[----:B------:R-:W3:Y:S01]  /*0d60*/  LDG.E.CONSTANT R18, desc[UR4][R4.64] ;  /* 0x0000000404127981 */ /* 0x000ee2000c1e9900 */
[----:B--2---:R-:W-:-:S03]  /*0d70*/  FSETP.GT.AND P1, PT, R2, R15, PT ;  /* 0x0000000f0200720b */ /* 0x004fc60003f24000 */
[----:B------:R-:W2:Y:S01]  /*0d80*/  LDG.E.CONSTANT R2, desc[UR4][R6.64+0x4] ;  /* 0x0000040406027981 */ /* 0x000ea2000c1e9900 */
[----:B------:R-:W-:Y:S02]  /*0d90*/  SEL R3, R13, R3, P1 ;  /* 0x000000030d037207 */ /* 0x000fe40000800000 */
[----:B---3--:R-:W-:-:S03]  /*0da0*/  FSETP.GT.AND P2, PT, R18, R17, PT ;  /* 0x000000111200720b */ /* 0x008fc60003f44000 */
[----:B------:R-:W-:Y:S01]  /*0db0*/  IMAD.WIDE R8, R3, 0x4, R8 ;  /* 0x0000000403087825 */ /* 0x000fe200078e0208 */
[----:B------:R-:W-:Y:S02]  /*0dc0*/  SEL R19, R13, R12, P2 ;  /* 0x0000000c0d137207 */ /* 0x000fe40001000000 */
[----:B------:R-:W3:Y:S03]  /*0dd0*/  LDG.E.CONSTANT R12, desc[UR4][R4.64+0x4] ;  /* 0x00000404040c7981 */ /* 0x000ee6000c1e9900 */
[----:B------:R-:W-:Y:S01]  /*0de0*/  IMAD.WIDE R10, R19, 0x4, R10 ;  /* 0x00000004130a7825 */ /* 0x000fe200078e020a */
[----:B------:R-:W2:Y:S05]  /*0df0*/  LDG.E.CONSTANT R9, desc[UR4][R8.64] ;  /* 0x0000000408097981 */ /* 0x000eaa000c1e9900 */
[----:B------:R-:W3:Y:S01]  /*0e00*/  LDG.E.CONSTANT R11, desc[UR4][R10.64] ;  /* 0x000000040a0b7981 */ /* 0x000ee2000c1e9900 */
[----:B--2---:R-:W-:Y:S01]  /*0e10*/  FSETP.GT.AND P1, PT, R2, R9, PT ;  /* 0x000000090200720b */ /* 0x004fe20003f24000 */
[C---:B------:R-:W-:Y:S01]  /*0e20*/  VIADD R2, R13.reuse, 0x1 ;  /* 0x000000010d027836 */ /* 0x040fe20000000000 */
[----:B---3--:R-:W-:Y:S01]  /*0e30*/  FSETP.GT.AND P2, PT, R12, R11, PT ;  /* 0x0000000b0c00720b */ /* 0x008fe20003f44000 */
[----:B------:R-:W-:-:S03]  /*0e40*/  VIADD R13, R13, 0x2 ;  /* 0x000000020d0d7836 */ /* 0x000fc60000000000 */
[C---:B------:R-:W-:Y:S02]  /*0e50*/  SEL R3, R2.reuse, R3, P1 ;  /* 0x0000000302037207 */ /* 0x040fe40000800000 */
[----:B------:R-:W-:-:S07]  /*0e60*/  SEL R12, R2, R19, P2 ;  /* 0x00000013020c7207 */ /* 0x000fce0001000000 */
.L_x_655:
[----:B------:R-:W-:Y:S05]  /*0e70*/  BSYNC.RECONVERGENT B1 ;  /* 0x0000000000017941 */ /* 0x000fea0003800200 */
.L_x_654:
[----:B------:R-:W-:Y:S05]  /*0e80*/  @P0 BRA `(.L_x_651) ;  /* 0x0000000000380947 */ /* 0x000fea0003800000 */
[----:B------:R-:W0:Y:S08]  /*0e90*/  LDC.64 R4, c[0x0][0x390] ;  /* 0x0000e400ff047b82 */ /* 0x000e300000000a00 */
[----:B------:R-:W1:Y:S01]  /*0ea0*/  LDC.64 R8, c[0x0][0x398] ;  /* 0x0000e600ff087b82 */ /* 0x000e620000000a00 */
[----:B0-----:R-:W-:-:S04]  /*0eb0*/  IMAD.WIDE R6, R13, 0x4, R4 ;  /* 0x000000040d067825 */ /* 0x001fc800078e0204 */
[----:B------:R-:W-:Y:S02]  /*0ec0*/  IMAD.WIDE R10, R12, 0x4, R4 ;  /* 0x000000040c0a7825 */ /* 0x000fe400078e0204 */
[----:B------:R-:W2:Y:S02]  /*0ed0*/  LDG.E.CONSTANT R6, desc[UR4][R6.64] ;  /* 0x0000000406067981 */ /* 0x000ea4000c1e9900 */
[--C-:B-1----:R-:W-:Y:S02]  /*0ee0*/  IMAD.WIDE R4, R13, 0x4, R8.reuse ;  /* 0x000000040d047825 */ /* 0x102fe400078e0208 */
[----:B------:R-:W2:Y:S02]  /*0ef0*/  LDG.E.CONSTANT R11, desc[UR4][R10.64] ;  /* 0x000000040a0b7981 */ /* 0x000ea4000c1e9900 */
[----:B------:R-:W-:Y:S02]  /*0f00*/  IMAD.WIDE R8, R3, 0x4, R8 ;  /* 0x0000000403087825 */ /* 0x000fe400078e0208 */
[----:B------:R-:W3:Y:S04]  /*0f10*/  LDG.E.CONSTANT R4, desc[UR4][R4.64] ;  /* 0x0000000404047981 */ /* 0x000ee8000c1e9900 */
[----:B------:R-:W3:Y:S01]  /*0f20*/  LDG.E.CONSTANT R9, desc[UR4][R8.64] ;  /* 0x0000000408097981 */ /* 0x000ee2000c1e9900 */
[----:B--2---:R-:W-:-:S04]  /*0f30*/  FSETP.GT.AND P1, PT, R6, R11, PT ;  /* 0x0000000b0600720b */ /* 0x004fc80003f24000 */
[----:B------:R-:W-:Y:S02]  /*0f40*/  SEL R12, R13, R12, P1 ;  /* 0x0000000c0d0c7207 */ /* 0x000fe40000800000 */
[----:B---3--:R-:W-:-:S04]  /*0f50*/  FSETP.GT.AND P0, PT, R4, R9, PT ;  /* 0x000000090400720b */ /* 0x008fc80003f04000 */
[----:B------:R-:W-:-:S09]  /*0f60*/  SEL R3, R13, R3, P0 ;  /* 0x000000030d037207 */ /* 0x000fd20000000000 */
.L_x_651:
[----:B------:R-:W-:Y:S05]  /*0f70*/  BSYNC.RECONVERGENT B0 ;  /* 0x0000000000007941 */ /* 0x000fea0003800200 */
.L_x_646:
[----:B------:R-:W0:Y:S01]  /*0f80*/  LDC.64 R4, c[0x0][0x388] ;  /* 0x0000e200ff047b82 */ /* 0x000e220000000a00 */
[----:B------:R-:W-:-:S04]  /*0f90*/  ISETP.NE.AND P0, PT, R3, R12, PT ;  /* 0x0000000c0300720c */ /* 0x000fc80003f05270 */
[----:B------:R-:W-:Y:S01]  /*0fa0*/  FSEL R3, RZ, 1, P0 ;  /* 0x3f800000ff037808 */ /* 0x000fe20000000000 */
[----:B0-----:R-:W-:-:S05]  /*0fb0*/  IMAD.WIDE R4, R0, 0x4, R4 ;  /* 0x0000000400047825 */ /* 0x001fca00078e0204 */
[----:B------:R-:W-:Y:S01]  /*0fc0*/  STG.E desc[UR4][R4.64], R3 ;  /* 0x0000000304007986 */ /* 0x000fe2000c101904 */
[----:B------:R-:W-:Y:S05]  /*0fd0*/  EXIT ;  /* 0x000000000000794d */ /* 0x000fea0003800000 */
.L_x_656:
        /* <DEDUP_REMOVED lines=10> */
.L_x_895:


//--------------------- .text.Compute_Row_Mean_Variance --------------------------
	.section	.text.Compute_Row_Mean_Variance,"ax",@progbits
	.align	128
        .global         Compute_Row_Mean_Variance
        .type           Compute_Row_Mean_Variance,@function
        .size           Compute_Row_Mean_Variance,(.L_x_837 - Compute_Row_Mean_Variance)
        .other          Compute_Row_Mean_Variance,@"STO_CUDA_ENTRY STV_DEFAULT"
Compute_Row_Mean_Variance:
.text.Compute_Row_Mean_Variance:
        /* <DEDUP_REMOVED lines=9> */
[----:B------:R-:W-:Y:S02]  /*0090*/  CS2R R18, SRZ ;  /* 0x0000000000127805 */ /* 0x000fe4000001ff00 */
[----:B------:R-:W-:Y:S01]  /*00a0*/  CS2R R8, SRZ ;  /* 0x0000000000087805 */ /* 0x000fe2000001ff00 */
[----:B------:R-:W1:Y:S01]  /*00b0*/  LDCU.64 UR6, c[0x0][0x358] ;  /* 0x00006b00ff0677ac */ /* 0x000e620008000a00 */
[----:B0-----:R-:W-:-:S09]  /*00c0*/  UISETP.GE.AND UP0, UPT, UR4, 0x1, UPT ;  /* 0x000000010400788c */ /* 0x001fd2000bf06270 */
[----:B-1----:R-:W-:Y:S05]  /*00d0*/  BRA.U !UP0, `(.L_x_657) ;  /* 0x0000000908a87547 */ /* 0x002fea000b800000 */
[----:B------:R-:W-:Y:S01]  /*00e0*/  IMAD R3, R0, UR4, RZ ;  /* 0x0000000400037c24 */ /* 0x000fe2000f8e02ff */
[----:B------:R-:W-:Y:S01]  /*00f0*/  BSSY.RECONVERGENT B0, `(.L_x_658) ;  /* 0x0000056000007945 */ /* 0x000fe20003800200 */
[----:B------:R-:W-:Y:S02]  /*0100*/  CS2R R8, SRZ ;  /* 0x0000000000087805 */ /* 0x000fe4000001ff00 */
[----:B------:R-:W-:Y:S01]  /*0110*/  CS2R R18, SRZ ;  /* 0x0000000000127805 */ /* 0x000fe2000001ff00 */
[----:B------:R-:W-:-:S05]  /*0120*/  VIADD R2, R3, 0x1 ;  /* 0x0000000103027836 */ /* 0x000fca0000000000 */
[----:B------:R-:W-:-:S05]  /*0130*/  VIADDMNMX R2, R3, UR4, R2, !PT ;  /* 0x0000000403027c46 */ /* 0x000fca000f800102 */
[----:B------:R-:W-:Y:S02]  /*0140*/  IMAD.IADD R5, R2, 0x1, -R3 ;  /* 0x0000000102057824 */ /* 0x000fe400078e0a03 */
[----:B------:R-:W-:-:S03]  /*0150*/  IMAD.IADD R2, R3, 0x1, -R2 ;  /* 0x0000000103027824 */ /* 0x000fc600078e0a02 */
[----:B------:R-:W-:Y:S02]  /*0160*/  LOP3.LUT R6, R5, 0xf, RZ, 0xc0, !PT ;  /* 0x0000000f05067812 */ /* 0x000fe400078ec0ff */
[----:B------:R-:W-:Y:S02]  /*0170*/  ISETP.GT.U32.AND P0, PT, R2, -0x10, PT ;  /* 0xfffffff00200780c */ /* 0x000fe40003f04070 */
[----:B------:R-:W-:-:S11]  /*0180*/  ISETP.NE.AND P1, PT, R6, RZ, PT ;  /* 0x000000ff0600720c */ /* 0x000fd60003f25270 */
[----:B------:R-:W-:Y:S05]  /*0190*/  @P0 BRA `(.L_x_659) ;  /* 0x00000004002c0947 */ /* 0x000fea0003800000 */
[----:B------:R-:W0:Y:S01]  /*01a0*/  LDC.64 R10, c[0x0][0x388] ;  /* 0x0000e200ff0a7b82 */ /* 0x000e220000000a00 */
[----:B------:R-:W-:Y:S02]  /*01b0*/  LOP3.LUT R2, R5, 0xfffffff0, RZ, 0xc0, !PT ;  /* 0xfffffff005027812 */ /* 0x000fe400078ec0ff */
[----:B------:R-:W-:-:S03]  /*01c0*/  CS2R R8, SRZ ;  /* 0x0000000000087805 */ /* 0x000fc6000001ff00 */
[----:B------:R-:W-:Y:S01]  /*01d0*/  IMAD.MOV R2, RZ, RZ, -R2 ;  /* 0x000000ffff027224 */ /* 0x000fe200078e0a02 */
[----:B0-----:R-:W-:-:S05]  /*01e0*/  IADD3 R10, P0, PT, R10, 0x20, RZ ;  /* 0x000000200a0a7810 */ /* 0x001fca0007f1e0ff */
[----:B------:R-:W-:-:S08]  /*01f0*/  IMAD.X R11, RZ, RZ, R11, P0 ;  /* 0x000000ffff0b7224 */ /* 0x000fd000000e060b */
.L_x_660:
[----:B------:R-:W-:-:S05]  /*0200*/  IMAD.WIDE R12, R3, 0x4, R10 ;  /* 0x00000004030c7825 */ /* 0x000fca00078e020a */
[----:B------:R-:W2:Y:S04]  /*0210*/  LDG.E.CONSTANT R27, desc[UR6][R12.64+-0x20] ;  /* 0xffffe0060c1b7981 */ /* 0x000ea8000c1e9900 */
[----:B------:R-:W3:Y:S04]  /*0220*/  LDG.E.CONSTANT R28, desc[UR6][R12.64+-0x1c] ;  /* 0xffffe4060c1c7981 */ /* 0x000ee8000c1e9900 */
        /* <DEDUP_REMOVED lines=10> */
[----:B--2---:R0:W1:Y:S03]  /*02d0*/  F2F.F64.F32 R14, R27 ;  /* 0x0000001b000e7310 */ /* 0x0040660000201800 */
[----:B0-----:R-:W2:Y:S05]  /*02e0*/  LDG.E.CONSTANT R27, desc[UR6][R12.64+0x18] ;  /* 0x000018060c1b7981 */ /* 0x001eaa000c1e9900 */
[----:B---3--:R0:W3:Y:S01]  /*02f0*/  F2F.F64.F32 R16, R28 ;  /* 0x0000001c00107310 */ /* 0x0080e20000201800 */
[----:B-1----:R-:W-:-:S02]  /*0300*/  DADD R18, R14, R18 ;  /* 0x000000000e127229 */ /* 0x002fc40000000012 */
[----:B------:R-:W-:Y:S01]  /*0310*/  DFMA R14, R14, R14, R8 ;  /* 0x0000000e0e0e722b */ /* 0x000fe20000000008 */
[----:B0-----:R-:W2:Y:S04]  /*0320*/  LDG.E.CONSTANT R28, desc[UR6][R12.64+0x1c] ;  /* 0x00001c060c1c7981 */ /* 0x001ea8000c1e9900 */
[----:B------:R-:W2:Y:S04]  /*0330*/  LDG.E.CONSTANT R9, desc[UR6][R12.64+0xc] ;  /* 0x00000c060c097981 */ /* 0x000ea8000c1e9900 */
[----:B------:R0:W2:Y:S01]  /*0340*/  LDG.E.CONSTANT R8, desc[UR6][R12.64+0x10] ;  /* 0x000010060c087981 */ /* 0x0000a2000c1e9900 */
[----:B---3--:R-:W-:-:S02]  /*0350*/  DADD R18, R18, R16 ;  /* 0x0000000012127229 */ /* 0x008fc40000000010 */
[----:B------:R-:W-:Y:S01]  /*0360*/  DFMA R16, R16, R16, R14 ;  /* 0x000000101010722b */ /* 0x000fe2000000000e */
[----:B----4-:R-:W1:Y:S05]  /*0370*/  F2F.F64.F32 R14, R29 ;  /* 0x0000001d000e7310 */ /* 0x010e6a0000201800 */
[----:B-1----:R-:W-:Y:S02]  /*0380*/  DADD R18, R18, R14 ;  /* 0x0000000012127229 */ /* 0x002fe4000000000e */
[----:B------:R-:W-:Y:S01]  /*0390*/  DFMA R16, R14, R14, R16 ;  /* 0x0000000e0e10722b */ /* 0x000fe20000000010 */
[----:B-----5:R-:W1:Y:S05]  /*03a0*/  F2F.F64.F32 R14, R4 ;  /* 0x00000004000e7310 */ /* 0x020e6a0000201800 */
[----:B-1----:R-:W-:-:S02]  /*03b0*/  DADD R18, R18, R14 ;  /* 0x0000000012127229 */ /* 0x002fc4000000000e */
[----:B------:R-:W-:Y:S01]  /*03c0*/  DFMA R16, R14, R14, R16 ;  /* 0x0000000e0e10722b */ /* 0x000fe20000000010 */
[----:B------:R-:W1:Y:S08]  /*03d0*/  F2F.F64.F32 R14, R25 ;  /* 0x00000019000e7310 */ /* 0x000e700000201800 */
[----:B0-----:R-:W0:Y:S01]  /*03e0*/  F2F.F64.F32 R12, R26 ;  /* 0x0000001a000c7310 */ /* 0x001e220000201800 */
[----:B-1----:R-:W-:-:S02]  /*03f0*/  DADD R18, R18, R14 ;  /* 0x0000000012127229 */ /* 0x002fc4000000000e */
[----:B------:R-:W-:-:S05]  /*0400*/  DFMA R16, R14, R14, R16 ;  /* 0x0000000e0e10722b */ /* 0x000fca0000000010 */
[----:B------:R-:W1:Y:S01]  /*0410*/  F2F.F64.F32 R14, R24 ;  /* 0x00000018000e7310 */ /* 0x000e620000201800 */
[----:B0-----:R-:W-:Y:S02]  /*0420*/  DADD R18, R18, R12 ;  /* 0x0000000012127229 */ /* 0x001fe4000000000c */
[----:B------:R-:W-:-:S05]  /*0430*/  DFMA R16, R12, R12, R16 ;  /* 0x0000000c0c10722b */ /* 0x000fca0000000010 */
[----:B------:R-:W0:Y:S01]  /*0440*/  F2F.F64.F32 R12, R23 ;  /* 0x00000017000c7310 */ /* 0x000e220000201800 */
[----:B-1----:R-:W-:Y:S02]  /*0450*/  DADD R18, R18, R14 ;  /* 0x0000000012127229 */ /* 0x002fe4000000000e */
        /* <DEDUP_REMOVED lines=9> */
[----:B------:R-:W-:-:S06]  /*04f0*/  DFMA R16, R12, R12, R16 ;  /* 0x0000000c0c10722b */ /* 0x000fcc0000000010 */
[----:B-1----:R-:W-:Y:S02]  /*0500*/  DADD R18, R18, R14 ;  /* 0x0000000012127229 */ /* 0x002fe4000000000e */
[----:B------:R-:W-:Y:S01]  /*0510*/  DFMA R16, R14, R14, R16 ;  /* 0x0000000e0e10722b */ /* 0x000fe20000000010 */
[----:B------:R-:W-:-:S05]  /*0520*/  VIADD R2, R2, 0x10 ;  /* 0x0000001002027836 */ /* 0x000fca0000000000 */
[----:B------:R-:W-:Y:S01]  /*0530*/  ISETP.NE.AND P0, PT, R2, RZ, PT ;  /* 0x000000ff0200720c */ /* 0x000fe20003f05270 */
[----:B------:R-:W-:Y:S01]  /*0540*/  VIADD R3, R3, 0x10 ;  /* 0x0000001003037836 */ /* 0x000fe20000000000 */
[----:B--2---:R-:W0:Y:S08]  /*0550*/  F2F.F64.F32 R12, R9 ;  /* 0x00000009000c7310 */ /* 0x004e300000201800 */
[----:B------:R-:W1:Y:S01]  /*0560*/  F2F.F64.F32 R14, R8 ;  /* 0x00000008000e7310 */ /* 0x000e620000201800 */
[----:B0-----:R-:W-:-:S02]  /*0570*/  DADD R18, R18, R12 ;  /* 0x0000000012127229 */ /* 0x001fc4000000000c */
[----:B------:R-:W-:-:S05]  /*0580*/  DFMA R16, R12, R12, R16 ;  /* 0x0000000c0c10722b */ /* 0x000fca0000000010 */
[----:B------:R-:W0:Y:S01]  /*0590*/  F2F.F64.F32 R12, R7 ;  /* 0x00000007000c7310 */ /* 0x000e220000201800 */
[----:B-1----:R-:W-:Y:S02]  /*05a0*/  DADD R18, R18, R14 ;  /* 0x0000000012127229 */ /* 0x002fe4000000000e */
[----:B------:R-:W-:-:S05]  /*05b0*/  DFMA R16, R14, R14, R16 ;  /* 0x0000000e0e10722b */ /* 0x000fca0000000010 */
[----:B------:R-:W1:Y:S01]  /*05c0*/  F2F.F64.F32 R14, R27 ;  /* 0x0000001b000e7310 */ /* 0x000e620000201800 */
[----:B0-----:R-:W-:-:S07]  /*05d0*/  DADD R18, R18, R12 ;  /* 0x0000000012127229 */ /* 0x001fce000000000c */
[----:B------:R-:W0:Y:S01]  /*05e0*/  F2F.F64.F32 R28, R28 ;  /* 0x0000001c001c7310 */ /* 0x000e220000201800 */
[----:B------:R-:W-:Y:S02]  /*05f0*/  DFMA R16, R12, R12, R16 ;  /* 0x0000000c0c10722b */ /* 0x000fe40000000010 */
[----:B-1----:R-:W-:-:S06]  /*0600*/  DADD R18, R18, R14 ;  /* 0x0000000012127229 */ /* 0x002fcc000000000e */
[----:B------:R-:W-:Y:S02]  /*0610*/  DFMA R16, R14, R14, R16 ;  /* 0x0000000e0e10722b */ /* 0x000fe40000000010 */
[----:B0-----:R-:W-:-:S06]  /*0620*/  DADD R18, R18, R28 ;  /* 0x0000000012127229 */ /* 0x001fcc000000001c */
[----:B------:R-:W-:Y:S01]  /*0630*/  DFMA R8, R28, R28, R16 ;  /* 0x0000001c1c08722b */ /* 0x000fe20000000010 */
[----:B------:R-:W-:Y:S10]  /*0640*/  @P0 BRA `(.L_x_660) ;  /* 0xfffffff800ec0947 */ /* 0x000ff4000383ffff */
.L_x_659:
[----:B------:R-:W-:Y:S05]  /*0650*/  BSYNC.RECONVERGENT B0 ;  /* 0x0000000000007941 */ /* 0x000fea0003800200 */
.L_x_658:
[----:B------:R-:W-:Y:S04]  /*0660*/  BSSY.RECONVERGENT B0, `(.L_x_657) ;  /* 0x0000051000007945 */ /* 0x000fe80003800200 */
[----:B------:R-:W-:Y:S05]  /*0670*/  @!P1 BRA `(.L_x_661) ;  /* 0x00000004003c9947 */ /* 0x000fea0003800000 */
[----:B------:R-:W-:Y:S01]  /*0680*/  ISETP.GE.U32.AND P0, PT, R6, 0x8, PT ;  /* 0x000000080600780c */ /* 0x000fe20003f06070 */
[----:B------:R-:W-:Y:S01]  /*0690*/  BSSY.RECONVERGENT B1, `(.L_x_662) ;  /* 0x0000027000017945 */ /* 0x000fe20003800200 */
[----:B------:R-:W-:-:S04]  /*06a0*/  LOP3.LUT R13, R5, 0x7, RZ, 0xc0, !PT ;  /* 0x00000007050d7812 */ /* 0x000fc800078ec0ff */
[----:B------:R-:W-:-:S07]  /*06b0*/  ISETP.NE.AND P1, PT, R13, RZ, PT ;  /* 0x000000ff0d00720c */ /* 0x000fce0003f25270 */
[----:B------:R-:W-:Y:S06]  /*06c0*/  @!P0 BRA `(.L_x_663) ;  /* 0x00000000008c8947 */ /* 0x000fec0003800000 */
[----:B------:R-:W0:Y:S02]  /*06d0*/  LDC.64 R16, c[0x0][0x388] ;  /* 0x0000e200ff107b82 */ /* 0x000e240000000a00 */
        /* <DEDUP_REMOVED lines=9> */
[----:B------:R-:W-:Y:S01]  /*0770*/  VIADD R3, R3, 0x8 ;  /* 0x0000000803037836 */ /* 0x000fe20000000000 */
[----:B--2---:R-:W0:Y:S08]  /*0780*/  F2F.F64.F32 R14, R20 ;  /* 0x00000014000e7310 */ /* 0x004e300000201800 */
[----:B---3--:R-:W1:Y:S01]  /*0790*/  F2F.F64.F32 R6, R21 ;  /* 0x0000001500067310 */ /* 0x008e620000201800 */
[----:B0-----:R-:W-:-:S02]  /*07a0*/  DADD R18, R18, R14 ;  /* 0x0000000012127229 */ /* 0x001fc4000000000e */
[----:B------:R-:W-:-:S05]  /*07b0*/  DFMA R14, R14, R14, R8 ;  /* 0x0000000e0e0e722b */ /* 0x000fca0000000008 */
[----:B----4-:R-:W0:Y:S01]  /*07c0*/  F2F.F64.F32 R8, R22 ;  /* 0x0000001600087310 */ /* 0x010e220000201800 */
[----:B-1----:R-:W-:Y:S02]  /*07d0*/  DADD R18, R18, R6 ;  /* 0x0000000012127229 */ /* 0x002fe40000000006 */
[----:B------:R-:W-:-:S05]  /*07e0*/  DFMA R14, R6, R6, R14 ;  /* 0x00000006060e722b */ /* 0x000fca000000000e */
[----:B-----5:R-:W1:Y:S01]  /*07f0*/  F2F.F64.F32 R6, R12 ;  /* 0x0000000c00067310 */ /* 0x020e620000201800 */
        /* <DEDUP_REMOVED lines=15> */
[----:B------:R-:W-:-:S11]  /*08f0*/  DFMA R8, R6, R6, R8 ;  /* 0x000000060608722b */ /* 0x000fd60000000008 */
.L_x_663:
[----:B------:R-:W-:Y:S05]  /*0900*/  BSYNC.RECONVERGENT B1 ;  /* 0x0000000000017941 */ /* 0x000fea0003800200 */
.L_x_662:
        /* <DEDUP_REMOVED lines=22> */
[----:B------:R-:W-:-:S06]  /*0a70*/  DFMA R8, R10, R10, R8 ;  /* 0x0000000a0a08722b */ /* 0x000fcc0000000008 */
[----:B-1----:R-:W-:Y:S02]  /*0a80*/  DADD R18, R18, R12 ;  /* 0x0000000012127229 */ /* 0x002fe4000000000c */
[----:B------:R-:W-:-:S11]  /*0a90*/  DFMA R8, R12, R12, R8 ;  /* 0x0000000c0c08722b */ /* 0x000fd60000000008 */
.L_x_665:
[----:B------:R-:W-:Y:S05]  /*0aa0*/  BSYNC.RECONVERGENT B1 ;  /* 0x0000000000017941 */ /* 0x000fea0003800200 */
.L_x_664:
[----:B------:R-:W-:Y:S05]  /*0ab0*/  @!P1 BRA `(.L_x_661) ;  /* 0x00000000002c9947 */ /* 0x000fea0003800000 */
[----:B------:R-:W0:Y:S01]  /*0ac0*/  LDC.64 R10, c[0x0][0x388] ;  /* 0x0000e200ff0a7b82 */ /* 0x000e220000000a00 */
[----:B------:R-:W-:-:S07]  /*0ad0*/  IMAD.MOV R2, RZ, RZ, -R5 ;  /* 0x000000ffff027224 */ /* 0x000fce00078e0a05 */
.L_x_666:
[----:B0-----:R-:W-:-:S06]  /*0ae0*/  IMAD.WIDE R4, R3, 0x4, R10 ;  /* 0x0000000403047825 */ /* 0x001fcc00078e020a */
[----:B------:R-:W2:Y:S01]  /*0af0*/  LDG.E.CONSTANT R4, desc[UR6][R4.64] ;  /* 0x0000000604047981 */ /* 0x000ea2000c1e9900 */
[----:B------:R-:W-:Y:S02]  /*0b00*/  VIADD R2, R2, 0x1 ;  /* 0x0000000102027836 */ /* 0x000fe40000000000 */
[----:B------:R-:W-:-:S03]  /*0b10*/  VIADD R3, R3, 0x1 ;  /* 0x0000000103037836 */ /* 0x000fc60000000000 */
[----:B------:R-:W-:Y:S01]  /*0b20*/  ISETP.NE.AND P0, PT, R2, RZ, PT ;  /* 0x000000ff0200720c */ /* 0x000fe20003f05270 */
[----:B--2---:R-:W0:Y:S02]  /*0b30*/  F2F.F64.F32 R6, R4 ;  /* 0x0000000400067310 */ /* 0x004e240000201800 */
[C---:B0-----:R-:W-:Y:S02]  /*0b40*/  DADD R18, R6.reuse, R18 ;  /* 0x0000000006127229 */ /* 0x041fe40000000012 */
[----:B------:R-:W-:-:S08]  /*0b50*/  DFMA R8, R6, R6, R8 ;  /* 0x000000060608722b */ /* 0x000fd00000000008 */
[----:B------:R-:W-:Y:S05]  /*0b60*/  @P0 BRA `(.L_x_666) ;  /* 0xfffffffc00dc0947 */ /* 0x000fea000383ffff */
.L_x_661:
[----:B------:R-:W-:Y:S05]  /*0b70*/  BSYNC.RECONVERGENT B0 ;  /* 0x0000000000007941 */ /* 0x000fea0003800200 */
.L_x_657:
[----:B------:R-:W0:Y:S01]  /*0b80*/  I2F.F64 R6, UR4 ;  /* 0x0000000400067d12 */ /* 0x000e220008201c00 */
[----:B------:R-:W-:Y:S01]  /*0b90*/  IMAD.MOV.U32 R2, RZ, RZ, 0x1 ;  /* 0x00000001ff027424 */ /* 0x000fe200078e00ff */
[----:B------:R-:W-:Y:S01]  /*0ba0*/  FSETP.GEU.AND P1, PT, |R19|, 6.5827683646048100446e-37, PT ;  /* 0x036000001300780b */ /* 0x000fe20003f2e200 */
[----:B------:R-:W-:Y:S05]  /*0bb0*/  BSSY.RECONVERGENT B0, `(.L_x_667) ;  /* 0x0000011000007945 */ /* 0x000fea0003800200 */
[----:B0-----:R-:W0:Y:S02]  /*0bc0*/  MUFU.RCP64H R3, R7 ;  /* 0x0000000700037308 */ /* 0x001e240000001800 */
[----:B0-----:R-:W-:-:S08]  /*0bd0*/  DFMA R4, -R6, R2, 1 ;  /* 0x3ff000000604742b */ /* 0x001fd00000000102 */
[----:B------:R-:W-:-:S08]  /*0be0*/  DFMA R4, R4, R4, R4 ;  /* 0x000000040404722b */ /* 0x000fd00000000004 */
[----:B------:R-:W-:-:S08]  /*0bf0*/  DFMA R4, R2, R4, R2 ;  /* 0x000000040204722b */ /* 0x000fd00000000002 */
[----:B------:R-:W-:-:S08]  /*0c00*/  DFMA R2, -R6, R4, 1 ;  /* 0x3ff000000602742b */ /* 0x000fd00000000104 */
[----:B------:R-:W-:-:S08]  /*0c10*/  DFMA R2, R4, R2, R4 ;  /* 0x000000020402722b */ /* 0x000fd00000000004 */
[----:B------:R-:W-:-:S08]  /*0c20*/  DMUL R4, R2, R18 ;  /* 0x0000001202047228 */ /* 0x000fd00000000000 */
[----:B------:R-:W-:-:S08]  /*0c30*/  DFMA R10, -R6, R4, R18 ;  /* 0x00000004060a722b */ /* 0x000fd00000000112 */
[----:B------:R-:W-:-:S10]  /*0c40*/  DFMA R2, R2, R10, R4 ;  /* 0x0000000a0202722b */ /* 0x000fd40000000004 */
[----:B------:R-:W-:-:S05]  /*0c50*/  FFMA R4, RZ, R7, R3 ;  /* 0x00000007ff047223 */ /* 0x000fca0000000003 */
[----:B------:R-:W-:-:S13]  /*0c60*/  FSETP.GT.AND P0, PT, |R4|, 1.469367938527859385e-39, PT ;  /* 0x001000000400780b */ /* 0x000fda0003f04200 */
[----:B------:R-:W-:Y:S05]  /*0c70*/  @P0 BRA P1, `(.L_x_668) ;  /* 0x0000000000100947 */ /* 0x000fea0000800000 */
[----:B------:R-:W-:Y:S01]  /*0c80*/  IMAD.MOV.U32 R4, RZ, RZ, R18 ;  /* 0x000000ffff047224 */ /* 0x000fe200078e0012 */
[----:B------:R-:W-:Y:S01]  /*0c90*/  MOV R12, 0xcc0 ;  /* 0x00000cc0000c7802 */ /* 0x000fe20000000f00 */
[----:B------:R-:W-:-:S07]  /*0ca0*/  IMAD.MOV.U32 R5, RZ, RZ, R19 ;  /* 0x000000ffff057224 */ /* 0x000fce00078e0013 */
[----:B------:R-:W-:Y:S05]  /*0cb0*/  CALL.REL.NOINC `($__internal_20_$__cuda_sm20_div_rn_f64_full) ;  /* 0x0000000000907944 */ /* 0x000fea0003c00000 */
.L_x_668:
[----:B------:R-:W-:Y:S05]  /*0cc0*/  BSYNC.RECONVERGENT B0 ;  /* 0x0000000000007941 */ /* 0x000fea0003800200 */
.L_x_667:
[----:B------:R-:W0:Y:S01]  /*0cd0*/  LDCU UR5, c[0x0][0x384] ;  /* 0x00007080ff0577ac */ /* 0x000e220008000800 */
[----:B------:R-:W1:Y:S01]  /*0ce0*/  F2F.F32.F64 R11, R2 ;  /* 0x00000002000b7310 */ /* 0x000e620000301000 */
[----:B------:R-:W2:Y:S01]  /*0cf0*/  LDC.64 R6, c[0x0][0x390] ;  /* 0x0000e400ff067b82 */ /* 0x000ea20000000a00 */
[----:B------:R-:W-:Y:S01]  /*0d00*/  BSSY.RECONVERGENT B0, `(.L_x_669) ;  /* 0x000001b000007945 */ /* 0x000fe20003800200 */
[----:B------:R-:W3:Y:S01]  /*0d10*/  LDCU.U8 UR4, c[0x0][0x3a0] ;  /* 0x00007400ff0477ac */ /* 0x000ee20008000000 */
[----:B0-----:R-:W-:Y:S01]  /*0d20*/  I2FP.F32.S32 R4, UR5 ;  /* 0x0000000500047c45 */ /* 0x001fe20008201400 */
[----:B---3--:R-:W-:-:S04]  /*0d30*/  UPRMT UR4, UR4, 0x8880, URZ ;  /* 0x0000888004047896 */ /* 0x008fc800080000ff */
[----:B-1----:R-:W-:Y:S01]  /*0d40*/  FMUL R4, R11, R4 ;  /* 0x000000040b047220 */ /* 0x002fe20000400000 */
[----:B------:R-:W-:-:S03]  /*0d50*/  UISETP.NE.AND UP0, UPT, UR4, URZ, UPT ;  /* 0x000000ff0400728c */ /* 0x000fc6000bf05270 */
[----:B------:R-:W-:Y:S01]  /*0d60*/  FMUL R10, R11, R4 ;  /* 0x000000040b0a7220 */ /* 0x000fe20000400000 */
[----:B------:R-:W-:-:S03]  /*0d70*/  UIADD3 UR4, UPT, UPT, UR5, -0x1, URZ ;  /* 0xffffffff05047890 */ /* 0x000fc6000fffe0ff */
[----:B------:R-:W0:Y:S04]  /*0d80*/  F2F.F64.F32 R4, R10 ;  /* 0x0000000a00047310 */ /* 0x000e280000201800 */
[----:B------:R-:W-:-:S06]  /*0d90*/  @!UP0 UIADD3 UR4, UPT, UPT, UR5, URZ, URZ ;  /* 0x000000ff05048290 */ /* 0x000fcc000fffe0ff */
[----:B------:R-:W-:Y:S01]  /*0da0*/  I2FP.F32.S32 R2, UR4 ;  /* 0x0000000400027c45 */ /* 0x000fe20008201400 */
[----:B0-----:R-:W-:-:S03]  /*0db0*/  DADD R8, -R4, R8 ;  /* 0x0000000004087229 */ /* 0x001fc60000000108 */
[----:B------:R-:W0:Y:S01]  /*0dc0*/  MUFU.RCP R13, R2 ;  /* 0x00000002000d7308 */ /* 0x000e220000001000 */
[----:B--2---:R-:W-:-:S05]  /*0dd0*/  IMAD.WIDE R4, R0, 0x4, R6 ;  /* 0x0000000400047825 */ /* 0x004fca00078e0206 */
[----:B------:R1:W-:Y:S02]  /*0de0*/  STG.E desc[UR6][R4.64], R11 ;  /* 0x0000000b04007986 */ /* 0x0003e4000c101906 */
[----:B------:R-:W2:Y:S01]  /*0df0*/  F2F.F32.F64 R3, R8 ;  /* 0x0000000800037310 */ /* 0x000ea20000301000 */
[----:B0-----:R-:W-:-:S04]  /*0e00*/  FFMA R6, -R2, R13, 1 ;  /* 0x3f80000002067423 */ /* 0x001fc8000000010d */
[----:B------:R-:W-:-:S03]  /*0e10*/  FFMA R6, R13, R6, R13 ;  /* 0x000000060d067223 */ /* 0x000fc6000000000d */
[----:B--2---:R-:W0:Y:S01]  /*0e20*/  FCHK P0, |R3|, R2 ;  /* 0x0000000203007302 */ /* 0x004e220000000200 */
[----:B------:R-:W-:-:S04]  /*0e30*/  FFMA R7, |R3|, R6, RZ ;  /* 0x0000000603077223 */ /* 0x000fc800000002ff */
[----:B------:R-:W-:-:S04]  /*0e40*/  FFMA R10, -R2, R7, |R3| ;  /* 0x00000007020a7223 */ /* 0x000fc80000000503 */
[----:B------:R-:W-:Y:S01]  /*0e50*/  FFMA R7, R6, R10, R7 ;  /* 0x0000000a06077223 */ /* 0x000fe20000000007 */
[----:B01----:R-:W-:Y:S06]  /*0e60*/  @!P0 BRA `(.L_x_670) ;  /* 0x0000000000108947 */ /* 0x003fec0003800000 */
[----:B------:R-:W-:Y:S01]  /*0e70*/  FADD R3, |R3|, -RZ ;  /* 0x800000ff03037221 */ /* 0x000fe20000000200 */
[----:B------:R-:W-:-:S07]  /*0e80*/  MOV R4, 0xea0 ;  /* 0x00000ea000047802 */ /* 0x000fce0000000f00 */
[----:B------:R-:W-:Y:S05]  /*0e90*/  CALL.REL.NOINC `($__internal_21_$__cuda_sm3x_div_rn_noftz_f32_slowpath) ;  /* 0x0000000400947944 */ /* 0x000fea0003c00000 */
[----:B------:R-:W-:-:S07]  /*0ea0*/  IMAD.MOV.U32 R7, RZ, RZ, R2 ;  /* 0x000000ffff077224 */ /* 0x000fce00078e0002 */
.L_x_670:
[----:B------:R-:W-:Y:S05]  /*0eb0*/  BSYNC.RECONVERGENT B0 ;  /* 0x0000000000007941 */ /* 0x000fea0003800200 */
.L_x_669:
[----:B------:R-:W0:Y:S02]  /*0ec0*/  LDC.64 R2, c[0x0][0x398] ;  /* 0x0000e600ff027b82 */ /* 0x000e240000000a00 */
[----:B0-----:R-:W-:-:S05]  /*0ed0*/  IMAD.WIDE R2, R0, 0x4, R2 ;  /* 0x0000000400027825 */ /* 0x001fca00078e0202 */
[----:B------:R-:W-:Y:S01]  /*0ee0*/  STG.E desc[UR6][R2.64], R7 ;  /* 0x0000000702007986 */ /* 0x000fe2000c101906 */
[----:B------:R-:W-:Y:S05]  /*0ef0*/  EXIT ;  /* 0x000000000000794d */ /* 0x000fea0003800000 */
        .weak           $__internal_20_$__cuda_sm20_div_rn_f64_full
        .type           $__internal_20_$__cuda_sm20_div_rn_f64_full,@function
        .size           $__internal_20_$__cuda_sm20_div_rn_f64_full,($__internal_21_$__cuda_sm3x_div_rn_noftz_f32_slowpath - $__internal_20_$__cuda_sm20_div_rn_f64_full)
$__internal_20_$__cuda_sm20_div_rn_f64_full:
[C---:B------:R-:W-:Y:S01]  /*0f00*/  FSETP.GEU.AND P0, PT, |R7|.reuse, 1.469367938527859385e-39, PT ;  /* 0x001000000700780b */ /* 0x040fe20003f0e200 */
[--C-:B------:R-:W-:Y:S01]  /*0f10*/  IMAD.MOV.U32 R10, RZ, RZ, R6.reuse ;  /* 0x000000ffff0a7224 */ /* 0x100fe200078e0006 */
[----:B------:R-:W-:Y:S01]  /*0f20*/  LOP3.LUT R2, R7, 0x800fffff, RZ, 0xc0, !PT ;  /* 0x800fffff07027812 */ /* 0x000fe200078ec0ff */
[----:B------:R-:W-:Y:S01]  /*0f30*/  IMAD.MOV.U32 R11, RZ, RZ, R7 ;  /* 0x000000ffff0b7224 */ /* 0x000fe200078e0007 */
[C---:B------:R-:W-:Y:S01]  /*0f40*/  FSETP.GEU.AND P2, PT, |R5|.reuse, 1.469367938527859385e-39, PT ;  /* 0x001000000500780b */ /* 0x040fe20003f4e200 */
[----:B------:R-:W-:Y:S01]  /*0f50*/  IMAD.MOV.U32 R18, RZ, RZ, 0x1 ;  /* 0x00000001ff127424 */ /* 0x000fe200078e00ff */
[----:B------:R-:W-:Y:S01]  /*0f60*/  LOP3.LUT R3, R2, 0x3ff00000, RZ, 0xfc, !PT ;  /* 0x3ff0000002037812 */ /* 0x000fe200078efcff */
[----:B------:R-:W-:Y:S01]  /*0f70*/  IMAD.MOV.U32 R2, RZ, RZ, R6 ;  /* 0x000000ffff027224 */ /* 0x000fe200078e0006 */
[----:B------:R-:W-:Y:S01]  /*0f80*/  LOP3.LUT R13, R5, 0x7ff00000, RZ, 0xc0, !PT ;  /* 0x7ff00000050d7812 */ /* 0x000fe200078ec0ff */
[----:B------:R-:W-:Y:S01]  /*0f90*/  BSSY.RECONVERGENT B1, `(.L_x_671) ;  /* 0x0000051000017945 */ /* 0x000fe20003800200 */
[----:B------:R-:W-:-:S03]  /*0fa0*/  LOP3.LUT R16, R7, 0x7ff00000, RZ, 0xc0, !PT ;  /* 0x7ff0000007107812 */ /* 0x000fc600078ec0ff */
[----:B------:R-:W-:Y:S01]  /*0fb0*/  @!P0 DMUL R2, R10, 8.98846567431157953865e+307 ;  /* 0x7fe000000a028828 */ /* 0x000fe20000000000 */
[----:B------:R-:W-:-:S03]  /*0fc0*/  ISETP.GE.U32.AND P1, PT, R13, R16, PT ;  /* 0x000000100d00720c */ /* 0x000fc60003f26070 */
[----:B------:R-:W-:Y:S02]  /*0fd0*/  @!P2 LOP3.LUT R6, R11, 0x7ff00000, RZ, 0xc0, !PT ;  /* 0x7ff000000b06a812 */ /* 0x000fe400078ec0ff */
[----:B------:R-:W0:Y:S02]  /*0fe0*/  MUFU.RCP64H R19, R3 ;  /* 0x0000000300137308 */ /* 0x000e240000001800 */
[----:B------:R-:W-:Y:S01]  /*0ff0*/  @!P2 ISETP.GE.U32.AND P3, PT, R13, R6, PT ;  /* 0x000000060d00a20c */ /* 0x000fe20003f66070 */
[----:B------:R-:W-:Y:S01]  /*1000*/  IMAD.MOV.U32 R6, RZ, RZ, R4 ;  /* 0x000000ffff067224 */ /* 0x000fe200078e0004 */
[----:B0-----:R-:W-:-:S08]  /*1010*/  DFMA R14, R18, -R2, 1 ;  /* 0x3ff00000120e742b */ /* 0x001fd00000000802 */
[----:B------:R-:W-:Y:S01]  /*1020*/  DFMA R20, R14, R14, R14 ;  /* 0x0000000e0e14722b */ /* 0x000fe2000000000e */
[----:B------:R-:W-:-:S05]  /*1030*/  IMAD.MOV.U32 R14, RZ, RZ, 0x1ca00000 ;  /* 0x1ca00000ff0e7424 */ /* 0x000fca00078e00ff */
[C---:B------:R-:W-:Y:S02]  /*1040*/  @!P2 SEL R15, R14.reuse, 0x63400000, !P3 ;  /* 0x634000000e0fa807 */ /* 0x040fe40005800000 */
[----:B------:R-:W-:Y:S01]  /*1050*/  DFMA R18, R18, R20, R18 ;  /* 0x000000141212722b */ /* 0x000fe20000000012 */
[----:B------:R-:W-:Y:S01]  /*1060*/  SEL R7, R14, 0x63400000, !P1 ;  /* 0x634000000e077807 */ /* 0x000fe20004800000 */
[----:B------:R-:W-:Y:S01]  /*1070*/  @!P2 IMAD.MOV.U32 R20, RZ, RZ, RZ ;  /* 0x000000ffff14a224 */ /* 0x000fe200078e00ff */
[--C-:B------:R-:W-:Y:S02]  /*1080*/  @!P2 LOP3.LUT R15, R15, 0x80000000, R5.reuse, 0xf8, !PT ;  /* 0x800000000f0fa812 */ /* 0x100fe400078ef805 */
[----:B------:R-:W-:Y:S02]  /*1090*/  LOP3.LUT R7, R7, 0x800fffff, R5, 0xf8, !PT ;  /* 0x800fffff07077812 */ /* 0x000fe400078ef805 */
[----:B------:R-:W-:Y:S01]  /*10a0*/  @!P2 LOP3.LUT R21, R15, 0x100000, RZ, 0xfc, !PT ;  /* 0x001000000f15a812 */ /* 0x000fe200078efcff */
[----:B------:R-:W-:-:S05]  /*10b0*/  DFMA R22, R18, -R2, 1 ;  /* 0x3ff000001216742b */ /* 0x000fca0000000802 */
[----:B------:R-:W-:-:S03]  /*10c0*/  @!P2 DFMA R6, R6, 2, -R20 ;  /* 0x400000000606a82b */ /* 0x000fc60000000814 */
[----:B------:R-:W-:Y:S01]  /*10d0*/  DFMA R18, R18, R22, R18 ;  /* 0x000000161212722b */ /* 0x000fe20000000012 */
[----:B------:R-:W-:Y:S02]  /*10e0*/  IMAD.MOV.U32 R23, RZ, RZ, R13 ;  /* 0x000000ffff177224 */ /* 0x000fe400078e000d */
[----:B------:R-:W-:Y:S01]  /*10f0*/  IMAD.MOV.U32 R22, RZ, RZ, R16 ;  /* 0x000000ffff167224 */ /* 0x000fe200078e0010 */
[----:B------:R-:W-:-:S03]  /*1100*/  @!P0 LOP3.LUT R22, R3, 0x7ff00000, RZ, 0xc0, !PT ;  /* 0x7ff0000003168812 */ /* 0x000fc600078ec0ff */
[----:B------:R-:W-:Y:S01]  /*1110*/  @!P2 LOP3.LUT R23, R7, 0x7ff00000, RZ, 0xc0, !PT ;  /* 0x7ff000000717a812 */ /* 0x000fe200078ec0ff */
[----:B------:R-:W-:Y:S01]  /*1120*/  DMUL R20, R18, R6 ;  /* 0x0000000612147228 */ /* 0x000fe20000000000 */
[----:B------:R-:W-:-:S03]  /*1130*/  VIADD R24, R22, 0xffffffff ;  /* 0xffffffff16187836 */ /* 0x000fc60000000000 */
        /* <DEDUP_REMOVED lines=10> */
[----:B------:R-:W-:-:S05]  /*11e0*/  SEL R13, R14, 0x63400000, !P0 ;  /* 0x634000000e0d7807 */ /* 0x000fca0004000000 */
[----:B------:R-:W-:Y:S02]  /*11f0*/  IMAD.IADD R13, R4, 0x1, -R13 ;  /* 0x00000001040d7824 */ /* 0x000fe400078e0a0d */
[----:B------:R-:W-:Y:S02]  /*1200*/  IMAD.MOV.U32 R4, RZ, RZ, RZ ;  /* 0x000000ffff047224 */ /* 0x000fe400078e00ff */
[----:B------:R-:W-:-:S06]  /*1210*/  VIADD R5, R13, 0x7fe00000 ;  /* 0x7fe000000d057836 */ /* 0x000fcc0000000000 */
        /* <DEDUP_REMOVED lines=10> */
[----:B------:R-:W-:Y:S01]  /*12c0*/  DMUL.RP R4, R16, R4 ;  /* 0x0000000410047228 */ /* 0x000fe20000008000 */
[----:B------:R-:W-:-:S06]  /*12d0*/  IMAD.MOV.U32 R2, RZ, RZ, RZ ;  /* 0x000000ffff027224 */ /* 0x000fcc00078e00ff */
[----:B------:R-:W-:-:S03]  /*12e0*/  DFMA R2, R14, -R2, R16 ;  /* 0x800000020e02722b */ /* 0x000fc60000000010 */
[----:B------:R-:W-:-:S03]  /*12f0*/  LOP3.LUT R11, R5, R11, RZ, 0x3c, !PT ;  /* 0x0000000b050b7212 */ /* 0x000fc600078e3cff */
[----:B------:R-:W-:-:S04]  /*1300*/  IADD3 R2, PT, PT, -R13, -0x43300000, RZ ;  /* 0xbcd000000d027810 */ /* 0x000fc80007ffe1ff */
[----:B------:R-:W-:-:S04]  /*1310*/  FSETP.NEU.AND P0, PT, |R3|, R2, PT ;  /* 0x000000020300720b */ /* 0x000fc80003f0d200 */
[----:B------:R-:W-:Y:S02]  /*1320*/  FSEL R14, R4, R14, !P0 ;  /* 0x0000000e040e7208 */ /* 0x000fe40004000000 */
[----:B------:R-:W-:Y:S01]  /*1330*/  FSEL R15, R11, R15, !P0 ;  /* 0x0000000f0b0f7208 */ /* 0x000fe20004000000 */
[----:B------:R-:W-:Y:S06]  /*1340*/  BRA `(.L_x_673) ;  /* 0x0000000000547947 */ /* 0x000fec0003800000 */
.L_x_672:
        /* <DEDUP_REMOVED lines=12> */
[----:B------:R-:W-:Y:S02]  /*1410*/  @!P0 IMAD.MOV.U32 R14, RZ, RZ, RZ ;  /* 0x000000ffff0e8224 */ /* 0x000fe400078e00ff */
[----:B------:R-:W-:Y:S02]  /*1420*/  @P0 IMAD.MOV.U32 R14, RZ, RZ, RZ ;  /* 0x000000ffff0e0224 */ /* 0x000fe400078e00ff */
[----:B------:R-:W-:Y:S01]  /*1430*/  @P0 IMAD.MOV.U32 R15, RZ, RZ, R2 ;  /* 0x000000ffff0f0224 */ /* 0x000fe200078e0002 */
[----:B------:R-:W-:Y:S06]  /*1440*/  BRA `(.L_x_673) ;  /* 0x0000000000147947 */ /* 0x000fec0003800000 */
.L_x_675:
[----:B------:R-:W-:Y:S01]  /*1450*/  LOP3.LUT R15, R11, 0x80000, RZ, 0xfc, !PT ;  /* 0x000800000b0f7812 */ /* 0x000fe200078efcff */
[----:B------:R-:W-:Y:S01]  /*1460*/  IMAD.MOV.U32 R14, RZ, RZ, R10 ;  /* 0x000000ffff0e7224 */ /* 0x000fe200078e000a */
[----:B------:R-:W-:Y:S06]  /*1470*/  BRA `(.L_x_673) ;  /* 0x0000000000087947 */ /* 0x000fec0003800000 */
.L_x_674:
[----:B------:R-:W-:Y:S01]  /*1480*/  LOP3.LUT R15, R5, 0x80000, RZ, 0xfc, !PT ;  /* 0x00080000050f7812 */ /* 0x000fe200078efcff */
[----:B------:R-:W-:-:S07]  /*1490*/  IMAD.MOV.U32 R14, RZ, RZ, R4 ;  /* 0x000000ffff0e7224 */ /* 0x000fce00078e0004 */
.L_x_673:
[----:B------:R-:W-:Y:S05]  /*14a0*/  BSYNC.RECONVERGENT B1 ;  /* 0x0000000000017941 */ /* 0x000fea0003800200 */
.L_x_671:
[----:B------:R-:W-:Y:S02]  /*14b0*/  IMAD.MOV.U32 R13, RZ, RZ, 0x0 ;  /* 0x00000000ff0d7424 */ /* 0x000fe400078e00ff */
[----:B------:R-:W-:Y:S02]  /*14c0*/  IMAD.MOV.U32 R2, RZ, RZ, R14 ;  /* 0x000000ffff027224 */ /* 0x000fe400078e000e */
[----:B------:R-:W-:Y:S01]  /*14d0*/  IMAD.MOV.U32 R3, RZ, RZ, R15 ;  /* 0x000000ffff037224 */ /* 0x000fe200078e000f */
[----:B------:R-:W-:Y:S06]  /*14e0*/  RET.REL.NODEC R12 `(Compute_Row_Mean_Variance) ;  /* 0xffffffe80cc47950 */ /* 0x000fec0003c3ffff */
        .weak           $__internal_21_$__cuda_sm3x_div_rn_noftz_f32_slowpath
        .type           $__internal_21_$__cuda_sm3x_div_rn_noftz_f32_slowpath,@function
        .size           $__internal_21_$__cuda_sm3x_div_rn_noftz_f32_slowpath,(.L_x_837 - $__internal_21_$__cuda_sm3x_div_rn_noftz_f32_slowpath)
$__internal_21_$__cuda_sm3x_div_rn_noftz_f32_slowpath:
[--C-:B------:R-:W-:Y:S01]  /*14f0*/  SHF.R.U32.HI R6, RZ, 0x17, R2.reuse ;  /* 0x00000017ff067819 */ /* 0x100fe20000011602 */
[----:B------:R-:W-:Y:S01]  /*1500*/  BSSY.RECONVERGENT B1, `(.L_x_676) ;  /* 0x0000063000017945 */ /* 0x000fe20003800200 */
[----:B------:R-:W-:Y:S02]  /*1510*/  SHF.R.U32.HI R5, RZ, 0x17, R3 ;  /* 0x00000017ff057819 */ /* 0x000fe40000011603 */
        /* <DEDUP_REMOVED lines=32> */
.L_x_677:
[----:B------:R-:W-:Y:S01]  /*1720*/  LEA R7, R13, 0xc0800000, 0x17 ;  /* 0xc08000000d077811 */ /* 0x000fe200078eb8ff */
[----:B------:R-:W-:Y:S04]  /*1730*/  BSSY.RECONVERGENT B2, `(.L_x_682) ;  /* 0x0000036000027945 */ /* 0x000fe80003800200 */
[----:B------:R-:W-:Y:S02]  /*1740*/  IMAD.IADD R7, R6, 0x1, -R7 ;  /* 0x0000000106077824 */ /* 0x000fe400078e0a07 */
[----:B------:R-:W-:Y:S02]  /*1750*/  VIADD R6, R10, 0xffffff81 ;  /* 0xffffff810a067836 */ /* 0x000fe40000000000 */
        /* <DEDUP_REMOVED lines=47> */
.L_x_684:
[----:B------:R-:W-:-:S04]  /*1a50*/  LOP3.LUT R2, R2, 0x80000000, RZ, 0xc0, !PT ;  /* 0x8000000002027812 */ /* 0x000fc800078ec0ff */
[----:B------:R-:W-:Y:S01]  /*1a60*/  LOP3.LUT R2, R2, 0x7f800000, RZ, 0xfc, !PT ;  /* 0x7f80000002027812 */ /* 0x000fe200078efcff */
[----:B------:R-:W-:Y:S06]  /*1a70*/  BRA `(.L_x_685) ;  /* 0x0000000000047947 */ /* 0x000fec0003800000 */
.L_x_683:
[----:B------:R-:W-:-:S07]  /*1a80*/  IMAD R2, R6, 0x800000, R2 ;  /* 0x0080000006027824 */ /* 0x000fce00078e0202 */
.L_x_685:
[----:B------:R-:W-:Y:S05]  /*1a90*/  BSYNC.RECONVERGENT B2 ;  /* 0x0000000000027941 */ /* 0x000fea0003800200 */
.L_x_682:
[----:B------:R-:W-:Y:S05]  /*1aa0*/  BRA `(.L_x_686) ;  /* 0x0000000000207947 */ /* 0x000fea0003800000 */
.L_x_681:
[----:B------:R-:W-:-:S04]  /*1ab0*/  LOP3.LUT R2, R6, 0x80000000, R3, 0x48, !PT ;  /* 0x8000000006027812 */ /* 0x000fc800078e4803 */
[----:B------:R-:W-:Y:S01]  /*1ac0*/  LOP3.LUT R2, R2, 0x7f800000, RZ, 0xfc, !PT ;  /* 0x7f80000002027812 */ /* 0x000fe200078efcff */
[----:B------:R-:W-:Y:S06]  /*1ad0*/  BRA `(.L_x_686) ;  /* 0x0000000000147947 */ /* 0x000fec0003800000 */
.L_x_680:
[----:B------:R-:W-:Y:S01]  /*1ae0*/  LOP3.LUT R2, R6, 0x80000000, R3, 0x48, !PT ;  /* 0x8000000006027812 */ /* 0x000fe200078e4803 */
[----:B------:R-:W-:Y:S06]  /*1af0*/  BRA `(.L_x_686) ;  /* 0x00000000000c7947 */ /* 0x000fec0003800000 */
.L_x_679:
[----:B------:R-:W0:Y:S01]  /*1b00*/  MUFU.RSQ R2, -QNAN ;  /* 0xffc0000000027908 */ /* 0x000e220000001400 */
[----:B------:R-:W-:Y:S05]  /*1b10*/  BRA `(.L_x_686) ;  /* 0x0000000000047947 */ /* 0x000fea0003800000 */
.L_x_678:
[----:B------:R-:W-:-:S07]  /*1b20*/  FADD.FTZ R2, R3, R2 ;  /* 0x0000000203027221 */ /* 0x000fce0000010000 */
.L_x_686:
[----:B------:R-:W-:Y:S05]  /*1b30*/  BSYNC.RECONVERGENT B1 ;  /* 0x0000000000017941 */ /* 0x000fea0003800200 */
.L_x_676:
[----:B------:R-:W-:-:S04]  /*1b40*/  IMAD.MOV.U32 R5, RZ, RZ, 0x0 ;  /* 0x00000000ff057424 */ /* 0x000fc800078e00ff */
[----:B0-----:R-:W-:Y:S05]  /*1b50*/  RET.REL.NODEC R4 `(Compute_Row_Mean_Variance) ;  /* 0xffffffe404287950 */ /* 0x001fea0003c3ffff */
.L_x_687:
        /* <DEDUP_REMOVED lines=10> */
.L_x_837:


//--------------------- .text.LayerNormalizationBackward_dx --------------------------
	.section	.text.LayerNormalizationBackward_dx,"ax",@progbits
	.align	128
        .global         LayerNormalizationBackward_dx
        .type           LayerNormalizationBackward_dx,@function
        .size           LayerNormalizationBackward_dx,(.L_x_839 - LayerNormalizationBackward_dx)
        .other          LayerNormalizationBackward_dx,@"STO_CUDA_ENTRY STV_DEFAULT"
LayerNormalizationBackward_dx:
.text.LayerNormalizationBackward_dx:
        /* <DEDUP_REMOVED lines=10> */
[----:B------:R-:W1:Y:S01]  /*00a0*/  LDCU.64 UR6, c[0x0][0x358] ;  /* 0x00006b00ff0677ac */ /* 0x000e620008000a00 */
[----:B------:R-:W2:Y:S01]  /*00b0*/  LDCU UR4, c[0x0][0x388] ;  /* 0x00007100ff0477ac */ /* 0x000ea20008000800 */
[----:B------:R-:W3:Y:S01]  /*00c0*/  LDCU UR5, c[0x0][0x384] ;  /* 0x00007080ff0577ac */ /* 0x000ee20008000800 */
[----:B------:R-:W4:Y:S01]  /*00d0*/  LDCU UR8, c[0x0][0x3c0] ;  /* 0x00007800ff0877ac */ /* 0x000f220008000800 */
[----:B0-----:R-:W-:-:S04]  /*00e0*/  IABS R6, R5 ;  /* 0x0000000500067213 */ /* 0x001fc80000000000 */
[----:B------:R-:W0:Y:S08]  /*00f0*/  I2F.RP R4, R6 ;  /* 0x0000000600047306 */ /* 0x000e300000209400 */
[----:B0-----:R-:W0:Y:S02]  /*0100*/  MUFU.RCP R4, R4 ;  /* 0x0000000400047308 */ /* 0x001e240000001000 */
[----:B0-----:R-:W-:-:S02]  /*0110*/  IADD3 R2, PT, PT, R4, 0xffffffe, RZ ;  /* 0x0ffffffe04027810 */ /* 0x001fc40007ffe0ff */
[----:B------:R-:W-:-:S04]  /*0120*/  LOP3.LUT R4, R0, R5, RZ, 0x3c, !PT ;  /* 0x0000000500047212 */ /* 0x000fc800078e3cff */
[----:B------:R0:W5:Y:S01]  /*0130*/  F2I.FTZ.U32.TRUNC.NTZ R3, R2 ;  /* 0x0000000200037305 */ /* 0x000162000021f000 */
[----:B------:R-:W-:Y:S01]  /*0140*/  ISETP.GE.AND P1, PT, R4, RZ, PT ;  /* 0x000000ff0400720c */ /* 0x000fe20003f26270 */
[----:B0-----:R-:W-:Y:S02]  /*0150*/  HFMA2 R2, -RZ, RZ, 0, 0 ;  /* 0x00000000ff027431 */ /* 0x001fe400000001ff */
[----:B-----5:R-:W-:-:S04]  /*0160*/  IMAD.MOV R7, RZ, RZ, -R3 ;  /* 0x000000ffff077224 */ /* 0x020fc800078e0a03 */
[----:B------:R-:W-:-:S04]  /*0170*/  IMAD R7, R7, R6, RZ ;  /* 0x0000000607077224 */ /* 0x000fc800078e02ff */
        /* <DEDUP_REMOVED lines=10> */
[----:B------:R-:W0:Y:S11]  /*0220*/  LDC.64 R2, c[0x0][0x3b8] ;  /* 0x0000ee00ff027b82 */ /* 0x000e360000000a00 */
[----:B------:R-:W-:-:S05]  /*0230*/  @P0 IADD3 R14, PT, PT, R14, 0x1, RZ ;  /* 0x000000010e0e0810 */ /* 0x000fca0007ffe0ff */
[----:B------:R-:W-:Y:S01]  /*0240*/  @!P1 IMAD.MOV R14, RZ, RZ, -R14 ;  /* 0x000000ffff0e9224 */ /* 0x000fe200078e0a0e */
[----:B------:R-:W-:-:S05]  /*0250*/  @!P2 LOP3.LUT R14, RZ, R5, RZ, 0x33, !PT ;  /* 0x00000005ff0ea212 */ /* 0x000fca00078e33ff */
[----:B0-----:R-:W-:-:S05]  /*0260*/  IMAD.WIDE R2, R14, 0x4, R2 ;  /* 0x000000040e027825 */ /* 0x001fca00078e0202 */
[----:B-1----:R0:W4:Y:S01]  /*0270*/  LDG.E.CONSTANT R4, desc[UR6][R2.64] ;  /* 0x0000000602047981 */ /* 0x002122000c1e9900 */
[----:B------:R-:W-:Y:S01]  /*0280*/  IADD3 R6, PT, PT, -R14, RZ, RZ ;  /* 0x000000ff0e067210 */ /* 0x000fe20007ffe1ff */
[----:B------:R-:W-:Y:S04]  /*0290*/  BSSY.RECONVERGENT B0, `(.L_x_688) ;  /* 0x0000019000007945 */ /* 0x000fe80003800200 */
[----:B------:R-:W-:-:S04]  /*02a0*/  IMAD R0, R5, R6, R0 ;  /* 0x0000000605007224 */ /* 0x000fc800078e0200 */
[----:B--2---:R-:W-:Y:S01]  /*02b0*/  IMAD R7, R0, UR4, RZ ;  /* 0x0000000400077c24 */ /* 0x004fe2000f8e02ff */
[----:B------:R-:W-:-:S03]  /*02c0*/  UIADD3 UR4, UPT, UPT, UR4, -0x1, URZ ;  /* 0xffffffff04047890 */ /* 0x000fc6000fffe0ff */
[----:B---3--:R-:W-:Y:S01]  /*02d0*/  IMAD R6, R14, UR5, R7 ;  /* 0x000000050e067c24 */ /* 0x008fe2000f8e0207 */
[----:B------:R-:W-:Y:S02]  /*02e0*/  LOP3.LUT R0, RZ, R7, RZ, 0x33, !PT ;  /* 0x00000007ff007212 */ /* 0x000fe400078e33ff */
[----:B0-----:R-:W-:Y:S02]  /*02f0*/  I2FP.F32.S32 R2, UR4 ;  /* 0x0000000400027c45 */ /* 0x001fe40008201400 */
[----:B------:R-:W-:-:S04]  /*0300*/  IADD3 R0, PT, PT, R0, UR5, RZ ;  /* 0x0000000500007c10 */ /* 0x000fc8000fffe0ff */
[----:B------:R-:W-:Y:S02]  /*0310*/  I2FP.F32.S32 R3, R0 ;  /* 0x0000000000037245 */ /* 0x000fe40000201400 */
[----:B------:R-:W-:Y:S02]  /*0320*/  I2FP.F32.S32 R0, R6 ;  /* 0x0000000600007245 */ /* 0x000fe40000201400 */
[----:B------:R-:W-:-:S05]  /*0330*/  FMNMX R3, R2, R3, PT ;  /* 0x0000000302037209 */ /* 0x000fca0003800000 */
[----:B------:R-:W-:-:S04]  /*0340*/  FADD R0, R0, R3 ;  /* 0x0000000300007221 */ /* 0x000fc80000000000 */
[----:B------:R0:W1:Y:S01]  /*0350*/  F2I.TRUNC.NTZ R5, R0 ;  /* 0x0000000000057305 */ /* 0x000062000020f100 */
[----:B----4-:R-:W-:-:S04]  /*0360*/  FADD R9, R4, UR8 ;  /* 0x0000000804097e21 */ /* 0x010fc80008000000 */
[----:B------:R-:W-:-:S03]  /*0370*/  VIADD R2, R9, 0xf3000000 ;  /* 0xf300000009027836 */ /* 0x000fc60000000000 */
[----:B------:R0:W2:Y:S02]  /*0380*/  MUFU.RSQ R8, R9 ;  /* 0x0000000900087308 */ /* 0x0000a40000001400 */
[----:B------:R-:W-:-:S13]  /*0390*/  ISETP.GT.U32.AND P0, PT, R2, 0x727fffff, PT ;  /* 0x727fffff0200780c */ /* 0x000fda0003f04070 */
[----:B01----:R-:W-:Y:S05]  /*03a0*/  @!P0 BRA `(.L_x_689) ;  /* 0x00000000000c8947 */ /* 0x003fea0003800000 */
[----:B------:R-:W-:-:S07]  /*03b0*/  MOV R11, 0x3d0 ;  /* 0x000003d0000b7802 */ /* 0x000fce0000000f00 */
[----:B--2---:R-:W-:Y:S05]  /*03c0*/  CALL.REL.NOINC `($__internal_22_$__cuda_sm20_sqrt_rn_f32_slowpath) ;  /* 0x0000000c00187944 */ /* 0x004fea0003c00000 */
[----:B------:R-:W-:Y:S05]  /*03d0*/  BRA `(.L_x_690) ;  /* 0x0000000000107947 */ /* 0x000fea0003800000 */
.L_x_689:
[----:B--2---:R-:W-:Y:S01]  /*03e0*/  FMUL.FTZ R4, R9, R8 ;  /* 0x0000000809047220 */ /* 0x004fe20000410000 */
[----:B------:R-:W-:-:S03]  /*03f0*/  FMUL.FTZ R0, R8, 0.5 ;  /* 0x3f00000008007820 */ /* 0x000fc60000410000 */
[----:B------:R-:W-:-:S04]  /*0400*/  FFMA R3, -R4, R4, R9 ;  /* 0x0000000404037223 */ /* 0x000fc80000000109 */
[----:B------:R-:W-:-:S07]  /*0410*/  FFMA R4, R3, R0, R4 ;  /* 0x0000000003047223 */ /* 0x000fce0000000004 */
.L_x_690:
[----:B------:R-:W-:Y:S05]  /*0420*/  BSYNC.RECONVERGENT B0 ;  /* 0x0000000000007941 */ /* 0x000fea0003800200 */
.L_x_688:
[----:B------:R-:W0:Y:S01]  /*0430*/  LDCU UR4, c[0x0][0x384] ;  /* 0x00007080ff0477ac */ /* 0x000e220008000800 */
[----:B------:R-:W1:Y:S01]  /*0440*/  LDC.64 R2, c[0x0][0x3d0] ;  /* 0x0000f400ff027b82 */ /* 0x000e620000000a00 */
[----:B0-----:R-:W-:-:S04]  /*0450*/  I2FP.F32.S32 R12, UR4 ;  /* 0x00000004000c7c45 */ /* 0x001fc80008201400 */
[----:B------:R-:W0:Y:S01]  /*0460*/  MUFU.RCP R9, R12 ;  /* 0x0000000c00097308 */ /* 0x000e220000001000 */
[----:B------:R-:W-:Y:S02]  /*0470*/  UMOV UR4, 0x40000000 ;  /* 0x4000000000047882 */ /* 0x000fe40000000000 */
[----:B------:R-:W-:Y:S01]  /*0480*/  MOV R11, UR4 ;  /* 0x00000004000b7c02 */ /* 0x000fe20008000f00 */
[----:B-1----:R-:W-:-:S04]  /*0490*/  IMAD.WIDE R2, R14, 0x4, R2 ;  /* 0x000000040e027825 */ /* 0x002fc800078e0202 */
[----:B------:R-:W1:Y:S02]  /*04a0*/  FCHK P0, R11, R12 ;  /* 0x0000000c0b007302 */ /* 0x000e640000000000 */
[----:B------:R2:W5:Y:S01]  /*04b0*/  LDG.E.CONSTANT R2, desc[UR6][R2.64] ;  /* 0x0000000602027981 */ /* 0x000562000c1e9900 */
[----:B0-----:R-:W-:-:S04]  /*04c0*/  FFMA R0, -R12, R9, 1 ;  /* 0x3f8000000c007423 */ /* 0x001fc80000000109 */
[----:B------:R-:W-:-:S04]  /*04d0*/  FFMA R0, R9, R0, R9 ;  /* 0x0000000009007223 */ /* 0x000fc80000000009 */
[----:B------:R-:W-:-:S04]  /*04e0*/  FFMA R9, R0, 2, RZ ;  /* 0x4000000000097823 */ /* 0x000fc800000000ff */
[----:B------:R-:W-:-:S04]  /*04f0*/  FFMA R8, -R12, R9, 2 ;  /* 0x400000000c087423 */ /* 0x000fc80000000109 */
[----:B--2---:R-:W-:Y:S01]  /*0500*/  FFMA R3, R0, R8, R9 ;  /* 0x0000000800037223 */ /* 0x004fe20000000009 */
[----:B-1----:R-:W-:Y:S06]  /*0510*/  @!P0 BRA `(.L_x_691) ;  /* 0x0000000000148947 */ /* 0x002fec0003800000 */
[----:B------:R-:W-:Y:S02]  /*0520*/  HFMA2 R3, -RZ, RZ, 2, 0 ;  /* 0x40000000ff037431 */ /* 0x000fe400000001ff */
[----:B------:R-:W-:Y:S01]  /*0530*/  IMAD.MOV.U32 R0, RZ, RZ, R12 ;  /* 0x000000ffff007224 */ /* 0x000fe200078e000c */
[----:B------:R-:W-:-:S07]  /*0540*/  MOV R8, 0x560 ;  /* 0x0000056000087802 */ /* 0x000fce0000000f00 */
[----:B-----5:R-:W-:Y:S05]  /*0550*/  CALL.REL.NOINC `($__internal_23_$__cuda_sm3x_div_rn_noftz_f32_slowpath) ;  /* 0x0000000c00147944 */ /* 0x020fea0003c00000 */
[----:B------:R-:W-:-:S07]  /*0560*/  MOV R3, R0 ;  /* 0x0000000000037202 */ /* 0x000fce0000000f00 */
.L_x_691:
[----:B------:R-:W0:Y:S08]  /*0570*/  LDC.64 R10, c[0x0][0x3c8] ;  /* 0x0000f200ff0a7b82 */ /* 0x000e300000000a00 */
[----:B------:R-:W1:Y:S01]  /*0580*/  LDC.64 R8, c[0x0][0x3b0] ;  /* 0x0000ec00ff087b82 */ /* 0x000e620000000a00 */
[----:B0-----:R-:W-:-:S06]  /*0590*/  IMAD.WIDE R10, R14, 0x4, R10 ;  /* 0x000000040e0a7825 */ /* 0x001fcc00078e020a */
[----:B------:R-:W2:Y:S01]  /*05a0*/  LDG.E.CONSTANT R11, desc[UR6][R10.64] ;  /* 0x000000060a0b7981 */ /* 0x000ea2000c1e9900 */
[----:B-1----:R-:W-:-:S05]  /*05b0*/  IMAD.WIDE R14, R14, 0x4, R8 ;  /* 0x000000040e0e7825 */ /* 0x002fca00078e0208 */
[----:B------:R-:W3:Y:S01]  /*05c0*/  LDG.E.CONSTANT R9, desc[UR6][R14.64] ;  /* 0x000000060e097981 */ /* 0x000ee2000c1e9900 */
[----:B------:R-:W0:Y:S01]  /*05d0*/  MUFU.RCP R13, R12 ;  /* 0x0000000c000d7308 */ /* 0x000e220000001000 */
[----:B-----5:R-:W-:Y:S01]  /*05e0*/  FMUL R2, R2, R3 ;  /* 0x0000000302027220 */ /* 0x020fe20000400000 */
[----:B------:R-:W-:Y:S01]  /*05f0*/  BSSY.RECONVERGENT B0, `(.L_x_692) ;  /* 0x000000d000007945 */ /* 0x000fe20003800200 */
[----:B0-----:R-:W-:-:S04]  /*0600*/  FFMA R0, -R12, R13, 1 ;  /* 0x3f8000000c007423 */ /* 0x001fc8000000010d */
[----:B------:R-:W-:Y:S01]  /*0610*/  FFMA R0, R13, R0, R13 ;  /* 0x000000000d007223 */ /* 0x000fe2000000000d */
[----:B--2---:R-:W0:Y:S03]  /*0620*/  FCHK P0, R11, R12 ;  /* 0x0000000c0b007302 */ /* 0x004e260000000000 */
[----:B------:R-:W-:-:S04]  /*0630*/  FFMA R13, R0, R11, RZ ;  /* 0x0000000b000d7223 */ /* 0x000fc800000000ff */
[----:B------:R-:W-:Y:S01]  /*0640*/  FFMA R3, -R12, R13, R11 ;  /* 0x0000000d0c037223 */ /* 0x000fe2000000010b */
[----:B---3--:R-:W-:-:S03]  /*0650*/  FMUL R9, R2, R9 ;  /* 0x0000000902097220 */ /* 0x008fc60000400000 */
[----:B------:R-:W-:Y:S01]  /*0660*/  FFMA R0, R0, R3, R13 ;  /* 0x0000000300007223 */ /* 0x000fe2000000000d */
[----:B0-----:R-:W-:Y:S06]  /*0670*/  @!P0 BRA `(.L_x_693) ;  /* 0x0000000000108947 */ /* 0x001fec0003800000 */
[----:B------:R-:W-:Y:S01]  /*0680*/  MOV R3, R11 ;  /* 0x0000000b00037202 */ /* 0x000fe20000000f00 */
[----:B------:R-:W-:Y:S01]  /*0690*/  IMAD.MOV.U32 R0, RZ, RZ, R12 ;  /* 0x000000ffff007224 */ /* 0x000fe200078e000c */
[----:B------:R-:W-:-:S07]  /*06a0*/  MOV R8, 0x6c0 ;  /* 0x000006c000087802 */ /* 0x000fce0000000f00 */
[----:B------:R-:W-:Y:S05]  /*06b0*/  CALL.REL.NOINC `($__internal_23_$__cuda_sm3x_div_rn_noftz_f32_slowpath) ;  /* 0x0000000800bc7944 */ /* 0x000fea0003c00000 */
.L_x_693:
[----:B------:R-:W-:Y:S05]  /*06c0*/  BSYNC.RECONVERGENT B0 ;  /* 0x0000000000007941 */ /* 0x000fea0003800200 */
.L_x_692:
[----:B------:R-:W-:-:S13]  /*06d0*/  ISETP.GE.AND P0, PT, R5, R6, PT ;  /* 0x000000060500720c */ /* 0x000fda0003f06270 */
[----:B------:R-:W-:Y:S05]  /*06e0*/  @!P0 EXIT ;  /* 0x000000000000894d */ /* 0x000fea0003800000 */
[----:B------:R-:W-:Y:S01]  /*06f0*/  IADD3 R28, PT, PT, R5, -R6, RZ ;  /* 0x80000006051c7210 */ /* 0x000fe20007ffe0ff */
[----:B------:R-:W-:Y:S01]  /*0700*/  BSSY.RECONVERGENT B0, `(.L_x_694) ;  /* 0x0000027000007945 */ /* 0x000fe20003800200 */
[----:B------:R-:W-:Y:S02]  /*0710*/  FADD R9, -R9, R0 ;  /* 0x0000000009097221 */ /* 0x000fe40000000100 */
[----:B------:R-:W-:-:S04]  /*0720*/  IADD3 R3, PT, PT, R28, 0x1, RZ ;  /* 0x000000011c037810 */ /* 0x000fc80007ffe0ff */
[----:B------:R-:W-:-:S13]  /*0730*/  LOP3.LUT P0, R3, R3, 0x3, RZ, 0xc0, !PT ;  /* 0x0000000303037812 */ /* 0x000fda000780c0ff */
[----:B------:R-:W-:Y:S05]  /*0740*/  @!P0 BRA `(.L_x_695) ;  /* 0x0000000000888947 */ /* 0x000fea0003800000 */
[----:B------:R-:W0:Y:S01]  /*0750*/  LDC.64 R22, c[0x0][0x390] ;  /* 0x0000e400ff167b82 */ /* 0x000e220000000a00 */
[----:B------:R-:W-:-:S07]  /*0760*/  IMAD.MOV R27, RZ, RZ, -R3 ;  /* 0x000000ffff1b7224 */ /* 0x000fce00078e0a03 */
[----:B------:R-:W1:Y:S08]  /*0770*/  LDC.64 R20, c[0x0][0x398] ;  /* 0x0000e600ff147b82 */ /* 0x000e700000000a00 */
[----:B------:R-:W2:Y:S08]  /*0780*/  LDC.64 R18, c[0x0][0x3a0] ;  /* 0x0000e800ff127b82 */ /* 0x000eb00000000a00 */
[----:B------:R-:W3:Y:S02]  /*0790*/  LDC.64 R16, c[0x0][0x3a8] ;  /* 0x0000ea00ff107b82 */ /* 0x000ee40000000a00 */
.L_x_698:
[----:B---3--:R-:W-:-:S04]  /*07a0*/  IMAD.WIDE R24, R7, 0x4, R16 ;  /* 0x0000000407187825 */ /* 0x008fc800078e0210 */
[----:B-1----:R-:W-:Y:S02]  /*07b0*/  IMAD.WIDE R10, R6, 0x4, R20 ;  /* 0x00000004060a7825 */ /* 0x002fe400078e0214 */
[----:B------:R-:W3:Y:S04]  /*07c0*/  LDG.E.CONSTANT R24, desc[UR6][R24.64] ;  /* 0x0000000618187981 */ /* 0x000ee8000c1e9900 */
[----:B----4-:R-:W3:Y:S01]  /*07d0*/  LDG.E.CONSTANT R3, desc[UR6][R10.64] ;  /* 0x000000060a037981 */ /* 0x010ee2000c1e9900 */
[----:B------:R-:W1:Y:S01]  /*07e0*/  MUFU.RCP R13, R4 ;  /* 0x00000004000d7308 */ /* 0x000e620000001000 */
[----:B------:R-:W-:Y:S01]  /*07f0*/  BSSY.RECONVERGENT B1, `(.L_x_696) ;  /* 0x000000e000017945 */ /* 0x000fe20003800200 */
[----:B-1----:R-:W-:-:S04]  /*0800*/  FFMA R0, R13, -R4, 1 ;  /* 0x3f8000000d007423 */ /* 0x002fc80000000804 */
[----:B------:R-:W-:Y:S01]  /*0810*/  FFMA R0, R13, R0, R13 ;  /* 0x000000000d007223 */ /* 0x000fe2000000000d */
[----:B--2---:R-:W-:-:S04]  /*0820*/  IMAD.WIDE R14, R6, 0x4, R18 ;  /* 0x00000004060e7825 */ /* 0x004fc800078e0212 */
[----:B---3--:R-:W-:-:S04]  /*0830*/  FMUL R3, R3, R24 ;  /* 0x0000001803037220 */ /* 0x008fc80000400000 */
[----:B------:R-:W1:Y:S01]  /*0840*/  FCHK P0, R3, R4 ;  /* 0x0000000403007302 */ /* 0x000e620000000000 */
[----:B------:R-:W-:-:S04]  /*0850*/  FFMA R13, R3, R0, RZ ;  /* 0x00000000030d7223 */ /* 0x000fc800000000ff */
[----:B------:R-:W-:-:S04]  /*0860*/  FFMA R8, R13, -R4, R3 ;  /* 0x800000040d087223 */ /* 0x000fc80000000003 */
[----:B------:R-:W-:Y:S01]  /*0870*/  FFMA R0, R0, R8, R13 ;  /* 0x0000000800007223 */ /* 0x000fe2000000000d */
[----:B0-----:R-:W-:Y:S01]  /*0880*/  IMAD.WIDE R12, R6, 0x4, R22 ;  /* 0x00000004060c7825 */ /* 0x001fe200078e0216 */
[----:B-1----:R-:W-:Y:S06]  /*0890*/  @!P0 BRA `(.L_x_697) ;  /* 0x00000000000c8947 */ /* 0x002fec0003800000 */
[----:B------:R-:W-:Y:S02]  /*08a0*/  MOV R0, R4 ;  /* 0x0000000400007202 */ /* 0x000fe40000000f00 */
[----:B------:R-:W-:-:S07]  /*08b0*/  MOV R8, 0x8d0 ;  /* 0x000008d000087802 */ /* 0x000fce0000000f00 */
[----:B------:R-:W-:Y:S05]  /*08c0*/  CALL.REL.NOINC `($__internal_23_$__cuda_sm3x_div_rn_noftz_f32_slowpath) ;  /* 0x0000000800387944 */ /* 0x000fea0003c00000 */
.L_x_697:
[----:B------:R-:W-:Y:S05]  /*08d0*/  BSYNC.RECONVERGENT B1 ;  /* 0x0000000000017941 */ /* 0x000fea0003800200 */
.L_x_696:
[----:B------:R-:W2:Y:S01]  /*08e0*/  LDG.E.CONSTANT R13, desc[UR6][R12.64] ;  /* 0x000000060c0d7981 */ /* 0x000ea2000c1e9900 */
[----:B------:R-:W-:Y:S01]  /*08f0*/  IADD3 R27, PT, PT, R27, 0x1, RZ ;  /* 0x000000011b1b7810 */ /* 0x000fe20007ffe0ff */
[----:B------:R-:W-:Y:S01]  /*0900*/  VIADD R7, R7, 0x1 ;  /* 0x0000000107077836 */ /* 0x000fe20000000000 */
[----:B------:R-:W-:Y:S02]  /*0910*/  IADD3 R6, PT, PT, R6, 0x1, RZ ;  /* 0x0000000106067810 */ /* 0x000fe40007ffe0ff */
[----:B------:R-:W-:Y:S01]  /*0920*/  ISETP.NE.AND P0, PT, R27, RZ, PT ;  /* 0x000000ff1b00720c */ /* 0x000fe20003f05270 */
[----:B--2---:R-:W-:-:S04]  /*0930*/  FFMA R0, R2, R13, R0 ;  /* 0x0000000d02007223 */ /* 0x004fc80000000000 */
[----:B------:R-:W-:-:S05]  /*0940*/  FADD R3, R9, R0 ;  /* 0x0000000009037221 */ /* 0x000fca0000000000 */
[----:B------:R4:W-:Y:S03]  /*0950*/  STG.E desc[UR6][R14.64], R3 ;  /* 0x000000030e007986 */ /* 0x0009e6000c101906 */
[----:B------:R-:W-:Y:S05]  /*0960*/  @P0 BRA `(.L_x_698) ;  /* 0xfffffffc008c0947 */ /* 0x000fea000383ffff */
.L_x_695:
[----:B------:R-:W-:Y:S05]  /*0970*/  BSYNC.RECONVERGENT B0 ;  /* 0x0000000000007941 */ /* 0x000fea0003800200 */
.L_x_694:
[----:B------:R-:W-:-:S13]  /*0980*/  ISETP.GE.U32.AND P0, PT, R28, 0x3, PT ;  /* 0x000000031c00780c */ /* 0x000fda0003f06070 */
[----:B------:R-:W-:Y:S05]  /*0990*/  @!P0 EXIT ;  /* 0x000000000000894d */ /* 0x000fea0003800000 */
[----:B------:R-:W0:Y:S01]  /*09a0*/  LDC.64 R16, c[0x0][0x398] ;  /* 0x0000e600ff107b82 */ /* 0x000e220000000a00 */
[----:B------:R-:W1:Y:S01]  /*09b0*/  LDCU.64 UR4, c[0x0][0x3a8] ;  /* 0x00007500ff0477ac */ /* 0x000e620008000a00 */
[----:B------:R-:W-:Y:S01]  /*09c0*/  IADD3 R5, PT, PT, -R5, R6, RZ ;  /* 0x0000000605057210 */ /* 0x000fe20007ffe1ff */
[----:B------:R-:W-:-:S05]  /*09d0*/  VIADD R6, R6, 0xffffffff ;  /* 0xffffffff06067836 */ /* 0x000fca0000000000 */
[----:B----4-:R-:W2:Y:S08]  /*09e0*/  LDC.64 R14, c[0x0][0x390] ;  /* 0x0000e400ff0e7b82 */ /* 0x010eb00000000a00 */
[----:B------:R-:W3:Y:S01]  /*09f0*/  LDC.64 R12, c[0x0][0x3a0] ;  /* 0x0000e800ff0c7b82 */ /* 0x000ee20000000a00 */
[----:B-1----:R-:W-:-:S04]  /*0a00*/  UIADD3 UR4, UP0, UPT, UR4, 0x8, URZ ;  /* 0x0000000804047890 */ /* 0x002fc8000ff1e0ff */
[----:B------:R-:W-:-:S12]  /*0a10*/  UIADD3.X UR5, UPT, UPT, URZ, UR5, URZ, UP0, !UPT ;  /* 0x00000005ff057290 */ /* 0x000fd800087fe4ff */
.L_x_707:
[----:B------:R-:W-:Y:S01]  /*0a20*/  MOV R30, UR4 ;  /* 0x00000004001e7c02 */ /* 0x000fe20008000f00 */
[----:B-1----:R-:W-:Y:S01]  /*0a30*/  VIADD R19, R6, 0x1 ;  /* 0x0000000106137836 */ /* 0x002fe20000000000 */
[----:B------:R-:W-:-:S03]  /*0a40*/  MOV R31, UR5 ;  /* 0x00000005001f7c02 */ /* 0x000fc60008000f00 */
[----:B0-----:R-:W-:-:S04]  /*0a50*/  IMAD.WIDE R22, R19, 0x4, R16 ;  /* 0x0000000413167825 */ /* 0x001fc800078e0210 */
[----:B------:R-:W-:Y:S01]  /*0a60*/  IMAD.WIDE R30, R7, 0x4, R30 ;  /* 0x00000004071e7825 */ /* 0x000fe200078e021e */
[----:B------:R-:W4:Y:S04]  /*0a70*/  LDG.E.CONSTANT R0, desc[UR6][R22.64] ;  /* 0x0000000616007981 */ /* 0x000f28000c1e9900 */
[----:B------:R-:W4:Y:S01]  /*0a80*/  LDG.E.CONSTANT R3, desc[UR6][R30.64+-0x8] ;  /* 0xfffff8061e037981 */ /* 0x000f22000c1e9900 */
[----:B------:R-:W0:Y:S01]  /*0a90*/  MUFU.RCP R11, R4 ;  /* 0x00000004000b7308 */ /* 0x000e220000001000 */
[----:B------:R-:W-:Y:S01]  /*0aa0*/  BSSY.RECONVERGENT B0, `(.L_x_699) ;  /* 0x000000d000007945 */ /* 0x000fe20003800200 */
[----:B0-----:R-:W-:Y:S01]  /*0ab0*/  FFMA R8, R11, -R4, 1 ;  /* 0x3f8000000b087423 */ /* 0x001fe20000000804 */
[----:B----4-:R-:W-:-:S03]  /*0ac0*/  FMUL R10, R0, R3 ;  /* 0x00000003000a7220 */ /* 0x010fc60000400000 */
[----:B------:R-:W-:Y:S02]  /*0ad0*/  FFMA R0, R11, R8, R11 ;  /* 0x000000080b007223 */ /* 0x000fe4000000000b */
[----:B------:R-:W0:Y:S02]  /*0ae0*/  FCHK P0, R10, R4 ;  /* 0x000000040a007302 */ /* 0x000e240000000000 */
[----:B------:R-:W-:-:S04]  /*0af0*/  FFMA R3, R0, R10, RZ ;  /* 0x0000000a00037223 */ /* 0x000fc800000000ff */
[----:B------:R-:W-:-:S04]  /*0b00*/  FFMA R8, R3, -R4, R10 ;  /* 0x8000000403087223 */ /* 0x000fc8000000000a */
[----:B------:R-:W-:Y:S01]  /*0b10*/  FFMA R0, R0, R8, R3 ;  /* 0x0000000800007223 */ /* 0x000fe20000000003 */
[----:B0-----:R-:W-:Y:S06]  /*0b20*/  @!P0 BRA `(.L_x_700) ;  /* 0x0000000000108947 */ /* 0x001fec0003800000 */
[----:B------:R-:W-:Y:S02]  /*0b30*/  MOV R3, R10 ;  /* 0x0000000a00037202 */ /* 0x000fe40000000f00 */
[----:B------:R-:W-:Y:S02]  /*0b40*/  MOV R0, R4 ;  /* 0x0000000400007202 */ /* 0x000fe40000000f00 */
[----:B------:R-:W-:-:S07]  /*0b50*/  MOV R8, 0xb70 ;  /* 0x00000b7000087802 */ /* 0x000fce0000000f00 */
[----:B--23--:R-:W-:Y:S05]  /*0b60*/  CALL.REL.NOINC `($__internal_23_$__cuda_sm3x_div_rn_noftz_f32_slowpath) ;  /* 0x0000000400907944 */ /* 0x00cfea0003c00000 */
.L_x_700:
[----:B------:R-:W-:Y:S05]  /*0b70*/  BSYNC.RECONVERGENT B0 ;  /* 0x0000000000007941 */ /* 0x000fea0003800200 */
.L_x_699:
[C---:B--2---:R-:W-:Y:S01]  /*0b80*/  IMAD.WIDE R20, R19.reuse, 0x4, R14 ;  /* 0x0000000413147825 */ /* 0x044fe200078e020e */
[----:B------:R-:W2:Y:S04]  /*0b90*/  LDG.E.CONSTANT R8, desc[UR6][R22.64+0x4] ;  /* 0x0000040616087981 */ /* 0x000ea8000c1e9900 */
[----:B------:R-:W4:Y:S04]  /*0ba0*/  LDG.E.CONSTANT R3, desc[UR6][R20.64] ;  /* 0x0000000614037981 */ /* 0x000f28000c1e9900 */
[----:B------:R-:W2:Y:S01]  /*0bb0*/  LDG.E.CONSTANT R11, desc[UR6][R30.64+-0x4] ;  /* 0xfffffc061e0b7981 */ /* 0x000ea2000c1e9900 */
[----:B------:R-:W0:Y:S01]  /*0bc0*/  MUFU.RCP R25, R4 ;  /* 0x0000000400197308 */ /* 0x000e220000001000 */
[----:B---3--:R-:W-:Y:S01]  /*0bd0*/  IMAD.WIDE R18, R19, 0x4, R12 ;  /* 0x0000000413127825 */ /* 0x008fe200078e020c */
[----:B------:R-:W-:Y:S03]  /*0be0*/  BSSY.RECONVERGENT B0, `(.L_x_701) ;  /* 0x0000010000007945 */ /* 0x000fe60003800200 */
[----:B----4-:R-:W-:-:S04]  /*0bf0*/  FFMA R0, R2, R3, R0 ;  /* 0x0000000302007223 */ /* 0x010fc80000000000 */
[----:B------:R-:W-:Y:S01]  /*0c00*/  FADD R3, R9, R0 ;  /* 0x0000000009037221 */ /* 0x000fe20000000000 */
[----:B--2---:R-:W-:-:S04]  /*0c10*/  FMUL R10, R8, R11 ;  /* 0x0000000b080a7220 */ /* 0x004fc80000400000 */
[----:B------:R1:W-:Y:S01]  /*0c20*/  STG.E desc[UR6][R18.64], R3 ;  /* 0x0000000312007986 */ /* 0x0003e2000c101906 */
[----:B------:R-:W2:Y:S01]  /*0c30*/  FCHK P0, R10, R4 ;  /* 0x000000040a007302 */ /* 0x000ea20000000000 */
[----:B0-----:R-:W-:-:S04]  /*0c40*/  FFMA R0, R25, -R4, 1 ;  /* 0x3f80000019007423 */ /* 0x001fc80000000804 */
[----:B------:R-:W-:-:S04]  /*0c50*/  FFMA R0, R25, R0, R25 ;  /* 0x0000000019007223 */ /* 0x000fc80000000019 */
[----:B------:R-:W-:-:S04]  /*0c60*/  FFMA R11, R0, R10, RZ ;  /* 0x0000000a000b7223 */ /* 0x000fc800000000ff */
[----:B------:R-:W-:-:S04]  /*0c70*/  FFMA R8, R11, -R4, R10 ;  /* 0x800000040b087223 */ /* 0x000fc8000000000a */
[----:B------:R-:W-:Y:S01]  /*0c80*/  FFMA R0, R0, R8, R11 ;  /* 0x0000000800007223 */ /* 0x000fe2000000000b */
[----:B-12---:R-:W-:Y:S06]  /*0c90*/  @!P0 BRA `(.L_x_702) ;  /* 0x0000000000108947 */ /* 0x006fec0003800000 */
[----:B------:R-:W-:Y:S01]  /*0ca0*/  IMAD.MOV.U32 R3, RZ, RZ, R10 ;  /* 0x000000ffff037224 */ /* 0x000fe200078e000a */
[----:B------:R-:W-:Y:S02]  /*0cb0*/  MOV R0, R4 ;  /* 0x0000000400007202 */ /* 0x000fe40000000f00 */
[----:B------:R-:W-:-:S07]  /*0cc0*/  MOV R8, 0xce0 ;  /* 0x00000ce000087802 */ /* 0x000fce0000000f00 */
[----:B------:R-:W-:Y:S05]  /*0cd0*/  CALL.REL.NOINC `($__internal_23_$__cuda_sm3x_div_rn_noftz_f32_slowpath) ;  /* 0x0000000400347944 */ /* 0x000fea0003c00000 */
.L_x_702:
[----:B------:R-:W-:Y:S05]  /*0ce0*/  BSYNC.RECONVERGENT B0 ;  /* 0x0000000000007941 */ /* 0x000fea0003800200 */
.L_x_701:
[----:B------:R-:W2:Y:S04]  /*0cf0*/  LDG.E.CONSTANT R3, desc[UR6][R20.64+0x4] ;  /* 0x0000040614037981 */ /* 0x000ea8000c1e9900 */
[----:B------:R-:W3:Y:S04]  /*0d00*/  LDG.E.CONSTANT R8, desc[UR6][R22.64+0x8] ;  /* 0x0000080616087981 */ /* 0x000ee8000c1e9900 */
[----:B------:R-:W3:Y:S01]  /*0d10*/  LDG.E.CONSTANT R11, desc[UR6][R30.64] ;  /* 0x000000061e0b7981 */ /* 0x000ee2000c1e9900 */
[----:B------:R-:W0:Y:S01]  /*0d20*/  MUFU.RCP R25, R4 ;  /* 0x0000000400197308 */ /* 0x000e220000001000 */
[----:B------:R-:W-:Y:S01]  /*0d30*/  BSSY.RECONVERGENT B0, `(.L_x_703) ;  /* 0x0000010000007945 */ /* 0x000fe20003800200 */
[----:B--2---:R-:W-:-:S04]  /*0d40*/  FFMA R0, R2, R3, R0 ;  /* 0x0000000302007223 */ /* 0x004fc80000000000 */
[----:B------:R-:W-:Y:S01]  /*0d50*/  FADD R3, R9, R0 ;  /* 0x0000000009037221 */ /* 0x000fe20000000000 */
[----:B0-----:R-:W-:Y:S01]  /*0d60*/  FFMA R0, R25, -R4, 1 ;  /* 0x3f80000019007423 */ /* 0x001fe20000000804 */
[----:B---3--:R-:W-:-:S03]  /*0d70*/  FMUL R10, R8, R11 ;  /* 0x0000000b080a7220 */ /* 0x008fc60000400000 */
[----:B------:R0:W-:Y:S01]  /*0d80*/  STG.E desc[UR6][R18.64+0x4], R3 ;  /* 0x0000040312007986 */ /* 0x0001e2000c101906 */
[----:B------:R-:W-:Y:S01]  /*0d90*/  FFMA R0, R25, R0, R25 ;  /* 0x0000000019007223 */ /* 0x000fe20000000019 */
[----:B------:R-:W1:Y:S03]  /*0da0*/  FCHK P0, R10, R4 ;  /* 0x000000040a007302 */ /* 0x000e660000000000 */
[----:B------:R-:W-:-:S04]  /*0db0*/  FFMA R11, R0, R10, RZ ;  /* 0x0000000a000b7223 */ /* 0x000fc800000000ff */
[----:B------:R-:W-:-:S04]  /*0dc0*/  FFMA R8, R11, -R4, R10 ;  /* 0x800000040b087223 */ /* 0x000fc8000000000a */
[----:B------:R-:W-:Y:S01]  /*0dd0*/  FFMA R0, R0, R8, R11 ;  /* 0x0000000800007223 */ /* 0x000fe2000000000b */
[----:B01----:R-:W-:Y:S06]  /*0de0*/  @!P0 BRA `(.L_x_704) ;  /* 0x0000000000108947 */ /* 0x003fec0003800000 */
[----:B------:R-:W-:Y:S01]  /*0df0*/  MOV R3, R10 ;  /* 0x0000000a00037202 */ /* 0x000fe20000000f00 */
[----:B------:R-:W-:Y:S01]  /*0e00*/  IMAD.MOV.U32 R0, RZ, RZ, R4 ;  /* 0x000000ffff007224 */ /* 0x000fe200078e0004 */
[----:B------:R-:W-:-:S07]  /*0e10*/  MOV R8, 0xe30 ;  /* 0x00000e3000087802 */ /* 0x000fce0000000f00 */
[----:B------:R-:W-:Y:S05]  /*0e20*/  CALL.REL.NOINC `($__internal_23_$__cuda_sm3x_div_rn_noftz_f32_slowpath) ;  /* 0x0000000000e07944 */ /* 0x000fea0003c00000 */
.L_x_704:
[----:B------:R-:W-:Y:S05]  /*0e30*/  BSYNC.RECONVERGENT B0 ;  /* 0x0000000000007941 */ /* 0x000fea0003800200 */
.L_x_703:
        /* <DEDUP_REMOVED lines=16> */
[----:B------:R-:W-:Y:S02]  /*0f40*/  MOV R3, R10 ;  /* 0x0000000a00037202 */ /* 0x000fe40000000f00 */
[----:B------:R-:W-:Y:S02]  /*0f50*/  MOV R0, R4 ;  /* 0x0000000400007202 */ /* 0x000fe40000000f00 */
[----:B------:R-:W-:-:S07]  /*0f60*/  MOV R8, 0xf80 ;  /* 0x00000f8000087802 */ /* 0x000fce0000000f00 */
[----:B------:R-:W-:Y:S05]  /*0f70*/  CALL.REL.NOINC `($__internal_23_$__cuda_sm3x_div_rn_noftz_f32_slowpath) ;  /* 0x00000000008c7944 */ /* 0x000fea0003c00000 */
.L_x_706:
[----:B------:R-:W-:Y:S05]  /*0f80*/  BSYNC.RECONVERGENT B0 ;  /* 0x0000000000007941 */ /* 0x000fea0003800200 */
.L_x_705:
[----:B------:R-:W2:Y:S01]  /*0f90*/  LDG.E.CONSTANT R21, desc[UR6][R20.64+0xc] ;  /* 0x00000c0614157981 */ /* 0x000ea2000c1e9900 */
[----:B------:R-:W-:Y:S01]  /*0fa0*/  VIADD R5, R5, 0x4 ;  /* 0x0000000405057836 */ /* 0x000fe20000000000 */
[----:B------:R-:W-:Y:S02]  /*0fb0*/  IADD3 R7, PT, PT, R7, 0x4, RZ ;  /* 0x0000000407077810 */ /* 0x000fe40007ffe0ff */
[----:B------:R-:W-:Y:S02]  /*0fc0*/  IADD3 R6, PT, PT, R6, 0x4, RZ ;  /* 0x0000000406067810 */ /* 0x000fe40007ffe0ff */
[----:B------:R-:W-:Y:S01]  /*0fd0*/  ISETP.NE.AND P0, PT, R5, 0x1, PT ;  /* 0x000000010500780c */ /* 0x000fe20003f05270 */
[----:B--2---:R-:W-:-:S04]  /*0fe0*/  FFMA R0, R2, R21, R0 ;  /* 0x0000001502007223 */ /* 0x004fc80000000000 */
[----:B------:R-:W-:-:S05]  /*0ff0*/  FADD R3, R9, R0 ;  /* 0x0000000009037221 */ /* 0x000fca0000000000 */
[----:B------:R1:W-:Y:S03]  /*1000*/  STG.E desc[UR6][R18.64+0xc], R3 ;  /* 0x00000c0312007986 */ /* 0x0003e6000c101906 */
[----:B------:R-:W-:Y:S05]  /*1010*/  @P0 BRA `(.L_x_707) ;  /* 0xfffffff800800947 */ /* 0x000fea000383ffff */
[----:B------:R-:W-:Y:S05]  /*1020*/  EXIT ;  /* 0x000000000000794d */ /* 0x000fea0003800000 */
        .weak           $__internal_22_$__cuda_sm20_sqrt_rn_f32_slowpath
        .type           $__internal_22_$__cuda_sm20_sqrt_rn_f32_slowpath,@function
        .size           $__internal_22_$__cuda_sm20_sqrt_rn_f32_slowpath,($__internal_23_$__cuda_sm3x_div_rn_noftz_f32_slowpath - $__internal_22_$__cuda_sm20_sqrt_rn_f32_slowpath)
$__internal_22_$__cuda_sm20_sqrt_rn_f32_slowpath:
[----:B------:R-:W-:-:S13]  /*1030*/  LOP3.LUT P0, RZ, R9, 0x7fffffff, RZ, 0xc0, !PT ;  /* 0x7fffffff09ff7812 */ /* 0x000fda000780c0ff */
[----:B------:R-:W-:Y:S01]  /*1040*/  @!P0 IMAD.MOV.U32 R2, RZ, RZ, R9 ;  /* 0x000000ffff028224 */ /* 0x000fe200078e0009 */
[----:B------:R-:W-:Y:S06]  /*1050*/  @!P0 BRA `(.L_x_708) ;  /* 0x0000000000448947 */ /* 0x000fec0003800000 */
[----:B------:R-:W-:Y:S02]  /*1060*/  FSETP.GEU.FTZ.AND P0, PT, R9, RZ, PT ;  /* 0x000000ff0900720b */ /* 0x000fe40003f1e000 */
[----:B------:R-:W-:-:S11]  /*1070*/  MOV R0, R9 ;  /* 0x0000000900007202 */ /* 0x000fd60000000f00 */
[----:B------:R-:W-:Y:S01]  /*1080*/  @!P0 MOV R2, 0x7fffffff ;  /* 0x7fffffff00028802 */ /* 0x000fe20000000f00 */
        /* <DEDUP_REMOVED lines=9> */
[----:B------:R-:W-:Y:S02]  /*1120*/  @!P0 IMAD.MOV.U32 R2, RZ, RZ, R0 ;  /* 0x000000ffff028224 */ /* 0x000fe400078e0000 */
[----:B------:R-:W-:-:S04]  /*1130*/  @P0 FADD.FTZ R8, -R4, -RZ ;  /* 0x800000ff04080221 */ /* 0x000fc80000010100 */
[----:B------:R-:W-:-:S04]  /*1140*/  @P0 FFMA R9, R4, R8, R3 ;  /* 0x0000000804090223 */ /* 0x000fc80000000003 */
[----:B------:R-:W-:-:S04]  /*1150*/  @P0 FFMA R9, R9, R10, R4 ;  /* 0x0000000a09090223 */ /* 0x000fc80000000004 */
[----:B------:R-:W-:-:S07]  /*1160*/  @P0 FMUL.FTZ R2, R9, 2.3283064365386962891e-10 ;  /* 0x2f80000009020820 */ /* 0x000fce0000410000 */
.L_x_708:
[----:B------:R-:W-:Y:S01]  /*1170*/  MOV R4, R2 ;  /* 0x0000000200047202 */ /* 0x000fe20000000f00 */
[----:B------:R-:W-:Y:S01]  /*1180*/  IMAD.MOV.U32 R3, RZ, RZ, 0x0 ;  /* 0x00000000ff037424 */ /* 0x000fe200078e00ff */
[----:B------:R-:W-:-:S04]  /*1190*/  MOV R2, R11 ;  /* 0x0000000b00027202 */ /* 0x000fc80000000f00 */
[----:B------:R-:W-:Y:S05]  /*11a0*/  RET.REL.NODEC R2 `(LayerNormalizationBackward_dx) ;  /* 0xffffffec02947950 */ /* 0x000fea0003c3ffff */
        .weak           $__internal_23_$__cuda_sm3x_div_rn_noftz_f32_slowpath
        .type           $__internal_23_$__cuda_sm3x_div_rn_noftz_f32_slowpath,@function
        .size           $__internal_23_$__cuda_sm3x_div_rn_noftz_f32_slowpath,(.L_x_839 - $__internal_23_$__cuda_sm3x_div_rn_noftz_f32_slowpath)
$__internal_23_$__cuda_sm3x_div_rn_noftz_f32_slowpath:
        /* <DEDUP_REMOVED lines=34> */
.L_x_710:
[----:B------:R-:W-:Y:S01]  /*13d0*/  LEA R25, R10, 0xc0800000, 0x17 ;  /* 0xc08000000a197811 */ /* 0x000fe200078eb8ff */
[----:B------:R-:W-:Y:S01]  /*13e0*/  BSSY.RECONVERGENT B3, `(.L_x_715) ;  /* 0x0000036000037945 */ /* 0x000fe20003800200 */
[----:B------:R-:W-:Y:S02]  /*13f0*/  IADD3 R24, PT, PT, R24, -0x7f, RZ ;  /* 0xffffff8118187810 */ /* 0x000fe40007ffe0ff */
[----:B------:R-:W-:Y:S02]  /*1400*/  IADD3 R26, PT, PT, -R25, R0, RZ ;  /* 0x00000000191a7210 */ /* 0x000fe40007ffe1ff */
[C---:B------:R-:W-:Y:S01]  /*1410*/  IADD3 R10, PT, PT, R24.reuse, 0x7f, -R10 ;  /* 0x0000007f180a7810 */ /* 0x040fe20007ffe80a */
[----:B------:R-:W-:Y:S01]  /*1420*/  IMAD R0, R24, -0x800000, R3 ;  /* 0xff80000018007824 */ /* 0x000fe200078e0203 */
[----:B------:R-:W0:Y:S01]  /*1430*/  MUFU.RCP R25, R26 ;  /* 0x0000001a00197308 */ /* 0x000e220000001000 */
[----:B------:R-:W-:Y:S02]  /*1440*/  FADD.FTZ R29, -R26, -RZ ;  /* 0x800000ff1a1d7221 */ /* 0x000fe40000010100 */
[----:B------:R-:W-:-:S02]  /*1450*/  IMAD.IADD R11, R10, 0x1, R11 ;  /* 0x000000010a0b7824 */ /* 0x000fc400078e020b */
        /* <DEDUP_REMOVED lines=20> */
[CCC-:B------:R-:W-:Y:S01]  /*15a0*/  FFMA.RP R11, R25.reuse, R29.reuse, R10.reuse ;  /* 0x0000001d190b7223 */ /* 0x1c0fe2000000800a */
[CCC-:B------:R-:W-:Y:S01]  /*15b0*/  FFMA.RM R24, R25.reuse, R29.reuse, R10.reuse ;  /* 0x0000001d19187223 */ /* 0x1c0fe2000000400a */
[----:B------:R-:W-:Y:S01]  /*15c0*/  FFMA.RZ R10, R25, R29, R10 ;  /* 0x0000001d190a7223 */ /* 0x000fe2000000c00a */
[C---:B------:R-:W-:Y:S02]  /*15d0*/  ISETP.NE.AND P2, PT, R3.reuse, RZ, PT ;  /* 0x000000ff0300720c */ /* 0x040fe40003f45270 */
[----:B------:R-:W-:Y:S02]  /*15e0*/  ISETP.NE.AND P1, PT, R3, RZ, PT ;  /* 0x000000ff0300720c */ /* 0x000fe40003f25270 */
[----:B------:R-:W-:Y:S02]  /*15f0*/  LOP3.LUT R10, R10, 0x7fffff, RZ, 0xc0, !PT ;  /* 0x007fffff0a0a7812 */ /* 0x000fe400078ec0ff */
[----:B------:R-:W-:Y:S01]  /*1600*/  FSETP.NEU.FTZ.AND P0, PT, R11, R24, PT ;  /* 0x000000180b00720b */ /* 0x000fe20003f1d000 */
[----:B------:R-:W-:Y:S01]  /*1610*/  VIADD R11, R3, 0x20 ;  /* 0x00000020030b7836 */ /* 0x000fe20000000000 */
[----:B------:R-:W-:-:S02]  /*1620*/  LOP3.LUT R10, R10, 0x800000, RZ, 0xfc, !PT ;  /* 0x008000000a0a7812 */ /* 0x000fc400078efcff */
[----:B------:R-:W-:Y:S02]  /*1630*/  IADD3 R3, PT, PT, -R3, RZ, RZ ;  /* 0x000000ff03037210 */ /* 0x000fe40007ffe1ff */
        /* <DEDUP_REMOVED lines=12> */
.L_x_717:
[----:B------:R-:W-:-:S04]  /*1700*/  LOP3.LUT R0, R0, 0x80000000, RZ, 0xc0, !PT ;  /* 0x8000000000007812 */ /* 0x000fc800078ec0ff */
[----:B------:R-:W-:Y:S01]  /*1710*/  LOP3.LUT R0, R0, 0x7f800000, RZ, 0xfc, !PT ;  /* 0x7f80000000007812 */ /* 0x000fe200078efcff */
[----:B------:R-:W-:Y:S06]  /*1720*/  BRA `(.L_x_718) ;  /* 0x0000000000047947 */ /* 0x000fec0003800000 */
.L_x_716:
[----:B------:R-:W-:-:S07]  /*1730*/  IMAD R0, R11, 0x800000, R0 ;  /* 0x008000000b007824 */ /* 0x000fce00078e0200 */
.L_x_718:
[----:B------:R-:W-:Y:S05]  /*1740*/  BSYNC.RECONVERGENT B3 ;  /* 0x0000000000037941 */ /* 0x000fea0003800200 */
.L_x_715:
[----:B------:R-:W-:Y:S05]  /*1750*/  BRA `(.L_x_719) ;  /* 0x0000000000207947 */ /* 0x000fea0003800000 */
.L_x_714:
[----:B------:R-:W-:-:S04]  /*1760*/  LOP3.LUT R0, R0, 0x80000000, R3, 0x48, !PT ;  /* 0x8000000000007812 */ /* 0x000fc800078e4803 */
[----:B------:R-:W-:Y:S01]  /*1770*/  LOP3.LUT R0, R0, 0x7f800000, RZ, 0xfc, !PT ;  /* 0x7f80000000007812 */ /* 0x000fe200078efcff */
[----:B------:R-:W-:Y:S06]  /*1780*/  BRA `(.L_x_719) ;  /* 0x0000000000147947 */ /* 0x000fec0003800000 */
.L_x_713:
[----:B------:R-:W-:Y:S01]  /*1790*/  LOP3.LUT R0, R0, 0x80000000, R3, 0x48, !PT ;  /* 0x8000000000007812 */ /* 0x000fe200078e4803 */
[----:B------:R-:W-:Y:S06]  /*17a0*/  BRA `(.L_x_719) ;  /* 0x00000000000c7947 */ /* 0x000fec0003800000 */
.L_x_712:
[----:B------:R-:W0:Y:S01]  /*17b0*/  MUFU.RSQ R0, -QNAN ;  /* 0xffc0000000007908 */ /* 0x000e220000001400 */
[----:B------:R-:W-:Y:S05]  /*17c0*/  BRA `(.L_x_719) ;  /* 0x0000000000047947 */ /* 0x000fea0003800000 */
.L_x_711:
[----:B------:R-:W-:-:S07]  /*17d0*/  FADD.FTZ R0, R3, R0 ;  /* 0x0000000003007221 */ /* 0x000fce0000010000 */
.L_x_719:
[----:B------:R-:W-:Y:S05]  /*17e0*/  BSYNC.RECONVERGENT B2 ;  /* 0x0000000000027941 */ /* 0x000fea0003800200 */
.L_x_709:
[----:B------:R-:W-:Y:S01]  /*17f0*/  HFMA2 R11, -RZ, RZ, 0, 0 ;  /* 0x00000000ff0b7431 */ /* 0x000fe200000001ff */
[----:B------:R-:W-:-:S04]  /*1800*/  MOV R10, R8 ;  /* 0x00000008000a7202 */ /* 0x000fc80000000f00 */
[----:B0-----:R-:W-:Y:S05]  /*1810*/  RET.REL.NODEC R10 `(LayerNormalizationBackward_dx) ;  /* 0xffffffe40af87950 */ /* 0x001fea0003c3ffff */
.L_x_720:
        /* <DEDUP_REMOVED lines=14> */
.L_x_839:


//--------------------- .text.LayerNormalizationBackward_dmean_dvariance --------------------------
	.section	.text.LayerNormalizationBackward_dmean_dvariance,"ax",@progbits
	.align	128
        .global         LayerNormalizationBackward_dmean_dvariance
        .type           LayerNormalizationBackward_dmean_dvariance,@function
        .size           LayerNormalizationBackward_dmean_dvariance,(.L_x_841 - LayerNormalizationBackward_dmean_dvariance)
        .other          LayerNormalizationBackward_dmean_dvariance,@"STO_CUDA_ENTRY STV_DEFAULT"
LayerNormalizationBackward_dmean_dvariance:
.text.LayerNormalizationBackward_dmean_dvariance:
        /* <DEDUP_REMOVED lines=12> */
[----:B------:R-:W4:Y:S01]  /*00c0*/  LDCU UR12, c[0x0][0x3b0] ;  /* 0x00007600ff0c77ac */ /* 0x000f220008000800 */
[----:B0-----:R-:W-:-:S05]  /*00d0*/  IMAD.WIDE R2, R8, 0x4, R2 ;  /* 0x0000000408027825 */ /* 0x001fca00078e0202 */
[----:B-1----:R-:W4:Y:S01]  /*00e0*/  LDG.E.CONSTANT R0, desc[UR10][R2.64] ;  /* 0x0000000a02007981 */ /* 0x002f22000c1e9900 */
[----:B--2---:R-:W-:Y:S01]  /*00f0*/  UISETP.GE.AND UP0, UPT, UR6, 0x1, UPT ;  /* 0x000000010600788c */ /* 0x004fe2000bf06270 */
[----:B------:R-:W-:Y:S01]  /*0100*/  HFMA2 R18, -RZ, RZ, 0, 0 ;  /* 0x00000000ff127431 */ /* 0x000fe200000001ff */
[----:B------:R-:W-:Y:S01]  /*0110*/  CS2R R16, SRZ ;  /* 0x0000000000107805 */ /* 0x000fe2000001ff00 */
[----:B----4-:R-:W-:-:S06]  /*0120*/  FADD R9, R0, UR12 ;  /* 0x0000000c00097e21 */ /* 0x010fcc0008000000 */
[----:B---3--:R-:W-:Y:S05]  /*0130*/  BRA.U !UP0, `(.L_x_721) ;  /* 0x0000000908e07547 */ /* 0x008fea000b800000 */
[----:B------:R-:W-:-:S05]  /*0140*/  IMAD.WIDE R2, R8, 0x4, R4 ;  /* 0x0000000408027825 */ /* 0x000fca00078e0204 */
[----:B------:R0:W5:Y:S01]  /*0150*/  LDG.E.CONSTANT R10, desc[UR10][R2.64] ;  /* 0x0000000a020a7981 */ /* 0x000162000c1e9900 */
[----:B------:R-:W-:Y:S02]  /*0160*/  UISETP.GE.U32.AND UP1, UPT, UR6, 0x8, UPT ;  /* 0x000000080600788c */ /* 0x000fe4000bf26070 */
[----:B------:R-:W-:Y:S01]  /*0170*/  IMAD R11, R8, UR6, RZ ;  /* 0x00000006080b7c24 */ /* 0x000fe2000f8e02ff */
[----:B------:R-:W-:Y:S01]  /*0180*/  ULOP3.LUT UR7, UR6, 0x7, URZ, 0xc0, !UPT ;  /* 0x0000000706077892 */ /* 0x000fe2000f8ec0ff */
[----:B------:R-:W-:Y:S02]  /*0190*/  CS2R R16, SRZ ;  /* 0x0000000000107805 */ /* 0x000fe4000001ff00 */
[----:B------:R-:W-:Y:S02]  /*01a0*/  MOV R12, RZ ;  /* 0x000000ff000c7202 */ /* 0x000fe40000000f00 */
[----:B------:R-:W-:Y:S01]  /*01b0*/  MOV R18, RZ ;  /* 0x000000ff00127202 */ /* 0x000fe20000000f00 */
[----:B------:R-:W-:Y:S01]  /*01c0*/  UISETP.NE.AND UP0, UPT, UR7, URZ, UPT ;  /* 0x000000ff0700728c */ /* 0x000fe2000bf05270 */
[----:B0-----:R-:W-:Y:S10]  /*01d0*/  BRA.U !UP1, `(.L_x_722) ;  /* 0x0000000509507547 */ /* 0x001ff4000b800000 */
[----:B------:R-:W0:Y:S01]  /*01e0*/  LDCU.64 UR4, c[0x0][0x398] ;  /* 0x00007300ff0477ac */ /* 0x000e220008000a00 */
[----:B------:R-:W-:Y:S02]  /*01f0*/  MOV R16, RZ ;  /* 0x000000ff00107202 */ /* 0x000fe40000000f00 */
[----:B------:R-:W-:Y:S01]  /*0200*/  MOV R13, R11 ;  /* 0x0000000b000d7202 */ /* 0x000fe20000000f00 */
[----:B------:R-:W-:-:S04]  /*0210*/  ULOP3.LUT UR8, UR6, 0x7ffffff8, URZ, 0xc0, !UPT ;  /* 0x7ffffff806087892 */ /* 0x000fc8000f8ec0ff */
[----:B------:R-:W-:Y:S02]  /*0220*/  UIADD3 UR9, UPT, UPT, -UR8, URZ, URZ ;  /* 0x000000ff08097290 */ /* 0x000fe4000fffe1ff */
[----:B------:R-:W-:Y:S01]  /*0230*/  MOV R12, UR8 ;  /* 0x00000008000c7c02 */ /* 0x000fe20008000f00 */
[----:B0-----:R-:W-:-:S04]  /*0240*/  UIADD3 UR4, UP1, UPT, UR4, 0x10, URZ ;  /* 0x0000001004047890 */ /* 0x001fc8000ff3e0ff */
[----:B------:R-:W-:Y:S02]  /*0250*/  UIADD3.X UR5, UPT, UPT, URZ, UR5, URZ, UP1, !UPT ;  /* 0x00000005ff057290 */ /* 0x000fe40008ffe4ff */
[----:B------:R-:W-:-:S04]  /*0260*/  MOV R4, UR4 ;  /* 0x0000000400047c02 */ /* 0x000fc80008000f00 */
[----:B------:R-:W-:-:S07]  /*0270*/  MOV R5, UR5 ;  /* 0x0000000500057c02 */ /* 0x000fce0008000f00 */
.L_x_723:
[----:B------:R-:W0:Y:S01]  /*0280*/  LDC.64 R6, c[0x0][0x390] ;  /* 0x0000e400ff067b82 */ /* 0x000e220000000a00 */
[----:B------:R-:W2:Y:S04]  /*0290*/  LDG.E.CONSTANT R15, desc[UR10][R4.64+-0x10] ;  /* 0xfffff00a040f7981 */ /* 0x000ea8000c1e9900 */
[----:B------:R-:W3:Y:S03]  /*02a0*/  LDG.E.CONSTANT R22, desc[UR10][R4.64+-0xc] ;  /* 0xfffff40a04167981 */ /* 0x000ee6000c1e9900 */
[----:B------:R-:W1:Y:S01]  /*02b0*/  LDC.64 R2, c[0x0][0x388] ;  /* 0x0000e200ff027b82 */ /* 0x000e620000000a00 */
[----:B------:R-:W4:Y:S01]  /*02c0*/  LDG.E.CONSTANT R20, desc[UR10][R4.64+-0x8] ;  /* 0xfffff80a04147981 */ /* 0x000f22000c1e9900 */
[----:B0-----:R-:W-:-:S05]  /*02d0*/  IMAD.WIDE R6, R13, 0x4, R6 ;  /* 0x000000040d067825 */ /* 0x001fca00078e0206 */
[----:B------:R-:W2:Y:S01]  /*02e0*/  LDG.E.CONSTANT R14, desc[UR10][R6.64] ;  /* 0x0000000a060e7981 */ /* 0x000ea2000c1e9900 */
[----:B-1----:R-:W-:-:S03]  /*02f0*/  IMAD.WIDE R2, R13, 0x4, R2 ;  /* 0x000000040d027825 */ /* 0x002fc600078e0202 */
[----:B------:R-:W3:Y:S04]  /*0300*/  LDG.E.CONSTANT R27, desc[UR10][R6.64+0x4] ;  /* 0x0000040a061b7981 */ /* 0x000ee8000c1e9900 */
[----:B------:R-:W4:Y:S04]  /*0310*/  LDG.E.CONSTANT R29, desc[UR10][R2.64] ;  /* 0x0000000a021d7981 */ /* 0x000f28000c1e9900 */
[----:B------:R-:W3:Y:S04]  /*0320*/  LDG.E.CONSTANT R23, desc[UR10][R2.64+0x4] ;  /* 0x0000040a02177981 */ /* 0x000ee8000c1e9900 */
[----:B------:R-:W3:Y:S04]  /*0330*/  LDG.E.CONSTANT R21, desc[UR10][R6.64+0x8] ;  /* 0x0000080a06157981 */ /* 0x000ee8000c1e9900 */
[----:B------:R-:W3:Y:S01]  /*0340*/  LDG.E.CONSTANT R19, desc[UR10][R2.64+0x8] ;  /* 0x0000080a02137981 */ /* 0x000ee2000c1e9900 */
[----:B--2---:R-:W-:-:S03]  /*0350*/  FMUL R25, R14, R15 ;  /* 0x0000000f0e197220 */ /* 0x004fc60000400000 */
[----:B------:R-:W2:Y:S04]  /*0360*/  LDG.E.CONSTANT R14, desc[UR10][R4.64+-0x4] ;  /* 0xfffffc0a040e7981 */ /* 0x000ea8000c1e9900 */
[----:B------:R-:W2:Y:S01]  /*0370*/  LDG.E.CONSTANT R15, desc[UR10][R6.64+0xc] ;  /* 0x00000c0a060f7981 */ /* 0x000ea2000c1e9900 */
[C---:B----45:R-:W-:Y:S01]  /*0380*/  FADD R29, -R10.reuse, R29 ;  /* 0x0000001d0a1d7221 */ /* 0x070fe20000000100 */
[----:B------:R-:W-:Y:S01]  /*0390*/  FADD R24, -R25, R17 ;  /* 0x0000001119187221 */ /* 0x000fe20000000100 */
[----:B---3--:R-:W-:Y:S01]  /*03a0*/  FMUL R27, R27, R22 ;  /* 0x000000161b1b7220 */ /* 0x008fe20000400000 */
[----:B------:R-:W3:Y:S01]  /*03b0*/  LDG.E.CONSTANT R17, desc[UR10][R6.64+0x14] ;  /* 0x0000140a06117981 */ /* 0x000ee2000c1e9900 */
[----:B------:R-:W-:Y:S01]  /*03c0*/  FFMA R26, R25, R29, R18 ;  /* 0x0000001d191a7223 */ /* 0x000fe20000000012 */
[----:B------:R-:W-:Y:S01]  /*03d0*/  FADD R28, -R10, R23 ;  /* 0x000000170a1c7221 */ /* 0x000fe20000000100 */
[----:B------:R-:W-:Y:S01]  /*03e0*/  FADD R25, R29, R16 ;  /* 0x000000101d197221 */ /* 0x000fe20000000000 */
[----:B------:R-:W4:Y:S01]  /*03f0*/  LDG.E.CONSTANT R23, desc[UR10][R2.64+0xc] ;  /* 0x00000c0a02177981 */ /* 0x000f22000c1e9900 */
[----:B------:R-:W-:Y:S01]  /*0400*/  FADD R24, R24, -R27 ;  /* 0x8000001b18187221 */ /* 0x000fe20000000000 */
[----:B------:R-:W-:Y:S01]  /*0410*/  FFMA R26, R27, R28, R26 ;  /* 0x0000001c1b1a7223 */ /* 0x000fe2000000001a */
[----:B------:R-:W-:Y:S01]  /*0420*/  FMUL R29, R21, R20 ;  /* 0x00000014151d7220 */ /* 0x000fe20000400000 */
[----:B------:R-:W-:Y:S01]  /*0430*/  FADD R27, R25, R28 ;  /* 0x0000001c191b7221 */ /* 0x000fe20000000000 */
[----:B------:R-:W-:Y:S01]  /*0440*/  FADD R20, -R10, R19 ;  /* 0x000000130a147221 */ /* 0x000fe20000000100 */
[----:B------:R-:W3:Y:S04]  /*0450*/  LDG.E.CONSTANT R16, desc[UR10][R6.64+0x10] ;  /* 0x0000100a06107981 */ /* 0x000ee8000c1e9900 */
[----:B------:R-:W3:Y:S04]  /*0460*/  LDG.E.CONSTANT R21, desc[UR10][R4.64] ;  /* 0x0000000a04157981 */ /* 0x000ee8000c1e9900 */
[----:B------:R-:W3:Y:S04]  /*0470*/  LDG.E.CONSTANT R25, desc[UR10][R2.64+0x10] ;  /* 0x0000100a02197981 */ /* 0x000ee8000c1e9900 */
[----:B------:R-:W3:Y:S04]  /*0480*/  LDG.E.CONSTANT R18, desc[UR10][R6.64+0x18] ;  /* 0x0000180a06127981 */ /* 0x000ee8000c1e9900 */
[----:B------:R0:W3:Y:S01]  /*0490*/  LDG.E.CONSTANT R22, desc[UR10][R6.64+0x1c] ;  /* 0x00001c0a06167981 */ /* 0x0000e2000c1e9900 */
[----:B------:R-:W-:-:S03]  /*04a0*/  FADD R19, R24, -R29 ;  /* 0x8000001d18137221 */ /* 0x000fc60000000000 */
[----:B------:R-:W3:Y:S01]  /*04b0*/  LDG.E.CONSTANT R24, desc[UR10][R2.64+0x1c] ;  /* 0x00001c0a02187981 */ /* 0x000ee2000c1e9900 */
[----:B0-----:R-:W-:Y:S01]  /*04c0*/  FFMA R6, R29, R20, R26 ;  /* 0x000000141d067223 */ /* 0x001fe2000000001a */
[----:B------:R-:W-:Y:S02]  /*04d0*/  FADD R7, R27, R20 ;  /* 0x000000141b077221 */ /* 0x000fe40000000000 */
[----:B------:R-:W3:Y:S04]  /*04e0*/  LDG.E.CONSTANT R29, desc[UR10][R4.64+0x8] ;  /* 0x0000080a041d7981 */ /* 0x000ee8000c1e9900 */
[----:B------:R-:W3:Y:S04]  /*04f0*/  LDG.E.CONSTANT R27, desc[UR10][R2.64+0x18] ;  /* 0x0000180a021b7981 */ /* 0x000ee8000c1e9900 */
[----:B------:R-:W3:Y:S01]  /*0500*/  LDG.E.CONSTANT R26, desc[UR10][R4.64+0xc] ;  /* 0x00000c0a041a7981 */ /* 0x000ee2000c1e9900 */
[----:B--2---:R-:W-:-:S03]  /*0510*/  FMUL R20, R15, R14 ;  /* 0x0000000e0f147220 */ /* 0x004fc60000400000 */
[----:B------:R0:W2:Y:S04]  /*0520*/  LDG.E.CONSTANT R14, desc[UR10][R4.64+0x4] ;  /* 0x0000040a040e7981 */ /* 0x0000a8000c1e9900 */
[----:B------:R-:W2:Y:S01]  /*0530*/  LDG.E.CONSTANT R15, desc[UR10][R2.64+0x14] ;  /* 0x0000140a020f7981 */ /* 0x000ea2000c1e9900 */
[----:B----4-:R-:W-:Y:S01]  /*0540*/  FADD R23, -R10, R23 ;  /* 0x000000170a177221 */ /* 0x010fe20000000100 */
[----:B------:R-:W-:Y:S01]  /*0550*/  FADD R19, R19, -R20 ;  /* 0x8000001413137221 */ /* 0x000fe20000000000 */
[----:B------:R-:W-:Y:S02]  /*0560*/  UIADD3 UR9, UPT, UPT, UR9, 0x8, URZ ;  /* 0x0000000809097890 */ /* 0x000fe4000fffe0ff */
[----:B------:R-:W-:Y:S01]  /*0570*/  FFMA R6, R20, R23, R6 ;  /* 0x0000001714067223 */ /* 0x000fe20000000006 */
[----:B------:R-:W-:Y:S01]  /*0580*/  FADD R7, R7, R23 ;  /* 0x0000001707077221 */ /* 0x000fe20000000000 */
[----:B---3--:R-:W-:Y:S01]  /*0590*/  FMUL R21, R16, R21 ;  /* 0x0000001510157220 */ /* 0x008fe20000400000 */
[----:B------:R-:W-:-:S03]  /*05a0*/  FADD R16, -R10, R25 ;  /* 0x000000190a107221 */ /* 0x000fc60000000100 */
[----:B------:R-:W-:Y:S01]  /*05b0*/  FADD R19, R19, -R21 ;  /* 0x8000001513137221 */ /* 0x000fe20000000000 */
[----:B------:R-:W-:Y:S01]  /*05c0*/  UISETP.NE.AND UP1, UPT, UR9, URZ, UPT ;  /* 0x000000ff0900728c */ /* 0x000fe2000bf25270 */
[----:B------:R-:W-:Y:S01]  /*05d0*/  FFMA R6, R21, R16, R6 ;  /* 0x0000001015067223 */ /* 0x000fe20000000006 */
[----:B------:R-:W-:Y:S01]  /*05e0*/  FADD R7, R7, R16 ;  /* 0x0000001007077221 */ /* 0x000fe20000000000 */
[----:B0-----:R-:W-:Y:S01]  /*05f0*/  IADD3 R4, P0, PT, R4, 0x20, RZ ;  /* 0x0000002004047810 */ /* 0x001fe20007f1e0ff */
[----:B------:R-:W-:Y:S01]  /*0600*/  FADD R24, -R10, R24 ;  /* 0x000000180a187221 */ /* 0x000fe20000000100 */
[----:B------:R-:W-:Y:S02]  /*0610*/  FMUL R29, R18, R29 ;  /* 0x0000001d121d7220 */ /* 0x000fe40000400000 */
[----:B------:R-:W-:Y:S02]  /*0620*/  IADD3.X R5, PT, PT, RZ, R5, RZ, P0, !PT ;  /* 0x00000005ff057210 */ /* 0x000fe400007fe4ff */
[----:B------:R-:W-:Y:S01]  /*0630*/  IADD3 R13, PT, PT, R13, 0x8, RZ ;  /* 0x000000080d0d7810 */ /* 0x000fe20007ffe0ff */
[----:B--2---:R-:W-:Y:S01]  /*0640*/  FMUL R17, R17, R14 ;  /* 0x0000000e11117220 */ /* 0x004fe20000400000 */
[C---:B------:R-:W-:Y:S01]  /*0650*/  FADD R2, -R10.reuse, R15 ;  /* 0x0000000f0a027221 */ /* 0x040fe20000000100 */
[----:B------:R-:W-:-:S02]  /*0660*/  FADD R14, -R10, R27 ;  /* 0x0000001b0a0e7221 */ /* 0x000fc40000000100 */
[----:B------:R-:W-:Y:S01]  /*0670*/  FADD R19, R19, -R17 ;  /* 0x8000001113137221 */ /* 0x000fe20000000000 */
[----:B------:R-:W-:Y:S01]  /*0680*/  FFMA R6, R17, R2, R6 ;  /* 0x0000000211067223 */ /* 0x000fe20000000006 */
[----:B------:R-:W-:Y:S01]  /*0690*/  FADD R7, R7, R2 ;  /* 0x0000000207077221 */ /* 0x000fe20000000000 */
[----:B------:R-:W-:Y:S01]  /*06a0*/  FMUL R17, R22, R26 ;  /* 0x0000001a16117220 */ /* 0x000fe20000400000 */
[----:B------:R-:W-:Y:S01]  /*06b0*/  FADD R19, R19, -R29 ;  /* 0x8000001d13137221 */ /* 0x000fe20000000000 */
[----:B------:R-:W-:Y:S01]  /*06c0*/  FFMA R6, R29, R14, R6 ;  /* 0x0000000e1d067223 */ /* 0x000fe20000000006 */
[----:B------:R-:W-:-:S03]  /*06d0*/  FADD R7, R7, R14 ;  /* 0x0000000e07077221 */ /* 0x000fc60000000000 */
[----:B------:R-:W-:Y:S01]  /*06e0*/  FFMA R18, R17, R24, R6 ;  /* 0x0000001811127223 */ /* 0x000fe20000000006 */
[----:B------:R-:W-:Y:S01]  /*06f0*/  FADD R16, R7, R24 ;  /* 0x0000001807107221 */ /* 0x000fe20000000000 */
[----:B------:R-:W-:Y:S01]  /*0700*/  FADD R17, R19, -R17 ;  /* 0x8000001113117221 */ /* 0x000fe20000000000 */
[----:B------:R-:W-:Y:S06]  /*0710*/  BRA.U UP1, `(.L_x_723) ;  /* 0xfffffff901d87547 */ /* 0x000fec000b83ffff */
.L_x_722:
[----:B------:R-:W-:Y:S05]  /*0720*/  BRA.U !UP0, `(.L_x_721) ;  /* 0x0000000508647547 */ /* 0x000fea000b800000 */
[----:B------:R-:W-:Y:S02]  /*0730*/  UISETP.GE.U32.AND UP0, UPT, UR7, 0x4, UPT ;  /* 0x000000040700788c */ /* 0x000fe4000bf06070 */
[----:B------:R-:W-:-:S04]  /*0740*/  ULOP3.LUT UR5, UR6, 0x3, URZ, 0xc0, !UPT ;  /* 0x0000000306057892 */ /* 0x000fc8000f8ec0ff */
[----:B------:R-:W-:-:S03]  /*0750*/  UISETP.NE.AND UP1, UPT, UR5, URZ, UPT ;  /* 0x000000ff0500728c */ /* 0x000fc6000bf25270 */
[----:B------:R-:W-:Y:S08]  /*0760*/  BRA.U !UP0, `(.L_x_724) ;  /* 0x0000000108a07547 */ /* 0x000ff0000b800000 */
[----:B------:R-:W0:Y:S01]  /*0770*/  LDC.64 R4, c[0x0][0x390] ;  /* 0x0000e400ff047b82 */ /* 0x000e220000000a00 */
[----:B------:R-:W-:-:S07]  /*0780*/  IADD3 R13, PT, PT, R11, R12, RZ ;  /* 0x0000000c0b0d7210 */ /* 0x000fce0007ffe0ff */
[----:B------:R-:W1:Y:S08]  /*0790*/  LDC.64 R2, c[0x0][0x398] ;  /* 0x0000e600ff027b82 */ /* 0x000e700000000a00 */
[----:B------:R-:W2:Y:S01]  /*07a0*/  LDC.64 R6, c[0x0][0x388] ;  /* 0x0000e200ff067b82 */ /* 0x000ea20000000a00 */
[----:B0-----:R-:W-:-:S05]  /*07b0*/  IMAD.WIDE R4, R13, 0x4, R4 ;  /* 0x000000040d047825 */ /* 0x001fca00078e0204 */
[----:B------:R-:W3:Y:S01]  /*07c0*/  LDG.E.CONSTANT R22, desc[UR10][R4.64] ;  /* 0x0000000a04167981 */ /* 0x000ee2000c1e9900 */
[----:B-1----:R-:W-:-:S03]  /*07d0*/  IMAD.WIDE.U32 R2, R12, 0x4, R2 ;  /* 0x000000040c027825 */ /* 0x002fc600078e0002 */
[----:B------:R-:W4:Y:S04]  /*07e0*/  LDG.E.CONSTANT R24, desc[UR10][R4.64+0x4] ;  /* 0x0000040a04187981 */ /* 0x000f28000c1e9900 */
[----:B------:R-:W3:Y:S01]  /*07f0*/  LDG.E.CONSTANT R25, desc[UR10][R2.64] ;  /* 0x0000000a02197981 */ /* 0x000ee2000c1e9900 */
[----:B--2---:R-:W-:-:S03]  /*0800*/  IMAD.WIDE R6, R13, 0x4, R6 ;  /* 0x000000040d067825 */ /* 0x004fc600078e0206 */
[----:B------:R-:W4:Y:S04]  /*0810*/  LDG.E.CONSTANT R29, desc[UR10][R2.64+0x4] ;  /* 0x0000040a021d7981 */ /* 0x000f28000c1e9900 */
[----:B------:R-:W2:Y:S04]  /*0820*/  LDG.E.CONSTANT R27, desc[UR10][R6.64] ;  /* 0x0000000a061b7981 */ /* 0x000ea8000c1e9900 */
[----:B------:R-:W2:Y:S04]  /*0830*/  LDG.E.CONSTANT R21, desc[UR10][R6.64+0x4] ;  /* 0x0000040a06157981 */ /* 0x000ea8000c1e9900 */
[----:B------:R-:W2:Y:S04]  /*0840*/  LDG.E.CONSTANT R15, desc[UR10][R4.64+0x8] ;  /* 0x0000080a040f7981 */ /* 0x000ea8000c1e9900 */
[----:B------:R-:W2:Y:S04]  /*0850*/  LDG.E.CONSTANT R13, desc[UR10][R6.64+0x8] ;  /* 0x0000080a060d7981 */ /* 0x000ea8000c1e9900 */
[----:B------:R-:W2:Y:S04]  /*0860*/  LDG.E.CONSTANT R14, desc[UR10][R2.64+0x8] ;  /* 0x0000080a020e7981 */ /* 0x000ea8000c1e9900 */
[----:B------:R-:W2:Y:S04]  /*0870*/  LDG.E.CONSTANT R19, desc[UR10][R4.64+0xc] ;  /* 0x00000c0a04137981 */ /* 0x000ea8000c1e9900 */
[----:B------:R-:W2:Y:S04]  /*0880*/  LDG.E.CONSTANT R23, desc[UR10][R6.64+0xc] ;  /* 0x00000c0a06177981 */ /* 0x000ea8000c1e9900 */
[----:B------:R-:W2:Y:S01]  /*0890*/  LDG.E.CONSTANT R20, desc[UR10][R2.64+0xc] ;  /* 0x00000c0a02147981 */ /* 0x000ea2000c1e9900 */
[----:B------:R-:W-:Y:S01]  /*08a0*/  IADD3 R12, PT, PT, R12, 0x4, RZ ;  /* 0x000000040c0c7810 */ /* 0x000fe20007ffe0ff */
[----:B---3--:R-:W-:Y:S01]  /*08b0*/  FMUL R25, R22, R25 ;  /* 0x0000001916197220 */ /* 0x008fe20000400000 */
[----:B----4-:R-:W-:Y:S01]  /*08c0*/  FMUL R29, R24, R29 ;  /* 0x0000001d181d7220 */ /* 0x010fe20000400000 */
[----:B--2--5:R-:W-:-:S02]  /*08d0*/  FADD R27, -R10, R27 ;  /* 0x0000001b0a1b7221 */ /* 0x024fc40000000100 */
[----:B------:R-:W-:Y:S01]  /*08e0*/  FADD R17, R17, -R25 ;  /* 0x8000001911117221 */ /* 0x000fe20000000000 */
[----:B------:R-:W-:Y:S01]  /*08f0*/  FADD R21, -R10, R21 ;  /* 0x000000150a157221 */ /* 0x000fe20000000100 */
[----:B------:R-:W-:Y:S01]  /*0900*/  FFMA R18, R25, R27, R18 ;  /* 0x0000001b19127223 */ /* 0x000fe20000000012 */
[----:B------:R-:W-:Y:S01]  /*0910*/  FADD R16, R16, R27 ;  /* 0x0000001b10107221 */ /* 0x000fe20000000000 */
[----:B------:R-:W-:Y:S02]  /*0920*/  FADD R17, R17, -R29 ;  /* 0x8000001d11117221 */ /* 0x000fe40000000000 */
[----:B------:R-:W-:Y:S01]  /*0930*/  FFMA R18, R29, R21, R18 ;  /* 0x000000151d127223 */ /* 0x000fe20000000012 */
[----:B------:R-:W-:Y:S01]  /*0940*/  FADD R16, R16, R21 ;  /* 0x0000001510107221 */ /* 0x000fe20000000000 */
[----:B------:R-:W-:Y:S01]  /*0950*/  FADD R13, -R10, R13 ;  /* 0x0000000d0a0d7221 */ /* 0x000fe20000000100 */
[----:B------:R-:W-:-:S03]  /*0960*/  FMUL R15, R15, R14 ;  /* 0x0000000e0f0f7220 */ /* 0x000fc60000400000 */
[----:B------:R-:W-:Y:S01]  /*0970*/  FADD R16, R16, R13 ;  /* 0x0000000d10107221 */ /* 0x000fe20000000000 */
[----:B------:R-:W-:Y:S01]  /*0980*/  FFMA R18, R15, R13, R18 ;  /* 0x0000000d0f127223 */ /* 0x000fe20000000012 */
[----:B------:R-:W-:Y:S01]  /*0990*/  FADD R17, R17, -R15 ;  /* 0x8000000f11117221 */ /* 0x000fe20000000000 */
[----:B------:R-:W-:Y:S01]  /*09a0*/  FADD R23, -R10, R23 ;  /* 0x000000170a177221 */ /* 0x000fe20000000100 */
[----:B------:R-:W-:-:S03]  /*09b0*/  FMUL R19, R19, R20 ;  /* 0x0000001413137220 */ /* 0x000fc60000400000 */
[----:B------:R-:W-:Y:S01]  /*09c0*/  FADD R16, R16, R23 ;  /* 0x0000001710107221 */ /* 0x000fe20000000000 */
[----:B------:R-:W-:Y:S01]  /*09d0*/  FFMA R18, R19, R23, R18 ;  /* 0x0000001713127223 */ /* 0x000fe20000000012 */
[----:B------:R-:W-:-:S07]  /*09e0*/  FADD R17, R17, -R19 ;  /* 0x8000001311117221 */ /* 0x000fce0000000000 */
.L_x_724:
[----:B------:R-:W-:Y:S05]  /*09f0*/  BRA.U !UP1, `(.L_x_721) ;  /* 0x0000000109b07547 */ /* 0x000fea000b800000 */
[----:B------:R-:W-:Y:S02]  /*0a00*/  UISETP.NE.AND UP0, UPT, UR5, 0x1, UPT ;  /* 0x000000010500788c */ /* 0x000fe4000bf05270 */
[----:B------:R-:W-:-:S04]  /*0a10*/  ULOP3.LUT UR4, UR6, 0x1, URZ, 0xc0, !UPT ;  /* 0x0000000106047892 */ /* 0x000fc8000f8ec0ff */
[----:B------:R-:W-:-:S03]  /*0a20*/  UISETP.NE.U32.AND UP1, UPT, UR4, 0x1, UPT ;  /* 0x000000010400788c */ /* 0x000fc6000bf25070 */
[----:B------:R-:W-:Y:S08]  /*0a30*/  BRA.U !UP0, `(.L_x_725) ;  /* 0x0000000108607547 */ /* 0x000ff0000b800000 */
[----:B------:R-:W0:Y:S01]  /*0a40*/  LDC.64 R4, c[0x0][0x388] ;  /* 0x0000e200ff047b82 */ /* 0x000e220000000a00 */
[----:B------:R-:W-:-:S07]  /*0a50*/  IADD3 R13, PT, PT, R11, R12, RZ ;  /* 0x0000000c0b0d7210 */ /* 0x000fce0007ffe0ff */
[----:B------:R-:W1:Y:S08]  /*0a60*/  LDC.64 R6, c[0x0][0x390] ;  /* 0x0000e400ff067b82 */ /* 0x000e700000000a00 */
[----:B------:R-:W2:Y:S01]  /*0a70*/  LDC.64 R2, c[0x0][0x398] ;  /* 0x0000e600ff027b82 */ /* 0x000ea20000000a00 */
[----:B0-----:R-:W-:-:S05]  /*0a80*/  IMAD.WIDE R4, R13, 0x4, R4 ;  /* 0x000000040d047825 */ /* 0x001fca00078e0204 */
[----:B------:R-:W3:Y:S01]  /*0a90*/  LDG.E.CONSTANT R15, desc[UR10][R4.64] ;  /* 0x0000000a040f7981 */ /* 0x000ee2000c1e9900 */
[----:B-1----:R-:W-:-:S03]  /*0aa0*/  IMAD.WIDE R6, R13, 0x4, R6 ;  /* 0x000000040d067825 */ /* 0x002fc600078e0206 */
[----:B------:R-:W4:Y:S04]  /*0ab0*/  LDG.E.CONSTANT R21, desc[UR10][R4.64+0x4] ;  /* 0x0000040a04157981 */ /* 0x000f28000c1e9900 */
[----:B------:R-:W4:Y:S01]  /*0ac0*/  LDG.E.CONSTANT R13, desc[UR10][R6.64] ;  /* 0x0000000a060d7981 */ /* 0x000f22000c1e9900 */
[----:B--2---:R-:W-:-:S03]  /*0ad0*/  IMAD.WIDE.U32 R2, R12, 0x4, R2 ;  /* 0x000000040c027825 */ /* 0x004fc600078e0002 */
[----:B------:R-:W2:Y:S04]  /*0ae0*/  LDG.E.CONSTANT R19, desc[UR10][R6.64+0x4] ;  /* 0x0000040a06137981 */ /* 0x000ea8000c1e9900 */
[----:B------:R-:W2:Y:S04]  /*0af0*/  LDG.E.CONSTANT R14, desc[UR10][R2.64] ;  /* 0x0000000a020e7981 */ /* 0x000ea8000c1e9900 */
[----:B------:R-:W2:Y:S01]  /*0b00*/  LDG.E.CONSTANT R20, desc[UR10][R2.64+0x4] ;  /* 0x0000040a02147981 */ /* 0x000ea2000c1e9900 */
[----:B------:R-:W-:Y:S01]  /*0b10*/  IADD3 R12, PT, PT, R12, 0x2, RZ ;  /* 0x000000020c0c7810 */ /* 0x000fe20007ffe0ff */
[----:B---3-5:R-:W-:-:S04]  /*0b20*/  FADD R15, -R10, R15 ;  /* 0x0000000f0a0f7221 */ /* 0x028fc80000000100 */
[----:B------:R-:W-:Y:S01]  /*0b30*/  FADD R16, R16, R15 ;  /* 0x0000000f10107221 */ /* 0x000fe20000000000 */
[----:B----4-:R-:W-:Y:S01]  /*0b40*/  FADD R21, -R10, R21 ;  /* 0x000000150a157221 */ /* 0x010fe20000000100 */
[----:B--2---:R-:W-:-:S04]  /*0b50*/  FMUL R13, R13, R14 ;  /* 0x0000000e0d0d7220 */ /* 0x004fc80000400000 */
[----:B------:R-:W-:Y:S01]  /*0b60*/  FFMA R18, R13, R15, R18 ;  /* 0x0000000f0d127223 */ /* 0x000fe20000000012 */
[----:B------:R-:W-:Y:S01]  /*0b70*/  FMUL R19, R19, R20 ;  /* 0x0000001413137220 */ /* 0x000fe20000400000 */
[----:B------:R-:W-:Y:S01]  /*0b80*/  FADD R17, R17, -R13 ;  /* 0x8000000d11117221 */ /* 0x000fe20000000000 */
[----:B------:R-:W-:Y:S02]  /*0b90*/  FADD R16, R16, R21 ;  /* 0x0000001510107221 */ /* 0x000fe40000000000 */
[----:B------:R-:W-:Y:S01]  /*0ba0*/  FFMA R18, R19, R21, R18 ;  /* 0x0000001513127223 */ /* 0x000fe20000000012 */
[----:B------:R-:W-:-:S07]  /*0bb0*/  FADD R17, R17, -R19 ;  /* 0x8000001311117221 */ /* 0x000fce0000000000 */
.L_x_725:
[----:B------:R-:W-:Y:S05]  /*0bc0*/  BRA.U UP1, `(.L_x_721) ;  /* 0x00000001013c7547 */ /* 0x000fea000b800000 */
[----:B------:R-:W0:Y:S01]  /*0bd0*/  LDC.64 R6, c[0x0][0x398] ;  /* 0x0000e600ff067b82 */ /* 0x000e220000000a00 */
[----:B------:R-:W-:-:S07]  /*0be0*/  IADD3 R11, PT, PT, R11, R12, RZ ;  /* 0x0000000c0b0b7210 */ /* 0x000fce0007ffe0ff */
[----:B------:R-:W1:Y:S08]  /*0bf0*/  LDC.64 R4, c[0x0][0x390] ;  /* 0x0000e400ff047b82 */ /* 0x000e700000000a00 */
[----:B------:R-:W2:Y:S01]  /*0c00*/  LDC.64 R2, c[0x0][0x388] ;  /* 0x0000e200ff027b82 */ /* 0x000ea20000000a00 */
[----:B0-----:R-:W-:-:S06]  /*0c10*/  IMAD.WIDE.U32 R12, R12, 0x4, R6 ;  /* 0x000000040c0c7825 */ /* 0x001fcc00078e0006 */
[----:B------:R-:W3:Y:S01]  /*0c20*/  LDG.E.CONSTANT R13, desc[UR10][R12.64] ;  /* 0x0000000a0c0d7981 */ /* 0x000ee2000c1e9900 */
[----:B-1----:R-:W-:-:S06]  /*0c30*/  IMAD.WIDE R4, R11, 0x4, R4 ;  /* 0x000000040b047825 */ /* 0x002fcc00078e0204 */
[----:B------:R-:W3:Y:S01]  /*0c40*/  LDG.E.CONSTANT R4, desc[UR10][R4.64] ;  /* 0x0000000a04047981 */ /* 0x000ee2000c1e9900 */
[----:B--2---:R-:W-:-:S06]  /*0c50*/  IMAD.WIDE R2, R11, 0x4, R2 ;  /* 0x000000040b027825 */ /* 0x004fcc00078e0202 */
[----:B------:R-:W2:Y:S01]  /*0c60*/  LDG.E.CONSTANT R3, desc[UR10][R2.64] ;  /* 0x0000000a02037981 */ /* 0x000ea2000c1e9900 */
[----:B---3--:R-:W-:-:S04]  /*0c70*/  FMUL R7, R4, R13 ;  /* 0x0000000d04077220 */ /* 0x008fc80000400000 */
[----:B------:R-:W-:Y:S01]  /*0c80*/  FADD R17, R17, -R7 ;  /* 0x8000000711117221 */ /* 0x000fe20000000000 */
[----:B--2--5:R-:W-:-:S04]  /*0c90*/  FADD R11, -R10, R3 ;  /* 0x000000030a0b7221 */ /* 0x024fc80000000100 */
[----:B------:R-:W-:Y:S01]  /*0ca0*/  FFMA R18, R7, R11, R18 ;  /* 0x0000000b07127223 */ /* 0x000fe20000000012 */
[----:B------:R-:W-:-:S07]  /*0cb0*/  FADD R16, R16, R11 ;  /* 0x0000000b10107221 */ /* 0x000fce0000000000 */
.L_x_721:
[----:B------:R-:W-:Y:S01]  /*0cc0*/  FSETP.NEU.AND P0, PT, R9, 1, PT ;  /* 0x3f8000000900780b */ /* 0x000fe20003f0d000 */
[----:B------:R-:W-:Y:S01]  /*0cd0*/  BSSY.RECONVERGENT B0, `(.L_x_726) ;  /* 0x0000048000007945 */ /* 0x000fe20003800200 */
[----:B------:R-:W-:-:S11]  /*0ce0*/  MOV R2, 0x3f800000 ;  /* 0x3f80000000027802 */ /* 0x000fd60000000f00 */
[----:B------:R-:W-:Y:S05]  /*0cf0*/  @!P0 BRA `(.L_x_727) ;  /* 0x0000000400148947 */ /* 0x000fea0003800000 */
[----:B------:R-:W-:-:S13]  /*0d00*/  FSETP.NAN.AND P0, PT, |R9|, |R9|, PT ;  /* 0x400000090900720b */ /* 0x000fda0003f08200 */
[----:B------:R-:W-:Y:S01]  /*0d10*/  @P0 FADD R2, R9, -1.5 ;  /* 0xbfc0000009020421 */ /* 0x000fe20000000000 */
[----:B------:R-:W-:Y:S06]  /*0d20*/  @P0 BRA `(.L_x_727) ;  /* 0x0000000400080947 */ /* 0x000fec0003800000 */
[----:B------:R-:W-:-:S04]  /*0d30*/  FSETP.NEU.AND P0, PT, |R9|, +INF , PT ;  /* 0x7f8000000900780b */ /* 0x000fc80003f0d200 */
[----:B------:R-:W-:-:S13]  /*0d40*/  FSETP.NEU.AND P0, PT, R9, RZ, P0 ;  /* 0x000000ff0900720b */ /* 0x000fda000070d000 */
[----:B------:R-:W-:-:S05]  /*0d50*/  @!P0 FADD R2, R9, R9 ;  /* 0x0000000909028221 */ /* 0x000fca0000000000 */
[----:B------:R-:W-:-:S04]  /*0d60*/  @!P0 LOP3.LUT R2, R2, 0x7fffffff, RZ, 0xc0, !PT ;  /* 0x7fffffff02028812 */ /* 0x000fc800078ec0ff */
[----:B------:R-:W-:Y:S01]  /*0d70*/  @!P0 LOP3.LUT R2, R2, 0x7f800000, RZ, 0x3c, !PT ;  /* 0x7f80000002028812 */ /* 0x000fe200078e3cff */
[----:B------:R-:W-:Y:S06]  /*0d80*/  @!P0 BRA `(.L_x_727) ;  /* 0x0000000000f08947 */ /* 0x000fec0003800000 */
[C---:B------:R-:W-:Y:S01]  /*0d90*/  FMUL R2, |R9|.reuse, 16777216 ;  /* 0x4b80000009027820 */ /* 0x040fe20000400200 */
[----:B------:R-:W-:Y:S01]  /*0da0*/  FSETP.GEU.AND P0, PT, |R9|, 1.175494350822287508e-38, PT ;  /* 0x008000000900780b */ /* 0x000fe20003f0e200 */
[----:B------:R-:W-:Y:S01]  /*0db0*/  HFMA2 R12, -RZ, RZ, 0.771484375, 0.21533203125 ;  /* 0x3a2c32e4ff0c7431 */ /* 0x000fe200000001ff */
[----:B------:R-:W-:Y:S02]  /*0dc0*/  FSETP.GEU.AND P2, PT, R0, -UR12, PT ;  /* 0x8000000c00007c0b */ /* 0x000fe4000bf4e000 */
[----:B------:R-:W-:-:S04]  /*0dd0*/  FSEL R2, R2, |R9|, !P0 ;  /* 0x4000000902027208 */ /* 0x000fc80004000000 */
[----:B------:R-:W-:-:S04]  /*0de0*/  IADD3 R3, PT, PT, R2, -0x3f3504f3, RZ ;  /* 0xc0cafb0d02037810 */ /* 0x000fc80007ffe0ff */
[----:B------:R-:W-:-:S04]  /*0df0*/  LOP3.LUT R3, R3, 0xff800000, RZ, 0xc0, !PT ;  /* 0xff80000003037812 */ /* 0x000fc800078ec0ff */
[-C--:B------:R-:W-:Y:S02]  /*0e00*/  IADD3 R2, PT, PT, R2, -R3.reuse, RZ ;  /* 0x8000000302027210 */ /* 0x080fe40007ffe0ff */
[----:B------:R-:W-:-:S03]  /*0e10*/  I2FP.F32.S32 R3, R3 ;  /* 0x0000000300037245 */ /* 0x000fc60000201400 */
[C---:B------:R-:W-:Y:S01]  /*0e20*/  FADD R5, R2.reuse, 1 ;  /* 0x3f80000002057421 */ /* 0x040fe20000000000 */
[----:B------:R-:W-:Y:S01]  /*0e30*/  FADD R4, R2, -1 ;  /* 0xbf80000002047421 */ /* 0x000fe20000000000 */
[----:B------:R-:W-:-:S03]  /*0e40*/  FSEL R2, RZ, -24, P0 ;  /* 0xc1c00000ff027808 */ /* 0x000fc60000000000 */
[----:B------:R-:W-:Y:S01]  /*0e50*/  FADD R6, R4, R4 ;  /* 0x0000000404067221 */ /* 0x000fe20000000000 */
[----:B------:R-:W0:Y:S01]  /*0e60*/  MUFU.RCP R5, R5 ;  /* 0x0000000500057308 */ /* 0x000e220000001000 */
[----:B------:R-:W-:Y:S02]  /*0e70*/  FFMA R3, R3, 1.1920928955078125e-07, R2 ;  /* 0x3400000003037823 */ /* 0x000fe40000000002 */
[----:B0-----:R-:W-:-:S04]  /*0e80*/  FMUL R6, R5, R6 ;  /* 0x0000000605067220 */ /* 0x001fc80000400000 */
[----:B-----5:R-:W-:Y:S01]  /*0e90*/  FADD R10, R4, -R6 ;  /* 0x80000006040a7221 */ /* 0x020fe20000000000 */
        /* <DEDUP_REMOVED lines=15> */
[----:B------:R-:W-:-:S04]  /*0f90*/  FFMA R7, R6, R7, R4 ;  /* 0x0000000706077223 */ /* 0x000fc80000000004 */
[----:B------:R-:W-:-:S04]  /*0fa0*/  FADD R3, R2, R7 ;  /* 0x0000000702037221 */ /* 0x000fc80000000000 */
[----:B------:R-:W-:Y:S01]  /*0fb0*/  FMUL R4, R3, -1.5 ;  /* 0xbfc0000003047820 */ /* 0x000fe20000400000 */
[----:B------:R-:W-:-:S03]  /*0fc0*/  FADD R2, -R2, R3 ;  /* 0x0000000302027221 */ /* 0x000fc60000000100 */
[----:B------:R-:W0:Y:S01]  /*0fd0*/  FRND R5, R4 ;  /* 0x0000000400057307 */ /* 0x000e220000201000 */
[----:B------:R-:W-:Y:S01]  /*0fe0*/  FADD R2, R7, -R2 ;  /* 0x8000000207027221 */ /* 0x000fe20000000000 */
[----:B------:R-:W-:Y:S01]  /*0ff0*/  FFMA R3, R3, -1.5, -R4 ;  /* 0xbfc0000003037823 */ /* 0x000fe20000000804 */
[----:B------:R-:W-:Y:S02]  /*1000*/  MOV R7, 0x391fcb8e ;  /* 0x391fcb8e00077802 */ /* 0x000fe40000000f00 */
[----:B------:R-:W-:Y:S01]  /*1010*/  FSETP.GT.AND P0, PT, |R4|, 152, PT ;  /* 0x431800000400780b */ /* 0x000fe20003f04200 */
[----:B------:R-:W-:Y:S02]  /*1020*/  FFMA R3, R2, -1.5, R3 ;  /* 0xbfc0000002037823 */ /* 0x000fe40000000003 */
[----:B------:R-:W1:Y:S01]  /*1030*/  F2I.NTZ R6, R4 ;  /* 0x0000000400067305 */ /* 0x000e620000203100 */
[----:B0-----:R-:W-:Y:S01]  /*1040*/  FADD R2, R4, -R5 ;  /* 0x8000000504027221 */ /* 0x001fe20000000000 */
[----:B------:R-:W-:-:S03]  /*1050*/  FSETP.GT.AND P1, PT, R5, RZ, PT ;  /* 0x000000ff0500720b */ /* 0x000fc60003f24000 */
[----:B------:R-:W-:-:S04]  /*1060*/  FADD R2, R2, R3 ;  /* 0x0000000302027221 */ /* 0x000fc80000000000 */
[----:B------:R-:W-:-:S04]  /*1070*/  FFMA R3, R2, R7, 0.0013391353422775864601 ;  /* 0x3aaf85ed02037423 */ /* 0x000fc80000000007 */
[----:B------:R-:W-:-:S04]  /*1080*/  FFMA R3, R2, R3, 0.0096188392490148544312 ;  /* 0x3c1d985602037423 */ /* 0x000fc80000000003 */
[----:B------:R-:W-:-:S04]  /*1090*/  FFMA R3, R2, R3, 0.055503588169813156128 ;  /* 0x3d6357bb02037423 */ /* 0x000fc80000000003 */
[----:B------:R-:W-:Y:S01]  /*10a0*/  FFMA R5, R2, R3, 0.24022644758224487305 ;  /* 0x3e75fdec02057423 */ /* 0x000fe20000000003 */
[----:B------:R-:W-:Y:S02]  /*10b0*/  SEL R3, RZ, 0x83000000, P1 ;  /* 0x83000000ff037807 */ /* 0x000fe40000800000 */
[----:B------:R-:W-:Y:S01]  /*10c0*/  FSETP.GEU.AND P1, PT, R4, RZ, PT ;  /* 0x000000ff0400720b */ /* 0x000fe20003f2e000 */
[----:B------:R-:W-:Y:S01]  /*10d0*/  FFMA R5, R2, R5, 0.69314718246459960938 ;  /* 0x3f31721802057423 */ /* 0x000fe20000000005 */
[----:B------:R-:W-:Y:S02]  /*10e0*/  IADD3 R0, PT, PT, R3, 0x7f000000, RZ ;  /* 0x7f00000003007810 */ /* 0x000fe40007ffe0ff */
[----:B-1----:R-:W-:Y:S01]  /*10f0*/  LEA R6, R6, -R3, 0x17 ;  /* 0x8000000306067211 */ /* 0x002fe200078eb8ff */
[----:B------:R-:W-:Y:S01]  /*1100*/  FFMA R5, R2, R5, 1 ;  /* 0x3f80000002057423 */ /* 0x000fe20000000005 */
[----:B------:R-:W-:-:S03]  /*1110*/  FSEL R2, RZ, +INF , !P1 ;  /* 0x7f800000ff027808 */ /* 0x000fc60004800000 */
[----:B------:R-:W-:-:S04]  /*1120*/  FMUL R5, R0, R5 ;  /* 0x0000000500057220 */ /* 0x000fc80000400000 */
[----:B------:R-:W-:Y:S01]  /*1130*/  @!P0 FMUL R2, R6, R5 ;  /* 0x0000000506028220 */ /* 0x000fe20000400000 */
[----:B------:R-:W-:-:S07]  /*1140*/  @!P2 MOV R2, 0x7fffffff ;  /* 0x7fffffff0002a802 */ /* 0x000fce0000000f00 */
.L_x_727:
[----:B------:R-:W-:Y:S05]  /*1150*/  BSYNC.RECONVERGENT B0 ;  /* 0x0000000000007941 */ /* 0x000fea0003800200 */
.L_x_726:
[----:B------:R-:W-:Y:S01]  /*1160*/  IADD3 R3, PT, PT, R9, -0xd000000, RZ ;  /* 0xf300000009037810 */ /* 0x000fe20007ffe0ff */
[----:B------:R0:W1:Y:S01]  /*1170*/  MUFU.RSQ R0, R9 ;  /* 0x0000000900007308 */ /* 0x0000620000001400 */
[----:B------:R-:W-:Y:S01]  /*1180*/  FMUL R5, R2, -0.5 ;  /* 0xbf00000002057820 */ /* 0x000fe20000400000 */
[----:B------:R-:W-:Y:S01]  /*1190*/  BSSY.RECONVERGENT B0, `(.L_x_728) ;  /* 0x000000c000007945 */ /* 0x000fe20003800200 */
[----:B------:R-:W-:Y:S02]  /*11a0*/  ISETP.GT.U32.AND P0, PT, R3, 0x727fffff, PT ;  /* 0x727fffff0300780c */ /* 0x000fe40003f04070 */
[----:B------:R-:W-:-:S11]  /*11b0*/  FMUL R5, R5, R18 ;  /* 0x0000001205057220 */ /* 0x000fd60000400000 */
[----:B0-----:R-:W-:Y:S05]  /*11c0*/  @!P0 BRA `(.L_x_729) ;  /* 0x0000000000108947 */ /* 0x001fea0003800000 */
[----:B------:R-:W-:-:S07]  /*11d0*/  MOV R6, 0x11f0 ;  /* 0x000011f000067802 */ /* 0x000fce0000000f00 */
[----:B-1---5:R-:W-:Y:S05]  /*11e0*/  CALL.REL.NOINC `($__internal_24_$__cuda_sm20_sqrt_rn_f32_slowpath) ;  /* 0x0000000000b47944 */ /* 0x022fea0003c00000 */
[----:B------:R-:W-:Y:S01]  /*11f0*/  MOV R3, R9 ;  /* 0x0000000900037202 */ /* 0x000fe20000000f00 */
[----:B------:R-:W-:Y:S06]  /*1200*/  BRA `(.L_x_730) ;  /* 0x0000000000107947 */ /* 0x000fec0003800000 */
.L_x_729:
[----:B-1----:R-:W-:Y:S01]  /*1210*/  FMUL.FTZ R2, R9, R0 ;  /* 0x0000000009027220 */ /* 0x002fe20000410000 */
[----:B------:R-:W-:-:S03]  /*1220*/  FMUL.FTZ R0, R0, 0.5 ;  /* 0x3f00000000007820 */ /* 0x000fc60000410000 */
[----:B------:R-:W-:-:S04]  /*1230*/  FFMA R3, -R2, R2, R9 ;  /* 0x0000000202037223 */ /* 0x000fc80000000109 */
[----:B------:R-:W-:-:S07]  /*1240*/  FFMA R3, R3, R0, R2 ;  /* 0x0000000003037223 */ /* 0x000fce0000000002 */
.L_x_730:
[----:B------:R-:W-:Y:S05]  /*1250*/  BSYNC.RECONVERGENT B0 ;  /* 0x0000000000007941 */ /* 0x000fea0003800200 */
.L_x_728:
[----:B------:R-:W0:Y:S01]  /*1260*/  MUFU.RCP R0, R3 ;  /* 0x0000000300007308 */ /* 0x000e220000001000 */
[----:B------:R-:W-:Y:S07]  /*1270*/  BSSY.RECONVERGENT B0, `(.L_x_731) ;  /* 0x000000c000007945 */ /* 0x000fee0003800200 */
        /* <DEDUP_REMOVED lines=9> */
[----:B-----5:R-:W-:Y:S05]  /*1310*/  CALL.REL.NOINC `($__internal_25_$__cuda_sm3x_div_rn_noftz_f32_slowpath) ;  /* 0x0000000000c07944 */ /* 0x020fea0003c00000 */
[----:B------:R-:W-:-:S07]  /*1320*/  MOV R2, R0 ;  /* 0x0000000000027202 */ /* 0x000fce0000000f00 */
.L_x_732:
[----:B------:R-:W-:Y:S05]  /*1330*/  BSYNC.RECONVERGENT B0 ;  /* 0x0000000000007941 */ /* 0x000fea0003800200 */
.L_x_731:
[----:B------:R-:W0:Y:S02]  /*1340*/  LDCU UR4, c[0x0][0x384] ;  /* 0x00007080ff0477ac */ /* 0x000e240008000800 */
[----:B0-----:R-:W-:Y:S01]  /*1350*/  I2FP.F32.S32 R3, UR4 ;  /* 0x0000000400037c45 */ /* 0x001fe20008201400 */
[----:B------:R-:W-:Y:S02]  /*1360*/  UMOV UR4, 0x40000000 ;  /* 0x4000000000047882 */ /* 0x000fe40000000000 */
[----:B------:R-:W-:Y:S01]  /*1370*/  MOV R6, UR4 ;  /* 0x0000000400067c02 */ /* 0x000fe20008000f00 */
[----:B------:R-:W0:Y:S08]  /*1380*/  MUFU.RCP R0, R3 ;  /* 0x0000000300007308 */ /* 0x000e300000001000 */
[----:B------:R-:W1:Y:S01]  /*1390*/  FCHK P0, -R6, R3 ;  /* 0x0000000306007302 */ /* 0x000e620000000100 */
[----:B0-----:R-:W-:-:S04]  /*13a0*/  FFMA R7, -R3, R0, 1 ;  /* 0x3f80000003077423 */ /* 0x001fc80000000100 */
[----:B------:R-:W-:Y:S01]  /*13b0*/  FFMA R0, R0, R7, R0 ;  /* 0x0000000700007223 */ /* 0x000fe20000000000 */
[----:B------:R-:W-:-:S03]  /*13c0*/  FMUL R7, R5, R16 ;  /* 0x0000001005077220 */ /* 0x000fc60000400000 */
[----:B------:R-:W-:-:S04]  /*13d0*/  FFMA R4, R0, -2, RZ ;  /* 0xc000000000047823 */ /* 0x000fc800000000ff */
[----:B------:R-:W-:-:S04]  /*13e0*/  FFMA R9, -R3, R4, -2 ;  /* 0xc000000003097423 */ /* 0x000fc80000000104 */
[----:B------:R-:W-:Y:S01]  /*13f0*/  FFMA R0, R0, R9, R4 ;  /* 0x0000000900007223 */ /* 0x000fe20000000004 */
[----:B-1----:R-:W-:Y:S06]  /*1400*/  @!P0 BRA `(.L_x_733) ;  /* 0x00000000000c8947 */ /* 0x002fec0003800000 */
[----:B------:R-:W-:Y:S01]  /*1410*/  HFMA2 R0, -RZ, RZ, -2, 0 ;  /* 0xc0000000ff007431 */ /* 0x000fe200000001ff */
[----:B------:R-:W-:-:S07]  /*1420*/  MOV R4, 0x1440 ;  /* 0x0000144000047802 */ /* 0x000fce0000000f00 */
[----:B-----5:R-:W-:Y:S05]  /*1430*/  CALL.REL.NOINC `($__internal_25_$__cuda_sm3x_div_rn_noftz_f32_slowpath) ;  /* 0x0000000000787944 */ /* 0x020fea0003c00000 */
.L_x_733:
[----:B-----5:R-:W0:Y:S01]  /*1440*/  LDC.64 R10, c[0x0][0x3b8] ;  /* 0x0000ee00ff0a7b82 */ /* 0x020e220000000a00 */
[----:B------:R-:W-:-:S07]  /*1450*/  FFMA R7, R7, R0, R2 ;  /* 0x0000000007077223 */ /* 0x000fce0000000002 */
[----:B------:R-:W1:Y:S01]  /*1460*/  LDC.64 R12, c[0x0][0x3c0] ;  /* 0x0000f000ff0c7b82 */ /* 0x000e620000000a00 */
[----:B0-----:R-:W-:-:S05]  /*1470*/  IMAD.WIDE R2, R8, 0x4, R10 ;  /* 0x0000000408027825 */ /* 0x001fca00078e020a */
[----:B------:R-:W-:Y:S01]  /*1480*/  STG.E desc[UR10][R2.64], R7 ;  /* 0x0000000702007986 */ /* 0x000fe2000c10190a */
[----:B-1----:R-:W-:-:S05]  /*1490*/  IMAD.WIDE R8, R8, 0x4, R12 ;  /* 0x0000000408087825 */ /* 0x002fca00078e020c */
[----:B------:R-:W-:Y:S01]  /*14a0*/  STG.E desc[UR10][R8.64], R5 ;  /* 0x0000000508007986 */ /* 0x000fe2000c10190a */
[----:B------:R-:W-:Y:S05]  /*14b0*/  EXIT ;  /* 0x000000000000794d */ /* 0x000fea0003800000 */
        .weak           $__internal_24_$__cuda_sm20_sqrt_rn_f32_slowpath
        .type           $__internal_24_$__cuda_sm20_sqrt_rn_f32_slowpath,@function
        .size           $__internal_24_$__cuda_sm20_sqrt_rn_f32_slowpath,($__internal_25_$__cuda_sm3x_div_rn_noftz_f32_slowpath - $__internal_24_$__cuda_sm20_sqrt_rn_f32_slowpath)
$__internal_24_$__cuda_sm20_sqrt_rn_f32_slowpath:
[----:B------:R-:W-:-:S13]  /*14c0*/  LOP3.LUT P0, RZ, R9, 0x7fffffff, RZ, 0xc0, !PT ;  /* 0x7fffffff09ff7812 */ /* 0x000fda000780c0ff */
[----:B------:R-:W-:Y:S05]  /*14d0*/  @!P0 BRA `(.L_x_734) ;  /* 0x0000000000448947 */ /* 0x000fea0003800000 */
        /* <DEDUP_REMOVED lines=8> */
[----:B------:R-:W-:Y:S01]  /*1560*/  @P0 FFMA R2, R0, 1.84467440737095516160e+19, RZ ;  /* 0x5f80000000020823 */ /* 0x000fe200000000ff */
[----:B------:R-:W-:-:S03]  /*1570*/  @!P0 MOV R9, R0 ;  /* 0x0000000000098202 */ /* 0x000fc60000000f00 */
[----:B------:R-:W0:Y:S02]  /*1580*/  @P0 MUFU.RSQ R3, R2 ;  /* 0x0000000200030308 */ /* 0x000e240000001400 */
[----:B0-----:R-:W-:Y:S01]  /*1590*/  @P0 FMUL.FTZ R7, R2, R3 ;  /* 0x0000000302070220 */ /* 0x001fe20000410000 */
[----:B------:R-:W-:-:S03]  /*15a0*/  @P0 FMUL.FTZ R3, R3, 0.5 ;  /* 0x3f00000003030820 */ /* 0x000fc60000410000 */
[----:B------:R-:W-:-:S04]  /*15b0*/  @P0 FADD.FTZ R4, -R7, -RZ ;  /* 0x800000ff07040221 */ /* 0x000fc80000010100 */
[----:B------:R-:W-:-:S04]  /*15c0*/  @P0 FFMA R4, R7, R4, R2 ;  /* 0x0000000407040223 */ /* 0x000fc80000000002 */
[----:B------:R-:W-:-:S04]  /*15d0*/  @P0 FFMA R3, R4, R3, R7 ;  /* 0x0000000304030223 */ /* 0x000fc80000000007 */
[----:B------:R-:W-:-:S07]  /*15e0*/  @P0 FMUL.FTZ R9, R3, 2.3283064365386962891e-10 ;  /* 0x2f80000003090820 */ /* 0x000fce0000410000 */
.L_x_734:
[----:B------:R-:W-:Y:S01]  /*15f0*/  HFMA2 R3, -RZ, RZ, 0, 0 ;  /* 0x00000000ff037431 */ /* 0x000fe200000001ff */
[----:B------:R-:W-:-:S04]  /*1600*/  MOV R2, R6 ;  /* 0x0000000600027202 */ /* 0x000fc80000000f00 */
[----:B------:R-:W-:Y:S05]  /*1610*/  RET.REL.NODEC R2 `(LayerNormalizationBackward_dmean_dvariance) ;  /* 0xffffffe802787950 */ /* 0x000fea0003c3ffff */
        .weak           $__internal_25_$__cuda_sm3x_div_rn_noftz_f32_slowpath
        .type           $__internal_25_$__cuda_sm3x_div_rn_noftz_f32_slowpath,@function
        .size           $__internal_25_$__cuda_sm3x_div_rn_noftz_f32_slowpath,(.L_x_841 - $__internal_25_$__cuda_sm3x_div_rn_noftz_f32_slowpath)
$__internal_25_$__cuda_sm3x_div_rn_noftz_f32_slowpath:
        /* <DEDUP_REMOVED lines=34> */
.L_x_736:
[----:B------:R-:W-:Y:S01]  /*1840*/  LEA R10, R14, 0xc0800000, 0x17 ;  /* 0xc08000000e0a7811 */ /* 0x000fe200078eb8ff */
[----:B------:R-:W-:Y:S03]  /*1850*/  BSSY.RECONVERGENT B2, `(.L_x_741) ;  /* 0x0000036000027945 */ /* 0x000fe60003800200 */
[----:B------:R-:W-:Y:S02]  /*1860*/  IADD3 R10, PT, PT, -R10, R3, RZ ;  /* 0x000000030a0a7210 */ /* 0x000fe40007ffe1ff */
[----:B------:R-:W-:Y:S02]  /*1870*/  IADD3 R3, PT, PT, R12, -0x7f, RZ ;  /* 0xffffff810c037810 */ /* 0x000fe40007ffe0ff */
[----:B------:R-:W0:Y:S01]  /*1880*/  MUFU.RCP R9, R10 ;  /* 0x0000000a00097308 */ /* 0x000e220000001000 */
[----:B------:R-:W-:Y:S02]  /*1890*/  FADD.FTZ R11, -R10, -RZ ;  /* 0x800000ff0a0b7221 */ /* 0x000fe40000010100 */
[----:B------:R-:W-:-:S02]  /*18a0*/  IMAD R0, R3, -0x800000, R0 ;  /* 0xff80000003007824 */ /* 0x000fc400078e0200 */
        /* <DEDUP_REMOVED lines=44> */
.L_x_743:
[----:B------:R-:W-:-:S04]  /*1b70*/  LOP3.LUT R0, R0, 0x80000000, RZ, 0xc0, !PT ;  /* 0x8000000000007812 */ /* 0x000fc800078ec0ff */
[----:B------:R-:W-:Y:S01]  /*1b80*/  LOP3.LUT R0, R0, 0x7f800000, RZ, 0xfc, !PT ;  /* 0x7f80000000007812 */ /* 0x000fe200078efcff */
[----:B------:R-:W-:Y:S06]  /*1b90*/  BRA `(.L_x_744) ;  /* 0x0000000000047947 */ /* 0x000fec0003800000 */
.L_x_742:
[----:B------:R-:W-:-:S07]  /*1ba0*/  LEA R0, R9, R0, 0x17 ;  /* 0x0000000009007211 */ /* 0x000fce00078eb8ff */
.L_x_744:
[----:B------:R-:W-:Y:S05]  /*1bb0*/  BSYNC.RECONVERGENT B2 ;  /* 0x0000000000027941 */ /* 0x000fea0003800200 */
.L_x_741:
[----:B------:R-:W-:Y:S05]  /*1bc0*/  BRA `(.L_x_745) ;  /* 0x0000000000207947 */ /* 0x000fea0003800000 */
.L_x_740:
[----:B------:R-:W-:-:S04]  /*1bd0*/  LOP3.LUT R0, R3, 0x80000000, R0, 0x48, !PT ;  /* 0x8000000003007812 */ /* 0x000fc800078e4800 */
[----:B------:R-:W-:Y:S01]  /*1be0*/  LOP3.LUT R0, R0, 0x7f800000, RZ, 0xfc, !PT ;  /* 0x7f80000000007812 */ /* 0x000fe200078efcff */
[----:B------:R-:W-:Y:S06]  /*1bf0*/  BRA `(.L_x_745) ;  /* 0x0000000000147947 */ /* 0x000fec0003800000 */
.L_x_739:
[----:B------:R-:W-:Y:S01]  /*1c00*/  LOP3.LUT R0, R3, 0x80000000, R0, 0x48, !PT ;  /* 0x8000000003007812 */ /* 0x000fe200078e4800 */
[----:B------:R-:W-:Y:S06]  /*1c10*/  BRA `(.L_x_745) ;  /* 0x00000000000c7947 */ /* 0x000fec0003800000 */
.L_x_738:
[----:B------:R-:W0:Y:S01]  /*1c20*/  MUFU.RSQ R0, -QNAN ;  /* 0xffc0000000007908 */ /* 0x000e220000001400 */
[----:B------:R-:W-:Y:S05]  /*1c30*/  BRA `(.L_x_745) ;  /* 0x0000000000047947 */ /* 0x000fea0003800000 */
.L_x_737:
[----:B------:R-:W-:-:S07]  /*1c40*/  FADD.FTZ R0, R0, R3 ;  /* 0x0000000300007221 */ /* 0x000fce0000010000 */
.L_x_745:
[----:B------:R-:W-:Y:S05]  /*1c50*/  BSYNC.RECONVERGENT B1 ;  /* 0x0000000000017941 */ /* 0x000fea0003800200 */
.L_x_735:
[----:B------:R-:W-:Y:S01]  /*1c60*/  HFMA2 R11, -RZ, RZ, 0, 0 ;  /* 0x00000000ff0b7431 */ /* 0x000fe200000001ff */
[----:B------:R-:W-:-:S04]  /*1c70*/  MOV R10, R4 ;  /* 0x00000004000a7202 */ /* 0x000fc80000000f00 */
[----:B0-----:R-:W-:Y:S05]  /*1c80*/  RET.REL.NODEC R10 `(LayerNormalizationBackward_dmean_dvariance) ;  /* 0xffffffe00adc7950 */ /* 0x001fea0003c3ffff */
.L_x_746:
        /* <DEDUP_REMOVED lines=15> */
.L_x_841:


//--------------------- .text.numpy_sum_RowByRow  --------------------------
	.section	.text.numpy_sum_RowByRow,"ax",@progbits
	.align	128
        .global         numpy_sum_RowByRow
        .type           numpy_sum_RowByRow,@function
        .size           numpy_sum_RowByRow,(.L_x_899 - numpy_sum_RowByRow)
        .other          numpy_sum_RowByRow,@"STO_CUDA_ENTRY STV_DEFAULT"
numpy_sum_RowByRow:
.text.numpy_sum_RowByRow:
        /* <DEDUP_REMOVED lines=13> */
[----:B------:R-:W-:Y:S02]  /*00d0*/  UISETP.GE.U32.AND UP1, UPT, UR7, 0x10, UPT ;  /* 0x000000100700788c */ /* 0x000fe4000bf26070 */
[----:B------:R-:W-:Y:S01]  /*00e0*/  IMAD R3, R2, UR7, RZ ;  /* 0x0000000702037c24 */ /* 0x000fe2000f8e02ff */
[----:B------:R-:W-:Y:S01]  /*00f0*/  ULOP3.LUT UR10, UR7, 0xf, URZ, 0xc0, !UPT ;  /* 0x0000000f070a7892 */ /* 0x000fe2000f8ec0ff */
[----:B------:R-:W-:-:S03]  /*0100*/  MOV R0, RZ ;  /* 0x000000ff00007202 */ /* 0x000fc60000000f00 */
[----:B------:R-:W-:Y:S02]  /*0110*/  UISETP.NE.AND UP0, UPT, UR10, URZ, UPT ;  /* 0x000000ff0a00728c */ /* 0x000fe4000bf05270 */
[----:B------:R-:W-:Y:S09]  /*0120*/  BRA.U !UP1, `(.L_x_748) ;  /* 0x0000000109b47547 */ /* 0x000ff2000b800000 */
[----:B------:R-:W0:Y:S01]  /*0130*/  LDCU.64 UR8, c[0x0][0x388] ;  /* 0x00007100ff0877ac */ /* 0x000e220008000a00 */
[----:B------:R-:W-:Y:S01]  /*0140*/  MOV R0, RZ ;  /* 0x000000ff00007202 */ /* 0x000fe20000000f00 */
[----:B------:R-:W-:-:S04]  /*0150*/  ULOP3.LUT UR4, UR7, 0x7ffffff0, URZ, 0xc0, !UPT ;  /* 0x7ffffff007047892 */ /* 0x000fc8000f8ec0ff */
[----:B------:R-:W-:Y:S02]  /*0160*/  UIADD3 UR4, UPT, UPT, -UR4, URZ, URZ ;  /* 0x000000ff04047290 */ /* 0x000fe4000fffe1ff */
[----:B0-----:R-:W-:-:S04]  /*0170*/  UIADD3 UR5, UP1, UPT, UR8, 0x20, URZ ;  /* 0x0000002008057890 */ /* 0x001fc8000ff3e0ff */
[----:B------:R-:W-:-:S12]  /*0180*/  UIADD3.X UR6, UPT, UPT, URZ, UR9, URZ, UP1, !UPT ;  /* 0x00000009ff067290 */ /* 0x000fd80008ffe4ff */
.L_x_749:
[----:B------:R-:W-:Y:S02]  /*0190*/  MOV R4, UR5 ;  /* 0x0000000500047c02 */ /* 0x000fe40008000f00 */
[----:B------:R-:W-:-:S03]  /*01a0*/  MOV R5, UR6 ;  /* 0x0000000600057c02 */ /* 0x000fc60008000f00 */
        /* <DEDUP_REMOVED lines=17> */
[----:B------:R-:W-:Y:S01]  /*02c0*/  UIADD3 UR4, UPT, UPT, UR4, 0x10, URZ ;  /* 0x0000001004047890 */ /* 0x000fe2000fffe0ff */
[----:B------:R-:W-:-:S03]  /*02d0*/  IADD3 R3, PT, PT, R3, 0x10, RZ ;  /* 0x0000001003037810 */ /* 0x000fc60007ffe0ff */
[----:B------:R-:W-:Y:S01]  /*02e0*/  UISETP.NE.AND UP1, UPT, UR4, URZ, UPT ;  /* 0x000000ff0400728c */ /* 0x000fe2000bf25270 */
[----:B--2---:R-:W-:-:S04]  /*02f0*/  FADD R13, R13, R0 ;  /* 0x000000000d0d7221 */ /* 0x004fc80000000000 */
        /* <DEDUP_REMOVED lines=14> */
[----:B------:R-:W-:Y:S01]  /*03e0*/  FADD R0, R7, R12 ;  /* 0x0000000c07007221 */ /* 0x000fe20000000000 */
[----:B------:R-:W-:Y:S06]  /*03f0*/  BRA.U UP1, `(.L_x_749) ;  /* 0xfffffffd01647547 */ /* 0x000fec000b83ffff */
.L_x_748:
[----:B------:R-:W-:Y:S05]  /*0400*/  BRA.U !UP0, `(.L_x_747) ;  /* 0x0000000108c47547 */ /* 0x000fea000b800000 */
[----:B------:R-:W-:Y:S02]  /*0410*/  UISETP.GE.U32.AND UP0, UPT, UR10, 0x8, UPT ;  /* 0x000000080a00788c */ /* 0x000fe4000bf06070 */
[----:B------:R-:W-:-:S04]  /*0420*/  ULOP3.LUT UR5, UR7, 0x7, URZ, 0xc0, !UPT ;  /* 0x0000000707057892 */ /* 0x000fc8000f8ec0ff */
[----:B------:R-:W-:-:S03]  /*0430*/  UISETP.NE.AND UP1, UPT, UR5, URZ, UPT ;  /* 0x000000ff0500728c */ /* 0x000fc6000bf25270 */
[----:B------:R-:W-:Y:S08]  /*0440*/  BRA.U !UP0, `(.L_x_750) ;  /* 0x00000001084c7547 */ /* 0x000ff0000b800000 */
        /* <DEDUP_REMOVED lines=19> */
.L_x_750:
        /* <DEDUP_REMOVED lines=10> */
[----:B------:R-:W5:Y:S01]  /*0620*/  LDG.E.CONSTANT R11, desc[UR12][R4.64+0xc] ;  /* 0x00000c0c040b7981 */ /* 0x000f62000c1e9900 */
[----:B------:R-:W-:Y:S01]  /*0630*/  IADD3 R3, PT, PT, R3, 0x4, RZ ;  /* 0x0000000403037810 */ /* 0x000fe20007ffe0ff */
[----:B--2---:R-:W-:-:S04]  /*0640*/  FADD R7, R0, R7 ;  /* 0x0000000700077221 */ /* 0x004fc80000000000 */
[----:B---3--:R-:W-:-:S04]  /*0650*/  FADD R6, R7, R6 ;  /* 0x0000000607067221 */ /* 0x008fc80000000000 */
[----:B----4-:R-:W-:-:S04]  /*0660*/  FADD R6, R6, R9 ;  /* 0x0000000906067221 */ /* 0x010fc80000000000 */
[----:B-----5:R-:W-:-:S07]  /*0670*/  FADD R0, R6, R11 ;  /* 0x0000000b06007221 */ /* 0x020fce0000000000 */
.L_x_751:
[----:B------:R-:W-:Y:S05]  /*0680*/  BRA.U !UP1, `(.L_x_747) ;  /* 0x0000000109247547 */ /* 0x000fea000b800000 */
[----:B------:R-:W0:Y:S01]  /*0690*/  LDC.64 R6, c[0x0][0x388] ;  /* 0x0000e200ff067b82 */ /* 0x000e220000000a00 */
[----:B------:R-:W-:-:S12]  /*06a0*/  UIADD3 UR4, UPT, UPT, -UR4, URZ, URZ ;  /* 0x000000ff04047290 */ /* 0x000fd8000fffe1ff */
.L_x_752:
[----:B0-----:R-:W-:-:S06]  /*06b0*/  IMAD.WIDE R4, R3, 0x4, R6 ;  /* 0x0000000403047825 */ /* 0x001fcc00078e0206 */
[----:B------:R-:W2:Y:S01]  /*06c0*/  LDG.E.CONSTANT R5, desc[UR12][R4.64] ;  /* 0x0000000c04057981 */ /* 0x000ea2000c1e9900 */
[----:B------:R-:W-:Y:S01]  /*06d0*/  UIADD3 UR4, UPT, UPT, UR4, 0x1, URZ ;  /* 0x0000000104047890 */ /* 0x000fe2000fffe0ff */
[----:B------:R-:W-:-:S03]  /*06e0*/  IADD3 R3, PT, PT, R3, 0x1, RZ ;  /* 0x0000000103037810 */ /* 0x000fc60007ffe0ff */
[----:B------:R-:W-:Y:S01]  /*06f0*/  UISETP.NE.AND UP0, UPT, UR4, URZ, UPT ;  /* 0x000000ff0400728c */ /* 0x000fe2000bf05270 */
[----:B--2---:R-:W-:-:S08]  /*0700*/  FADD R0, R5, R0 ;  /* 0x0000000005007221 */ /* 0x004fd00000000000 */
[----:B------:R-:W-:Y:S05]  /*0710*/  BRA.U UP0, `(.L_x_752) ;  /* 0xfffffffd00e47547 */ /* 0x000fea000b83ffff */
.L_x_747:
[----:B------:R-:W0:Y:S02]  /*0720*/  LDC.64 R4, c[0x0][0x390] ;  /* 0x0000e400ff047b82 */ /* 0x000e240000000a00 */
[----:B0-----:R-:W-:-:S05]  /*0730*/  IMAD.WIDE R2, R2, 0x4, R4 ;  /* 0x0000000402027825 */ /* 0x001fca00078e0204 */
[----:B------:R-:W-:Y:S01]  /*0740*/  STG.E desc[UR12][R2.64], R0 ;  /* 0x0000000002007986 */ /* 0x000fe2000c10190c */
[----:B------:R-:W-:Y:S05]  /*0750*/  EXIT ;  /* 0x000000000000794d */ /* 0x000fea0003800000 */
.L_x_753:
        /* <DEDUP_REMOVED lines=10> */
.L_x_899:


//--------------------- .text.numpy_sum_ColByCol  --------------------------
	.section	.text.numpy_sum_ColByCol,"ax",@progbits
	.align	128
        .global         numpy_sum_ColByCol
        .type           numpy_sum_ColByCol,@function
        .size           numpy_sum_ColByCol,(.L_x_900 - numpy_sum_ColByCol)
        .other          numpy_sum_ColByCol,@"STO_CUDA_ENTRY STV_DEFAULT"
numpy_sum_ColByCol:
.text.numpy_sum_ColByCol:
        /* <DEDUP_REMOVED lines=9> */
[----:B------:R-:W-:Y:S01]  /*0090*/  HFMA2 R16, -RZ, RZ, 0, 0 ;  /* 0x00000000ff107431 */ /* 0x000fe200000001ff */
[----:B------:R-:W1:Y:S01]  /*00a0*/  LDCU.64 UR8, c[0x0][0x358] ;  /* 0x00006b00ff0877ac */ /* 0x000e620008000a00 */
[----:B0-----:R-:W-:-:S09]  /*00b0*/  UISETP.GE.AND UP0, UPT, UR5, 0x1, UPT ;  /* 0x000000010500788c */ /* 0x001fd2000bf06270 */
[----:B-1----:R-:W-:Y:S05]  /*00c0*/  BRA.U !UP0, `(.L_x_754) ;  /* 0x0000000508f87547 */ /* 0x002fea000b800000 */
[----:B------:R-:W-:Y:S01]  /*00d0*/  UISETP.GE.U32.AND UP1, UPT, UR5, 0x10, UPT ;  /* 0x000000100500788c */ /* 0x000fe2000bf26070 */
[----:B------:R-:W-:Y:S01]  /*00e0*/  MOV R16, RZ ;  /* 0x000000ff00107202 */ /* 0x000fe20000000f00 */
[----:B------:R-:W-:Y:S01]  /*00f0*/  ULOP3.LUT UR6, UR5, 0xf, URZ, 0xc0, !UPT ;  /* 0x0000000f05067892 */ /* 0x000fe2000f8ec0ff */
[----:B------:R-:W-:-:S03]  /*0100*/  UMOV UR4, URZ ;  /* 0x000000ff00047c82 */ /* 0x000fc60008000000 */
[----:B------:R-:W-:-:S03]  /*0110*/  UISETP.NE.AND UP0, UPT, UR6, URZ, UPT ;  /* 0x000000ff0600728c */ /* 0x000fc6000bf05270 */
[----:B------:R-:W-:Y:S08]  /*0120*/  BRA.U !UP1, `(.L_x_755) ;  /* 0x0000000109e47547 */ /* 0x000ff0000b800000 */
[----:B------:R-:W-:Y:S01]  /*0130*/  ULOP3.LUT UR4, UR5, 0x7ffffff0, URZ, 0xc0, !UPT ;  /* 0x7ffffff005047892 */ /* 0x000fe2000f8ec0ff */
[----:B------:R-:W-:Y:S02]  /*0140*/  MOV R16, RZ ;  /* 0x000000ff00107202 */ /* 0x000fe40000000f00 */
[----:B------:R-:W-:Y:S01]  /*0150*/  MOV R18, R0 ;  /* 0x0000000000127202 */ /* 0x000fe20000000f00 */
[----:B------:R-:W-:-:S12]  /*0160*/  UIADD3 UR7, UPT, UPT, -UR4, URZ, URZ ;  /* 0x000000ff04077290 */ /* 0x000fd8000fffe1ff */
.L_x_756:
[----:B------:R-:W0:Y:S02]  /*0170*/  LDC.64 R4, c[0x0][0x388] ;  /* 0x0000e200ff047b82 */ /* 0x000e240000000a00 */
[----:B0-----:R-:W-:-:S05]  /*0180*/  IMAD.WIDE R4, R18, 0x4, R4 ;  /* 0x0000000412047825 */ /* 0x001fca00078e0204 */
[----:B------:R-:W2:Y:S01]  /*0190*/  LDG.E.CONSTANT R25, desc[UR8][R4.64] ;  /* 0x0000000804197981 */ /* 0x000ea2000c1e9900 */
[----:B------:R-:W-:-:S05]  /*01a0*/  IMAD.WIDE R6, R17, 0x4, R4 ;  /* 0x0000000411067825 */ /* 0x000fca00078e0204 */
[----:B------:R0:W3:Y:S01]  /*01b0*/  LDG.E.CONSTANT R23, desc[UR8][R6.64] ;  /* 0x0000000806177981 */ /* 0x0000e2000c1e9900 */
[----:B------:R-:W-:-:S05]  /*01c0*/  IMAD.WIDE R8, R17, 0x4, R6 ;  /* 0x0000000411087825 */ /* 0x000fca00078e0206 */
[----:B------:R1:W4:Y:S01]  /*01d0*/  LDG.E.CONSTANT R22, desc[UR8][R8.64] ;  /* 0x0000000808167981 */ /* 0x000322000c1e9900 */
[----:B------:R-:W-:-:S05]  /*01e0*/  IMAD.WIDE R12, R17, 0x4, R8 ;  /* 0x00000004110c7825 */ /* 0x000fca00078e0208 */
[----:B------:R-:W5:Y:S01]  /*01f0*/  LDG.E.CONSTANT R21, desc[UR8][R12.64] ;  /* 0x000000080c157981 */ /* 0x000f62000c1e9900 */
[----:B------:R-:W-:-:S05]  /*0200*/  IMAD.WIDE R14, R17, 0x4, R12 ;  /* 0x00000004110e7825 */ /* 0x000fca00078e020c */
[----:B------:R-:W5:Y:S01]  /*0210*/  LDG.E.CONSTANT R20, desc[UR8][R14.64] ;  /* 0x000000080e147981 */ /* 0x000f62000c1e9900 */
[----:B------:R-:W-:-:S05]  /*0220*/  IMAD.WIDE R2, R17, 0x4, R14 ;  /* 0x0000000411027825 */ /* 0x000fca00078e020e */
[----:B------:R1:W5:Y:S01]  /*0230*/  LDG.E.CONSTANT R19, desc[UR8][R2.64] ;  /* 0x0000000802137981 */ /* 0x000362000c1e9900 */
[----:B------:R-:W-:-:S05]  /*0240*/  IMAD.WIDE R26, R17, 0x4, R2 ;  /* 0x00000004111a7825 */ /* 0x000fca00078e0202 */
[----:B------:R1:W5:Y:S01]  /*0250*/  LDG.E.CONSTANT R24, desc[UR8][R26.64] ;  /* 0x000000081a187981 */ /* 0x000362000c1e9900 */
[----:B------:R-:W-:-:S05]  /*0260*/  IMAD.WIDE R10, R17, 0x4, R26 ;  /* 0x00000004110a7825 */ /* 0x000fca00078e021a */
[----:B------:R1:W5:Y:S01]  /*0270*/  LDG.E.CONSTANT R28, desc[UR8][R10.64] ;  /* 0x000000080a1c7981 */ /* 0x000362000c1e9900 */
[----:B0-----:R-:W-:-:S04]  /*0280*/  IMAD.WIDE R6, R17, 0x4, R10 ;  /* 0x0000000411067825 */ /* 0x001fc800078e020a */
[C---:B-1----:R-:W-:Y:S02]  /*0290*/  IMAD.WIDE R8, R17.reuse, 0x4, R6 ;  /* 0x0000000411087825 */ /* 0x042fe400078e0206 */
[----:B------:R-:W5:Y:S02]  /*02a0*/  LDG.E.CONSTANT R6, desc[UR8][R6.64] ;  /* 0x0000000806067981 */ /* 0x000f64000c1e9900 */
[C---:B------:R-:W-:Y:S02]  /*02b0*/  IMAD.WIDE R2, R17.reuse, 0x4, R8 ;  /* 0x0000000411027825 */ /* 0x040fe400078e0208 */
[----:B------:R-:W5:Y:S02]  /*02c0*/  LDG.E.CONSTANT R8, desc[UR8][R8.64] ;  /* 0x0000000808087981 */ /* 0x000f64000c1e9900 */
[C---:B------:R-:W-:Y:S02]  /*02d0*/  IMAD.WIDE R4, R17.reuse, 0x4, R2 ;  /* 0x0000000411047825 */ /* 0x040fe400078e0202 */
[----:B------:R-:W5:Y:S02]  /*02e0*/  LDG.E.CONSTANT R29, desc[UR8][R2.64] ;  /* 0x00000008021d7981 */ /* 0x000f64000c1e9900 */
[----:B------:R-:W-:-:S02]  /*02f0*/  IMAD.WIDE R12, R17, 0x4, R4 ;  /* 0x00000004110c7825 */ /* 0x000fc400078e0204 */
[----:B------:R-:W5:Y:S02]  /*0300*/  LDG.E.CONSTANT R4, desc[UR8][R4.64] ;  /* 0x0000000804047981 */ /* 0x000f64000c1e9900 */
[C---:B------:R-:W-:Y:S02]  /*0310*/  IMAD.WIDE R14, R17.reuse, 0x4, R12 ;  /* 0x00000004110e7825 */ /* 0x040fe400078e020c */
[----:B------:R-:W5:Y:S02]  /*0320*/  LDG.E.CONSTANT R12, desc[UR8][R12.64] ;  /* 0x000000080c0c7981 */ /* 0x000f64000c1e9900 */
[C---:B------:R-:W-:Y:S02]  /*0330*/  IMAD.WIDE R26, R17.reuse, 0x4, R14 ;  /* 0x00000004111a7825 */ /* 0x040fe400078e020e */
[----:B------:R-:W5:Y:S02]  /*0340*/  LDG.E.CONSTANT R14, desc[UR8][R14.64] ;  /* 0x000000080e0e7981 */ /* 0x000f64000c1e9900 */
[----:B------:R-:W-:-:S02]  /*0350*/  IMAD.WIDE R10, R17, 0x4, R26 ;  /* 0x00000004110a7825 */ /* 0x000fc400078e021a */
[----:B------:R-:W5:Y:S04]  /*0360*/  LDG.E.CONSTANT R26, desc[UR8][R26.64] ;  /* 0x000000081a1a7981 */ /* 0x000f68000c1e9900 */
[----:B------:R-:W5:Y:S01]  /*0370*/  LDG.E.CONSTANT R10, desc[UR8][R10.64] ;  /* 0x000000080a0a7981 */ /* 0x000f62000c1e9900 */
[----:B------:R-:W-:-:S04]  /*0380*/  UIADD3 UR7, UPT, UPT, UR7, 0x10, URZ ;  /* 0x0000001007077890 */ /* 0x000fc8000fffe0ff */
[----:B------:R-:W-:Y:S01]  /*0390*/  UISETP.NE.AND UP1, UPT, UR7, URZ, UPT ;  /* 0x000000ff0700728c */ /* 0x000fe2000bf25270 */
[----:B------:R-:W-:Y:S01]  /*03a0*/  LEA R18, R17, R18, 0x4 ;  /* 0x0000001211127211 */ /* 0x000fe200078e20ff */
        /* <DEDUP_REMOVED lines=17> */
.L_x_755:
[----:B------:R-:W-:Y:S05]  /*04c0*/  BRA.U !UP0, `(.L_x_754) ;  /* 0x0000000108f87547 */ /* 0x000fea000b800000 */
[----:B------:R-:W-:Y:S02]  /*04d0*/  UISETP.GE.U32.AND UP0, UPT, UR6, 0x8, UPT ;  /* 0x000000080600788c */ /* 0x000fe4000bf06070 */
[----:B------:R-:W-:-:S04]  /*04e0*/  ULOP3.LUT UR7, UR5, 0x7, URZ, 0xc0, !UPT ;  /* 0x0000000705077892 */ /* 0x000fc8000f8ec0ff */
[----:B------:R-:W-:-:S03]  /*04f0*/  UISETP.NE.AND UP1, UPT, UR7, URZ, UPT ;  /* 0x000000ff0700728c */ /* 0x000fc6000bf25270 */
[----:B------:R-:W-:Y:S08]  /*0500*/  BRA.U !UP0, `(.L_x_757) ;  /* 0x00000001086c7547 */ /* 0x000ff0000b800000 */
[----:B------:R-:W0:Y:S01]  /*0510*/  LDC.64 R2, c[0x0][0x388] ;  /* 0x0000e200ff027b82 */ /* 0x000e220000000a00 */
[----:B------:R-:W-:-:S04]  /*0520*/  IMAD R5, R17, UR4, R0 ;  /* 0x0000000411057c24 */ /* 0x000fc8000f8e0200 */
[----:B0-----:R-:W-:-:S04]  /*0530*/  IMAD.WIDE R2, R5, 0x4, R2 ;  /* 0x0000000405027825 */ /* 0x001fc800078e0202 */
[C---:B------:R-:W-:Y:S02]  /*0540*/  IMAD.WIDE R4, R17.reuse, 0x4, R2 ;  /* 0x0000000411047825 */ /* 0x040fe400078e0202 */
[----:B------:R-:W2:Y:S02]  /*0550*/  LDG.E.CONSTANT R3, desc[UR8][R2.64] ;  /* 0x0000000802037981 */ /* 0x000ea4000c1e9900 */
[C---:B------:R-:W-:Y:S02]  /*0560*/  IMAD.WIDE R6, R17.reuse, 0x4, R4 ;  /* 0x0000000411067825 */ /* 0x040fe400078e0204 */
[----:B------:R-:W3:Y:S02]  /*0570*/  LDG.E.CONSTANT R4, desc[UR8][R4.64] ;  /* 0x0000000804047981 */ /* 0x000ee4000c1e9900 */
[C---:B------:R-:W-:Y:S02]  /*0580*/  IMAD.WIDE R8, R17.reuse, 0x4, R6 ;  /* 0x0000000411087825 */ /* 0x040fe400078e0206 */
[----:B------:R-:W4:Y:S02]  /*0590*/  LDG.E.CONSTANT R6, desc[UR8][R6.64] ;  /* 0x0000000806067981 */ /* 0x000f24000c1e9900 */
        /* <DEDUP_REMOVED lines=9> */
[----:B------:R-:W-:Y:S01]  /*0630*/  UIADD3 UR4, UPT, UPT, UR4, 0x8, URZ ;  /* 0x0000000804047890 */ /* 0x000fe2000fffe0ff */
        /* <DEDUP_REMOVED lines=8> */
.L_x_757:
        /* <DEDUP_REMOVED lines=12> */
[----:B------:R-:W-:Y:S02]  /*0780*/  IMAD.WIDE R8, R17, 0x4, R6 ;  /* 0x0000000411087825 */ /* 0x000fe400078e0206 */
[----:B------:R-:W4:Y:S04]  /*0790*/  LDG.E.CONSTANT R7, desc[UR8][R6.64] ;  /* 0x0000000806077981 */ /* 0x000f28000c1e9900 */
[----:B------:R-:W5:Y:S01]  /*07a0*/  LDG.E.CONSTANT R9, desc[UR8][R8.64] ;  /* 0x0000000808097981 */ /* 0x000f62000c1e9900 */
[----:B------:R-:W-:Y:S01]  /*07b0*/  UIADD3 UR4, UPT, UPT, UR4, 0x4, URZ ;  /* 0x0000000404047890 */ /* 0x000fe2000fffe0ff */
[----:B--2---:R-:W-:-:S04]  /*07c0*/  FADD R16, R16, R3 ;  /* 0x0000000310107221 */ /* 0x004fc80000000000 */
[----:B---3--:R-:W-:-:S04]  /*07d0*/  FADD R16, R16, R5 ;  /* 0x0000000510107221 */ /* 0x008fc80000000000 */
[----:B----4-:R-:W-:-:S04]  /*07e0*/  FADD R16, R16, R7 ;  /* 0x0000000710107221 */ /* 0x010fc80000000000 */
[----:B-----5:R-:W-:-:S07]  /*07f0*/  FADD R16, R16, R9 ;  /* 0x0000000910107221 */ /* 0x020fce0000000000 */
.L_x_758:
[----:B------:R-:W-:Y:S05]  /*0800*/  BRA.U !UP1, `(.L_x_754) ;  /* 0x0000000109287547 */ /* 0x000fea000b800000 */
[----:B------:R-:W0:Y:S01]  /*0810*/  LDC.64 R4, c[0x0][0x388] ;  /* 0x0000e200ff047b82 */ /* 0x000e220000000a00 */
[----:B------:R-:W-:Y:S01]  /*0820*/  IMAD R6, R17, UR4, R0 ;  /* 0x0000000411067c24 */ /* 0x000fe2000f8e0200 */
[----:B------:R-:W-:-:S12]  /*0830*/  UIADD3 UR5, UPT, UPT, -UR5, URZ, URZ ;  /* 0x000000ff05057290 */ /* 0x000fd8000fffe1ff */
.L_x_759:
[----:B0-----:R-:W-:-:S06]  /*0840*/  IMAD.WIDE R2, R6, 0x4, R4 ;  /* 0x0000000406027825 */ /* 0x001fcc00078e0204 */
[----:B------:R-:W2:Y:S01]  /*0850*/  LDG.E.CONSTANT R3, desc[UR8][R2.64] ;  /* 0x0000000802037981 */ /* 0x000ea2000c1e9900 */
[----:B------:R-:W-:Y:S01]  /*0860*/  UIADD3 UR5, UPT, UPT, UR5, 0x1, URZ ;  /* 0x0000000105057890 */ /* 0x000fe2000fffe0ff */
[----:B------:R-:W-:-:S03]  /*0870*/  IADD3 R6, PT, PT, R6, R17, RZ ;  /* 0x0000001106067210 */ /* 0x000fc60007ffe0ff */
[----:B------:R-:W-:Y:S01]  /*0880*/  UISETP.NE.AND UP0, UPT, UR5, URZ, UPT ;  /* 0x000000ff0500728c */ /* 0x000fe2000bf05270 */
[----:B--2---:R-:W-:-:S08]  /*0890*/  FADD R16, R3, R16 ;  /* 0x0000001003107221 */ /* 0x004fd00000000000 */
[----:B------:R-:W-:Y:S05]  /*08a0*/  BRA.U UP0, `(.L_x_759) ;  /* 0xfffffffd00e47547 */ /* 0x000fea000b83ffff */
.L_x_754:
[----:B------:R-:W0:Y:S02]  /*08b0*/  LDC.64 R2, c[0x0][0x390] ;  /* 0x0000e400ff027b82 */ /* 0x000e240000000a00 */
[----:B0-----:R-:W-:-:S05]  /*08c0*/  IMAD.WIDE R2, R0, 0x4, R2 ;  /* 0x0000000400027825 */ /* 0x001fca00078e0202 */
[----:B------:R-:W-:Y:S01]  /*08d0*/  STG.E desc[UR8][R2.64], R16 ;  /* 0x0000001002007986 */ /* 0x000fe2000c101908 */
[----:B------:R-:W-:Y:S05]  /*08e0*/  EXIT ;  /* 0x000000000000794d */ /* 0x000fea0003800000 */
.L_x_760:
        /* <DEDUP_REMOVED lines=9> */
.L_x_900:


//--------------------- .text.StandardizeRowsInPlaceBroadcastGammasBetas --------------------------
	.section	.text.StandardizeRowsInPlaceBroadcastGammasBetas,"ax",@progbits
	.align	128
        .global         StandardizeRowsInPlaceBroadcastGammasBetas
        .type           StandardizeRowsInPlaceBroadcastGammasBetas,@function
        .size           StandardizeRowsInPlaceBroadcastGammasBetas,(.L_x_843 - StandardizeRowsInPlaceBroadcastGammasBetas)
        .other          StandardizeRowsInPlaceBroadcastGammasBetas,@"STO_CUDA_ENTRY STV_DEFAULT"
StandardizeRowsInPlaceBroadcastGammasBetas:
.text.StandardizeRowsInPlaceBroadcastGammasBetas:
        /* <DEDUP_REMOVED lines=17> */
[----:B0-----:R-:W-:-:S06]  /*0110*/  IADD3 R2, PT, PT, R4, 0xffffffe, RZ ;  /* 0x0ffffffe04027810 */ /* 0x001fcc0007ffe0ff */
[----:B------:R0:W5:Y:S02]  /*0120*/  F2I.FTZ.U32.TRUNC.NTZ R3, R2 ;  /* 0x0000000200037305 */ /* 0x000164000021f000 */
[----:B0-----:R-:W-:Y:S02]  /*0130*/  HFMA2 R2, -RZ, RZ, 0, 0 ;  /* 0x00000000ff027431 */ /* 0x001fe400000001ff */
[----:B-----5:R-:W-:-:S04]  /*0140*/  IMAD.MOV R7, RZ, RZ, -R3 ;  /* 0x000000ffff077224 */ /* 0x020fc800078e0a03 */
[----:B------:R-:W-:-:S04]  /*0150*/  IMAD R7, R7, R8, RZ ;  /* 0x0000000807077224 */ /* 0x000fc800078e02ff */
[----:B------:R-:W-:Y:S01]  /*0160*/  IMAD.HI.U32 R3, R3, R7, R2 ;  /* 0x0000000703037227 */ /* 0x000fe200078e0002 */
[----:B------:R-:W-:-:S03]  /*0170*/  LOP3.LUT R2, R0, R5, RZ, 0x3c, !PT ;  /* 0x0000000500027212 */ /* 0x000fc600078e3cff */
[----:B------:R-:W-:Y:S01]  /*0180*/  IMAD.MOV.U32 R7, RZ, RZ, R6 ;  /* 0x000000ffff077224 */ /* 0x000fe200078e0006 */
[----:B------:R-:W-:-:S03]  /*0190*/  ISETP.GE.AND P1, PT, R2, RZ, PT ;  /* 0x000000ff0200720c */ /* 0x000fc60003f26270 */
        /* <DEDUP_REMOVED lines=9> */
[----:B------:R-:W-:-:S05]  /*0230*/  @P0 VIADD R6, R6, 0x1 ;  /* 0x0000000106060836 */ /* 0x000fca0000000000 */
[----:B------:R-:W-:Y:S02]  /*0240*/  @!P1 IADD3 R6, PT, PT, -R6, RZ, RZ ;  /* 0x000000ff06069210 */ /* 0x000fe40007ffe1ff */
[----:B------:R-:W-:-:S05]  /*0250*/  @!P2 LOP3.LUT R6, RZ, R5, RZ, 0x33, !PT ;  /* 0x00000005ff06a212 */ /* 0x000fca00078e33ff */
[----:B0-----:R-:W-:-:S06]  /*0260*/  IMAD.WIDE R8, R6, 0x4, R8 ;  /* 0x0000000406087825 */ /* 0x001fcc00078e0208 */
[----:B-1----:R-:W4:Y:S01]  /*0270*/  LDG.E.CONSTANT R8, desc[UR12][R8.64] ;  /* 0x0000000c08087981 */ /* 0x002f22000c1e9900 */
[----:B------:R-:W-:Y:S01]  /*0280*/  IMAD.MOV R2, RZ, RZ, -R6 ;  /* 0x000000ffff027224 */ /* 0x000fe200078e0a06 */
[----:B------:R-:W-:Y:S03]  /*0290*/  BSSY.RECONVERGENT B0, `(.L_x_761) ;  /* 0x000001a000007945 */ /* 0x000fe60003800200 */
[----:B------:R-:W-:-:S04]  /*02a0*/  IMAD R0, R5, R2, R0 ;  /* 0x0000000205007224 */ /* 0x000fc800078e0200 */
[----:B--2---:R-:W-:Y:S01]  /*02b0*/  IMAD R3, R0, UR4, RZ ;  /* 0x0000000400037c24 */ /* 0x004fe2000f8e02ff */
[----:B------:R-:W-:-:S03]  /*02c0*/  UIADD3 UR4, UPT, UPT, UR4, -0x1, URZ ;  /* 0xffffffff04047890 */ /* 0x000fc6000fffe0ff */
[----:B---3--:R-:W-:Y:S01]  /*02d0*/  IMAD R4, R6, UR5, R3 ;  /* 0x0000000506047c24 */ /* 0x008fe2000f8e0203 */
[----:B------:R-:W-:Y:S02]  /*02e0*/  LOP3.LUT R0, RZ, R3, RZ, 0x33, !PT ;  /* 0x00000003ff007212 */ /* 0x000fe400078e33ff */
[----:B------:R-:W-:Y:S02]  /*02f0*/  I2FP.F32.S32 R2, UR4 ;  /* 0x0000000400027c45 */ /* 0x000fe40008201400 */
        /* <DEDUP_REMOVED lines=12> */
[----:B--2---:R-:W-:Y:S05]  /*03c0*/  CALL.REL.NOINC `($__internal_27_$__cuda_sm20_sqrt_rn_f32_slowpath) ;  /* 0x00000008005c7944 */ /* 0x004fea0003c00000 */
[----:B------:R-:W-:Y:S01]  /*03d0*/  MOV R0, R2 ;  /* 0x0000000200007202 */ /* 0x000fe20000000f00 */
[----:B------:R-:W-:Y:S06]  /*03e0*/  BRA `(.L_x_763) ;  /* 0x0000000000107947 */ /* 0x000fec0003800000 */
.L_x_762:
[----:B--2---:R-:W-:Y:S01]  /*03f0*/  FMUL.FTZ R0, R9, R8 ;  /* 0x0000000809007220 */ /* 0x004fe20000410000 */
[----:B------:R-:W-:-:S03]  /*0400*/  FMUL.FTZ R2, R8, 0.5 ;  /* 0x3f00000008027820 */ /* 0x000fc60000410000 */
[----:B------:R-:W-:-:S04]  /*0410*/  FFMA R5, -R0, R0, R9 ;  /* 0x0000000000057223 */ /* 0x000fc80000000109 */
[----:B------:R-:W-:-:S07]  /*0420*/  FFMA R0, R5, R2, R0 ;  /* 0x0000000205007223 */ /* 0x000fce0000000000 */
.L_x_763:
[----:B------:R-:W-:Y:S05]  /*0430*/  BSYNC.RECONVERGENT B0 ;  /* 0x0000000000007941 */ /* 0x000fea0003800200 */
.L_x_761:
[----:B------:R-:W-:Y:S01]  /*0440*/  VIADD R2, R0, 0x1800000 ;  /* 0x0180000000027836 */ /* 0x000fe20000000000 */
[----:B------:R-:W-:Y:S04]  /*0450*/  BSSY.RECONVERGENT B0, `(.L_x_764) ;  /* 0x000000c000007945 */ /* 0x000fe80003800200 */
[----:B------:R-:W-:-:S04]  /*0460*/  LOP3.LUT R2, R2, 0x7f800000, RZ, 0xc0, !PT ;  /* 0x7f80000002027812 */ /* 0x000fc800078ec0ff */
[----:B------:R-:W-:-:S13]  /*0470*/  ISETP.GT.U32.AND P0, PT, R2, 0x1ffffff, PT ;  /* 0x01ffffff0200780c */ /* 0x000fda0003f04070 */
[----:B------:R-:W-:Y:S05]  /*0480*/  @P0 BRA `(.L_x_765) ;  /* 0x0000000000100947 */ /* 0x000fea0003800000 */
[----:B------:R-:W-:-:S07]  /*0490*/  MOV R8, 0x4b0 ;  /* 0x000004b000087802 */ /* 0x000fce0000000f00 */
[----:B------:R-:W-:Y:S05]  /*04a0*/  CALL.REL.NOINC `($__internal_26_$__cuda_sm20_rcp_rn_f32_slowpath) ;  /* 0x0000000400547944 */ /* 0x000fea0003c00000 */
[----:B------:R-:W-:Y:S01]  /*04b0*/  MOV R0, R5 ;  /* 0x0000000500007202 */ /* 0x000fe20000000f00 */
[----:B------:R-:W-:Y:S06]  /*04c0*/  BRA `(.L_x_766) ;  /* 0x0000000000107947 */ /* 0x000fec0003800000 */
.L_x_765:
[----:B------:R-:W0:Y:S02]  /*04d0*/  MUFU.RCP R5, R0 ;  /* 0x0000000000057308 */ /* 0x000e240000001000 */
[----:B0-----:R-:W-:-:S04]  /*04e0*/  FFMA R2, R5, R0, -1 ;  /* 0xbf80000005027423 */ /* 0x001fc80000000000 */
[----:B------:R-:W-:-:S04]  /*04f0*/  FADD.FTZ R2, -R2, -RZ ;  /* 0x800000ff02027221 */ /* 0x000fc80000010100 */
[----:B------:R-:W-:-:S07]  /*0500*/  FFMA R0, R5, R2, R5 ;  /* 0x0000000205007223 */ /* 0x000fce0000000005 */
.L_x_766:
[----:B------:R-:W-:Y:S05]  /*0510*/  BSYNC.RECONVERGENT B0 ;  /* 0x0000000000007941 */ /* 0x000fea0003800200 */
.L_x_764:
[----:B------:R-:W0:Y:S01]  /*0520*/  LDC.64 R8, c[0x0][0x398] ;  /* 0x0000e600ff087b82 */ /* 0x000e220000000a00 */
[----:B------:R-:W-:Y:S01]  /*0530*/  ISETP.GE.AND P0, PT, R7, R4, PT ;  /* 0x000000040700720c */ /* 0x000fe20003f06270 */
[----:B0-----:R-:W-:-:S12]  /*0540*/  IMAD.WIDE R8, R6, 0x4, R8 ;  /* 0x0000000406087825 */ /* 0x001fd800078e0208 */
[----:B------:R-:W-:Y:S05]  /*0550*/  @!P0 EXIT ;  /* 0x000000000000894d */ /* 0x000fea0003800000 */
[----:B------:R-:W2:Y:S01]  /*0560*/  LDG.E.CONSTANT R5, desc[UR12][R8.64] ;  /* 0x0000000c08057981 */ /* 0x000ea2000c1e9900 */
[----:B------:R-:W-:Y:S01]  /*0570*/  IMAD.IADD R6, R7, 0x1, -R4 ;  /* 0x0000000107067824 */ /* 0x000fe200078e0a04 */
[----:B------:R-:W-:Y:S04]  /*0580*/  BSSY.RECONVERGENT B0, `(.L_x_767) ;  /* 0x0000018000007945 */ /* 0x000fe80003800200 */
[C---:B------:R-:W-:Y:S02]  /*0590*/  IADD3 R2, PT, PT, R6.reuse, 0x1, RZ ;  /* 0x0000000106027810 */ /* 0x040fe40007ffe0ff */
[----:B------:R-:W-:Y:S02]  /*05a0*/  ISETP.GE.U32.AND P1, PT, R6, 0x3, PT ;  /* 0x000000030600780c */ /* 0x000fe40003f26070 */
[----:B------:R-:W-:Y:S01]  /*05b0*/  LOP3.LUT P0, R2, R2, 0x3, RZ, 0xc0, !PT ;  /* 0x0000000302027812 */ /* 0x000fe2000780c0ff */
[----:B--2---:R-:W-:-:S12]  /*05c0*/  FMUL R5, R5, R0 ;  /* 0x0000000005057220 */ /* 0x004fd80000400000 */
[----:B------:R-:W-:Y:S05]  /*05d0*/  @!P0 BRA `(.L_x_768) ;  /* 0x0000000000488947 */ /* 0x000fea0003800000 */
[----:B------:R-:W0:Y:S01]  /*05e0*/  LDC.64 R8, c[0x0][0x390] ;  /* 0x0000e400ff087b82 */ /* 0x000e220000000a00 */
[----:B------:R-:W-:-:S07]  /*05f0*/  IMAD.MOV R2, RZ, RZ, -R2 ;  /* 0x000000ffff027224 */ /* 0x000fce00078e0a02 */
[----:B------:R-:W1:Y:S08]  /*0600*/  LDC.64 R10, c[0x0][0x3b0] ;  /* 0x0000ec00ff0a7b82 */ /* 0x000e700000000a00 */
[----:B------:R-:W2:Y:S02]  /*0610*/  LDC.64 R12, c[0x0][0x3b8] ;  /* 0x0000ee00ff0c7b82 */ /* 0x000ea40000000a00 */
.L_x_769:
[----:B0--3--:R-:W-:-:S04]  /*0620*/  IMAD.WIDE R14, R4, 0x4, R8 ;  /* 0x00000004040e7825 */ /* 0x009fc800078e0208 */
[C---:B--2---:R-:W-:Y:S01]  /*0630*/  IMAD.WIDE R16, R3.reuse, 0x4, R12 ;  /* 0x0000000403107825 */ /* 0x044fe200078e020c */
[----:B------:R-:W2:Y:S03]  /*0640*/  LDG.E R6, desc[UR12][R14.64] ;  /* 0x0000000c0e067981 */ /* 0x000ea6000c1e1900 */
[----:B-1----:R-:W-:Y:S02]  /*0650*/  IMAD.WIDE R18, R3, 0x4, R10 ;  /* 0x0000000403127825 */ /* 0x002fe400078e020a */
[----:B------:R-:W3:Y:S04]  /*0660*/  LDG.E.CONSTANT R17, desc[UR12][R16.64] ;  /* 0x0000000c10117981 */ /* 0x000ee8000c1e9900 */
[----:B------:R-:W3:Y:S01]  /*0670*/  LDG.E.CONSTANT R18, desc[UR12][R18.64] ;  /* 0x0000000c12127981 */ /* 0x000ee2000c1e9900 */
[----:B------:R-:W-:-:S04]  /*0680*/  IADD3 R2, PT, PT, R2, 0x1, RZ ;  /* 0x0000000102027810 */ /* 0x000fc80007ffe0ff */
[----:B------:R-:W-:Y:S01]  /*0690*/  ISETP.NE.AND P0, PT, R2, RZ, PT ;  /* 0x000000ff0200720c */ /* 0x000fe20003f05270 */
[----:B------:R-:W-:Y:S01]  /*06a0*/  VIADD R3, R3, 0x1 ;  /* 0x0000000103037836 */ /* 0x000fe20000000000 */
[----:B------:R-:W-:Y:S01]  /*06b0*/  IADD3 R4, PT, PT, R4, 0x1, RZ ;  /* 0x0000000104047810 */ /* 0x000fe20007ffe0ff */
[----:B--2---:R-:W-:-:S04]  /*06c0*/  FFMA R21, R6, R0, -R5 ;  /* 0x0000000006157223 */ /* 0x004fc80000000805 */
[----:B---3--:R-:W-:-:S05]  /*06d0*/  FFMA R21, R18, R21, R17 ;  /* 0x0000001512157223 */ /* 0x008fca0000000011 */
[----:B------:R3:W-:Y:S01]  /*06e0*/  STG.E desc[UR12][R14.64], R21 ;  /* 0x000000150e007986 */ /* 0x0007e2000c10190c */
[----:B------:R-:W-:Y:S05]  /*06f0*/  @P0 BRA `(.L_x_769) ;  /* 0xfffffffc00c80947 */ /* 0x000fea000383ffff */
.L_x_768:
[----:B------:R-:W-:Y:S05]  /*0700*/  BSYNC.RECONVERGENT B0 ;  /* 0x0000000000007941 */ /* 0x000fea0003800200 */
.L_x_767:
[----:B------:R-:W-:Y:S05]  /*0710*/  @!P1 EXIT ;  /* 0x000000000000994d */ /* 0x000fea0003800000 */
[----:B------:R-:W0:Y:S01]  /*0720*/  LDCU.128 UR8, c[0x0][0x3b0] ;  /* 0x00007600ff0877ac */ /* 0x000e220008000c00 */
[C---:B------:R-:W-:Y:S01]  /*0730*/  IMAD.IADD R2, R4.reuse, 0x1, -R7 ;  /* 0x0000000104027824 */ /* 0x040fe200078e0a07 */
[----:B------:R-:W-:Y:S01]  /*0740*/  IADD3 R4, PT, PT, R4, -0x1, RZ ;  /* 0xffffffff04047810 */ /* 0x000fe20007ffe0ff */
[----:B0-----:R-:W-:Y:S02]  /*0750*/  UIADD3 UR6, UP0, UPT, UR8, 0x8, URZ ;  /* 0x0000000808067890 */ /* 0x001fe4000ff1e0ff */
[----:B------:R-:W-:Y:S02]  /*0760*/  UIADD3 UR4, UP1, UPT, UR10, 0x8, URZ ;  /* 0x000000080a047890 */ /* 0x000fe4000ff3e0ff */
[----:B------:R-:W-:Y:S02]  /*0770*/  UIADD3.X UR7, UPT, UPT, URZ, UR9, URZ, UP0, !UPT ;  /* 0x00000009ff077290 */ /* 0x000fe400087fe4ff */
[----:B------:R-:W-:-:S12]  /*0780*/  UIADD3.X UR5, UPT, UPT, URZ, UR11, URZ, UP1, !UPT ;  /* 0x0000000bff057290 */ /* 0x000fd80008ffe4ff */
.L_x_770:
[----:B0-----:R-:W0:Y:S01]  /*0790*/  LDC.64 R6, c[0x0][0x390] ;  /* 0x0000e400ff067b82 */ /* 0x001e220000000a00 */
[----:B------:R-:W-:Y:S01]  /*07a0*/  VIADD R9, R4, 0x1 ;  /* 0x0000000104097836 */ /* 0x000fe20000000000 */
[----:B---3--:R-:W-:Y:S01]  /*07b0*/  MOV R15, UR7 ;  /* 0x00000007000f7c02 */ /* 0x008fe20008000f00 */
[----:B------:R-:W-:Y:S01]  /*07c0*/  IMAD.U32 R14, RZ, RZ, UR6 ;  /* 0x00000006ff0e7e24 */ /* 0x000fe2000f8e00ff */
[----:B------:R-:W-:-:S03]  /*07d0*/  MOV R8, UR4 ;  /* 0x0000000400087c02 */ /* 0x000fc60008000f00 */
[----:B------:R-:W-:-:S05]  /*07e0*/  IMAD.WIDE R14, R3, 0x4, R14 ;  /* 0x00000004030e7825 */ /* 0x000fca00078e020e */
[----:B------:R-:W2:Y:S04]  /*07f0*/  LDG.E.CONSTANT R13, desc[UR12][R14.64+-0x8] ;  /* 0xfffff80c0e0d7981 */ /* 0x000ea8000c1e9900 */
[----:B------:R-:W3:Y:S04]  /*0800*/  LDG.E.CONSTANT R12, desc[UR12][R14.64+-0x4] ;  /* 0xfffffc0c0e0c7981 */ /* 0x000ee8000c1e9900 */
[----:B------:R-:W4:Y:S01]  /*0810*/  LDG.E.CONSTANT R10, desc[UR12][R14.64] ;  /* 0x0000000c0e0a7981 */ /* 0x000f22000c1e9900 */
[----:B0-----:R-:W-:-:S03]  /*0820*/  IMAD.WIDE R6, R9, 0x4, R6 ;  /* 0x0000000409067825 */ /* 0x001fc600078e0206 */
[----:B------:R0:W5:Y:S01]  /*0830*/  LDG.E.CONSTANT R11, desc[UR12][R14.64+0x4] ;  /* 0x0000040c0e0b7981 */ /* 0x000162000c1e9900 */
[----:B------:R-:W-:-:S03]  /*0840*/  IMAD.U32 R9, RZ, RZ, UR5 ;  /* 0x00000005ff097e24 */ /* 0x000fc6000f8e00ff */
[----:B------:R-:W2:Y:S01]  /*0850*/  LDG.E R16, desc[UR12][R6.64] ;  /* 0x0000000c06107981 */ /* 0x000ea2000c1e1900 */
[----:B------:R-:W-:-:S03]  /*0860*/  IMAD.WIDE R8, R3, 0x4, R8 ;  /* 0x0000000403087825 */ /* 0x000fc600078e0208 */
[----:B------:R-:W0:Y:S04]  /*0870*/  LDG.E R20, desc[UR12][R6.64+0x4] ;  /* 0x0000040c06147981 */ /* 0x000e28000c1e1900 */
[----:B------:R-:W3:Y:S04]  /*0880*/  LDG.E R22, desc[UR12][R6.64+0x8] ;  /* 0x0000080c06167981 */ /* 0x000ee8000c1e1900 */
[----:B------:R-:W4:Y:S04]  /*0890*/  LDG.E R24, desc[UR12][R6.64+0xc] ;  /* 0x00000c0c06187981 */ /* 0x000f28000c1e1900 */
[----:B------:R-:W5:Y:S04]  /*08a0*/  LDG.E.CONSTANT R18, desc[UR12][R8.64+-0x8] ;  /* 0xfffff80c08127981 */ /* 0x000f68000c1e9900 */
[----:B------:R-:W5:Y:S04]  /*08b0*/  LDG.E.CONSTANT R17, desc[UR12][R8.64+-0x4] ;  /* 0xfffffc0c08117981 */ /* 0x000f68000c1e9900 */
[----:B------:R-:W5:Y:S04]  /*08c0*/  LDG.E.CONSTANT R21, desc[UR12][R8.64] ;  /* 0x0000000c08157981 */ /* 0x000f68000c1e9900 */
[----:B------:R-:W5:Y:S01]  /*08d0*/  LDG.E.CONSTANT R26, desc[UR12][R8.64+0x4] ;  /* 0x0000040c081a7981 */ /* 0x000f62000c1e9900 */
[----:B------:R-:W-:-:S04]  /*08e0*/  IADD3 R2, PT, PT, R2, 0x4, RZ ;  /* 0x0000000402027810 */ /* 0x000fc80007ffe0ff */
[----:B------:R-:W-:Y:S01]  /*08f0*/  ISETP.NE.AND P0, PT, R2, 0x1, PT ;  /* 0x000000010200780c */ /* 0x000fe20003f05270 */
[----:B------:R-:W-:Y:S01]  /*0900*/  VIADD R4, R4, 0x4 ;  /* 0x0000000404047836 */ /* 0x000fe20000000000 */
[----:B------:R-:W-:Y:S01]  /*0910*/  IADD3 R3, PT, PT, R3, 0x4, RZ ;  /* 0x0000000403037810 */ /* 0x000fe20007ffe0ff */
[-CC-:B--2---:R-:W-:Y:S01]  /*0920*/  FFMA R16, R16, R0.reuse, -R5.reuse ;  /* 0x0000000010107223 */ /* 0x184fe20000000805 */
[-CC-:B0-----:R-:W-:Y:S01]  /*0930*/  FFMA R15, R20, R0.reuse, -R5.reuse ;  /* 0x00000000140f7223 */ /* 0x181fe20000000805 */
[-CC-:B---3--:R-:W-:Y:S01]  /*0940*/  FFMA R19, R22, R0.reuse, -R5.reuse ;  /* 0x0000000016137223 */ /* 0x188fe20000000805 */
[----:B----4-:R-:W-:Y:S01]  /*0950*/  FFMA R24, R24, R0, -R5 ;  /* 0x0000000018187223 */ /* 0x010fe20000000805 */
[----:B-----5:R-:W-:Y:S01]  /*0960*/  FFMA R13, R13, R16, R18 ;  /* 0x000000100d0d7223 */ /* 0x020fe20000000012 */
[----:B------:R-:W-:Y:S01]  /*0970*/  FFMA R15, R12, R15, R17 ;  /* 0x0000000f0c0f7223 */ /* 0x000fe20000000011 */
[----:B------:R-:W-:Y:S01]  /*0980*/  FFMA R19, R10, R19, R21 ;  /* 0x000000130a137223 */ /* 0x000fe20000000015 */
[----:B------:R-:W-:-:S02]  /*0990*/  FFMA R11, R11, R24, R26 ;  /* 0x000000180b0b7223 */ /* 0x000fc4000000001a */
[----:B------:R0:W-:Y:S04]  /*09a0*/  STG.E desc[UR12][R6.64], R13 ;  /* 0x0000000d06007986 */ /* 0x0001e8000c10190c */
[----:B------:R0:W-:Y:S04]  /*09b0*/  STG.E desc[UR12][R6.64+0x4], R15 ;  /* 0x0000040f06007986 */ /* 0x0001e8000c10190c */
[----:B------:R0:W-:Y:S04]  /*09c0*/  STG.E desc[UR12][R6.64+0x8], R19 ;  /* 0x0000081306007986 */ /* 0x0001e8000c10190c */
[----:B------:R0:W-:Y:S01]  /*09d0*/  STG.E desc[UR12][R6.64+0xc], R11 ;  /* 0x00000c0b06007986 */ /* 0x0001e2000c10190c */
[----:B------:R-:W-:Y:S05]  /*09e0*/  @P0 BRA `(.L_x_770) ;  /* 0xfffffffc00680947 */ /* 0x000fea000383ffff */
[----:B------:R-:W-:Y:S05]  /*09f0*/  EXIT ;  /* 0x000000000000794d */ /* 0x000fea0003800000 */
        .weak           $__internal_26_$__cuda_sm20_rcp_rn_f32_slowpath
        .type           $__internal_26_$__cuda_sm20_rcp_rn_f32_slowpath,@function
        .size           $__internal_26_$__cuda_sm20_rcp_rn_f32_slowpath,($__internal_27_$__cuda_sm20_sqrt_rn_f32_slowpath - $__internal_26_$__cuda_sm20_rcp_rn_f32_slowpath)
$__internal_26_$__cuda_sm20_rcp_rn_f32_slowpath:
[----:B------:R-:W-:Y:S01]  /*0a00*/  IMAD.SHL.U32 R2, R0, 0x2, RZ ;  /* 0x0000000200027824 */ /* 0x000fe200078e00ff */
[----:B------:R-:W-:Y:S04]  /*0a10*/  BSSY.RECONVERGENT B1, `(.L_x_771) ;  /* 0x0000030000017945 */ /* 0x000fe80003800200 */
        /* <DEDUP_REMOVED lines=13> */
.L_x_772:
[----:B------:R-:W-:-:S05]  /*0af0*/  VIADD R13, R11, 0xffffff03 ;  /* 0xffffff030b0d7836 */ /* 0x000fca0000000000 */
[----:B------:R-:W-:-:S13]  /*0b00*/  ISETP.GT.U32.AND P0, PT, R13, 0x1, PT ;  /* 0x000000010d00780c */ /* 0x000fda0003f04070 */
[----:B------:R-:W-:Y:S05]  /*0b10*/  @P0 BRA `(.L_x_774) ;  /* 0x0000000000780947 */ /* 0x000fea0003800000 */
[----:B------:R-:W-:Y:S01]  /*0b20*/  LOP3.LUT R2, R0, 0x7fffff, RZ, 0xc0, !PT ;  /* 0x007fffff00027812 */ /* 0x000fe200078ec0ff */
[----:B------:R-:W-:-:S03]  /*0b30*/  HFMA2 R12, -RZ, RZ, 0, 1.78813934326171875e-07 ;  /* 0x00000003ff0c7431 */ /* 0x000fc600000001ff */
[----:B------:R-:W-:-:S04]  /*0b40*/  LOP3.LUT R2, R2, 0x3f800000, RZ, 0xfc, !PT ;  /* 0x3f80000002027812 */ /* 0x000fc800078efcff */
[----:B------:R-:W0:Y:S01]  /*0b50*/  MUFU.RCP R5, R2 ;  /* 0x0000000200057308 */ /* 0x000e220000001000 */
[----:B------:R-:W-:Y:S01]  /*0b60*/  SHF.L.U32 R12, R12, R13, RZ ;  /* 0x0000000d0c0c7219 */ /* 0x000fe200000006ff */
        /* <DEDUP_REMOVED lines=8> */
[----:B------:R-:W-:-:S03]  /*0bf0*/  LOP3.LUT R12, R12, R5, RZ, 0xc0, !PT ;  /* 0x000000050c0c7212 */ /* 0x000fc600078ec0ff */
[----:B------:R-:W-:Y:S01]  /*0c00*/  IMAD.MOV R2, RZ, RZ, -R9 ;  /* 0x000000ffff027224 */ /* 0x000fe200078e0a09 */
[----:B------:R-:W-:-:S04]  /*0c10*/  SHF.R.U32.HI R12, RZ, R13, R12 ;  /* 0x0000000dff0c7219 */ /* 0x000fc8000001160c */
[----:B------:R-:W-:Y:S02]  /*0c20*/  LOP3.LUT P1, RZ, R2, R13, R5, 0xf8, !PT ;  /* 0x0000000d02ff7212 */ /* 0x000fe4000782f805 */
[C---:B------:R-:W-:Y:S02]  /*0c30*/  LOP3.LUT P0, RZ, R12.reuse, 0x1, RZ, 0xc0, !PT ;  /* 0x000000010cff7812 */ /* 0x040fe4000780c0ff */
[----:B------:R-:W-:-:S04]  /*0c40*/  LOP3.LUT P2, RZ, R12, 0x2, RZ, 0xc0, !PT ;  /* 0x000000020cff7812 */ /* 0x000fc8000784c0ff */
[----:B------:R-:W-:Y:S02]  /*0c50*/  PLOP3.LUT P0, PT, P0, P1, P2, 0xe0, 0x0 ;  /* 0x000000000000781c */ /* 0x000fe40000703c20 */
[----:B------:R-:W-:Y:S02]  /*0c60*/  LOP3.LUT P1, RZ, R0, 0x7fffff, RZ, 0xc0, !PT ;  /* 0x007fffff00ff7812 */ /* 0x000fe4000782c0ff */
[----:B------:R-:W-:-:S04]  /*0c70*/  SEL R2, RZ, 0x1, !P0 ;  /* 0x00000001ff027807 */ /* 0x000fc80004000000 */
[----:B------:R-:W-:-:S04]  /*0c80*/  IADD3 R2, PT, PT, -R2, RZ, RZ ;  /* 0x000000ff02027210 */ /* 0x000fc80007ffe1ff */
[----:B------:R-:W-:Y:S01]  /*0c90*/  ISETP.GE.AND P0, PT, R2, RZ, PT ;  /* 0x000000ff0200720c */ /* 0x000fe20003f06270 */
[----:B------:R-:W-:-:S05]  /*0ca0*/  VIADD R2, R11, 0xffffff04 ;  /* 0xffffff040b027836 */ /* 0x000fca0000000000 */
[----:B------:R-:W-:-:S07]  /*0cb0*/  SHF.R.U32.HI R5, RZ, R2, R5 ;  /* 0x00000002ff057219 */ /* 0x000fce0000011605 */
[----:B------:R-:W-:-:S05]  /*0cc0*/  @!P0 IADD3 R5, PT, PT, R5, 0x1, RZ ;  /* 0x0000000105058810 */ /* 0x000fca0007ffe0ff */
[----:B------:R-:W-:-:S05]  /*0cd0*/  @!P1 IMAD.SHL.U32 R5, R5, 0x2, RZ ;  /* 0x0000000205059824 */ /* 0x000fca00078e00ff */
[----:B------:R-:W-:Y:S01]  /*0ce0*/  LOP3.LUT R5, R5, 0x80000000, R0, 0xf8, !PT ;  /* 0x8000000005057812 */ /* 0x000fe200078ef800 */
[----:B------:R-:W-:Y:S06]  /*0cf0*/  BRA `(.L_x_773) ;  /* 0x0000000000047947 */ /* 0x000fec0003800000 */
.L_x_774:
[----:B------:R0:W1:Y:S02]  /*0d00*/  MUFU.RCP R5, R0 ;  /* 0x0000000000057308 */ /* 0x0000640000001000 */
.L_x_773:
[----:B------:R-:W-:Y:S05]  /*0d10*/  BSYNC.RECONVERGENT B1 ;  /* 0x0000000000017941 */ /* 0x000fea0003800200 */
.L_x_771:
[----:B------:R-:W-:-:S04]  /*0d20*/  MOV R9, 0x0 ;  /* 0x0000000000097802 */ /* 0x000fc80000000f00 */
[----:B01----:R-:W-:Y:S05]  /*0d30*/  RET.REL.NODEC R8 `(StandardizeRowsInPlaceBroadcastGammasBetas) ;  /* 0xfffffff008b07950 */ /* 0x003fea0003c3ffff */
        .weak           $__internal_27_$__cuda_sm20_sqrt_rn_f32_slowpath
        .type           $__internal_27_$__cuda_sm20_sqrt_rn_f32_slowpath,@function
        .size           $__internal_27_$__cuda_sm20_sqrt_rn_f32_slowpath,(.L_x_843 - $__internal_27_$__cuda_sm20_sqrt_rn_f32_slowpath)
$__internal_27_$__cuda_sm20_sqrt_rn_f32_slowpath:
        /* <DEDUP_REMOVED lines=20> */
.L_x_775:
[----:B------:R-:W-:Y:S01]  /*0e80*/  HFMA2 R9, -RZ, RZ, 0, 0 ;  /* 0x00000000ff097431 */ /* 0x000fe200000001ff */
[----:B------:R-:W-:-:S04]  /*0e90*/  MOV R8, R11 ;  /* 0x0000000b00087202 */ /* 0x000fc80000000f00 */
[----:B------:R-:W-:Y:S05]  /*0ea0*/  RET.REL.NODEC R8 `(StandardizeRowsInPlaceBroadcastGammasBetas) ;  /* 0xfffffff008547950 */ /* 0x000fea0003c3ffff */
.L_x_776:
        /* <DEDUP_REMOVED lines=13> */
.L_x_843:


//--------------------- .text.StandardizeInPlaceByRow --------------------------
	.section	.text.StandardizeInPlaceByRow,"ax",@progbits
	.align	128
        .global         StandardizeInPlaceByRow
        .type           StandardizeInPlaceByRow,@function
        .size           StandardizeInPlaceByRow,(.L_x_845 - StandardizeInPlaceByRow)
        .other          StandardizeInPlaceByRow,@"STO_CUDA_ENTRY STV_DEFAULT"
StandardizeInPlaceByRow:
.text.StandardizeInPlaceByRow:
        /* <DEDUP_REMOVED lines=9> */
[----:B------:R-:W1:Y:S01]  /*0090*/  LDCU.64 UR6, c[0x0][0x358] ;  /* 0x00006b00ff0677ac */ /* 0x000e620008000a00 */
[----:B------:R-:W2:Y:S01]  /*00a0*/  LDCU UR4, c[0x0][0x388] ;  /* 0x00007100ff0477ac */ /* 0x000ea20008000800 */
[----:B------:R-:W3:Y:S01]  /*00b0*/  LDCU UR5, c[0x0][0x384] ;  /* 0x00007080ff0577ac */ /* 0x000ee20008000800 */
[----:B------:R-:W4:Y:S01]  /*00c0*/  LDCU UR8, c[0x0][0x3a8] ;  /* 0x00007500ff0877ac */ /* 0x000f220008000800 */
[----:B0-----:R-:W-:-:S04]  /*00d0*/  IABS R5, R9 ;  /* 0x0000000900057213 */ /* 0x001fc80000000000 */
[----:B------:R-:W0:Y:S08]  /*00e0*/  I2F.RP R4, R5 ;  /* 0x0000000500047306 */ /* 0x000e300000209400 */
[----:B0-----:R-:W0:Y:S02]  /*00f0*/  MUFU.RCP R4, R4 ;  /* 0x0000000400047308 */ /* 0x001e240000001000 */
[----:B0-----:R-:W-:-:S06]  /*0100*/  VIADD R2, R4, 0xffffffe ;  /* 0x0ffffffe04027836 */ /* 0x001fcc0000000000 */
[----:B------:R0:W5:Y:S02]  /*0110*/  F2I.FTZ.U32.TRUNC.NTZ R3, R2 ;  /* 0x0000000200037305 */ /* 0x000164000021f000 */
[----:B0-----:R-:W-:Y:S02]  /*0120*/  HFMA2 R2, -RZ, RZ, 0, 0 ;  /* 0x00000000ff027431 */ /* 0x001fe400000001ff */
[----:B-----5:R-:W-:-:S04]  /*0130*/  IMAD.MOV R6, RZ, RZ, -R3 ;  /* 0x000000ffff067224 */ /* 0x020fc800078e0a03 */
[----:B------:R-:W-:Y:S01]  /*0140*/  IMAD R7, R6, R5, RZ ;  /* 0x0000000506077224 */ /* 0x000fe200078e02ff */
[----:B------:R-:W-:-:S03]  /*0150*/  IABS R6, R0 ;  /* 0x0000000000067213 */ /* 0x000fc60000000000 */
[----:B------:R-:W-:Y:S01]  /*0160*/  IMAD.HI.U32 R3, R3, R7, R2 ;  /* 0x0000000703037227 */ /* 0x000fe200078e0002 */
[----:B------:R-:W-:-:S04]  /*0170*/  LOP3.LUT R2, R0, R9, RZ, 0x3c, !PT ;  /* 0x0000000900027212 */ /* 0x000fc800078e3cff */
[----:B------:R-:W-:Y:S01]  /*0180*/  ISETP.GE.AND P1, PT, R2, RZ, PT ;  /* 0x000000ff0200720c */ /* 0x000fe20003f26270 */
[----:B------:R-:W-:-:S04]  /*0190*/  IMAD.HI.U32 R3, R3, R6, RZ ;  /* 0x0000000603037227 */ /* 0x000fc800078e00ff */
[----:B------:R-:W-:-:S04]  /*01a0*/  IMAD.MOV R4, RZ, RZ, -R3 ;  /* 0x000000ffff047224 */ /* 0x000fc800078e0a03 */
[C---:B------:R-:W-:Y:S02]  /*01b0*/  IMAD R4, R5.reuse, R4, R6 ;  /* 0x0000000405047224 */ /* 0x040fe400078e0206 */
[----:B------:R-:W0:Y:S03]  /*01c0*/  LDC.64 R6, c[0x0][0x3a0] ;  /* 0x0000e800ff067b82 */ /* 0x000e260000000a00 */
[----:B------:R-:W-:-:S13]  /*01d0*/  ISETP.GT.U32.AND P2, PT, R5, R4, PT ;  /* 0x000000040500720c */ /* 0x000fda0003f44070 */
[----:B------:R-:W-:Y:S01]  /*01e0*/  @!P2 IMAD.IADD R4, R4, 0x1, -R5 ;  /* 0x000000010404a824 */ /* 0x000fe200078e0a05 */
[----:B------:R-:W-:Y:S02]  /*01f0*/  @!P2 IADD3 R3, PT, PT, R3, 0x1, RZ ;  /* 0x000000010303a810 */ /* 0x000fe40007ffe0ff */
[----:B------:R-:W-:Y:S02]  /*0200*/  ISETP.NE.AND P2, PT, R9, RZ, PT ;  /* 0x000000ff0900720c */ /* 0x000fe40003f45270 */
[----:B------:R-:W-:-:S13]  /*0210*/  ISETP.GE.U32.AND P0, PT, R4, R5, PT ;  /* 0x000000050400720c */ /* 0x000fda0003f06070 */
[----:B------:R-:W-:-:S04]  /*0220*/  @P0 VIADD R3, R3, 0x1 ;  /* 0x0000000103030836 */ /* 0x000fc80000000000 */
[----:B------:R-:W-:Y:S01]  /*0230*/  @!P1 IMAD.MOV R3, RZ, RZ, -R3 ;  /* 0x000000ffff039224 */ /* 0x000fe200078e0a03 */
[----:B------:R-:W-:-:S05]  /*0240*/  @!P2 LOP3.LUT R3, RZ, R9, RZ, 0x33, !PT ;  /* 0x00000009ff03a212 */ /* 0x000fca00078e33ff */
[----:B0-----:R-:W-:-:S06]  /*0250*/  IMAD.WIDE R6, R3, 0x4, R6 ;  /* 0x0000000403067825 */ /* 0x001fcc00078e0206 */
[----:B-1----:R-:W4:Y:S01]  /*0260*/  LDG.E.CONSTANT R6, desc[UR6][R6.64] ;  /* 0x0000000606067981 */ /* 0x002f22000c1e9900 */
[----:B------:R-:W-:Y:S01]  /*0270*/  IADD3 R2, PT, PT, -R3, RZ, RZ ;  /* 0x000000ff03027210 */ /* 0x000fe20007ffe1ff */
[----:B------:R-:W-:Y:S04]  /*0280*/  BSSY.RECONVERGENT B0, `(.L_x_777) ;  /* 0x000001a000007945 */ /* 0x000fe80003800200 */
[----:B------:R-:W-:-:S04]  /*0290*/  IMAD R0, R9, R2, R0 ;  /* 0x0000000209007224 */ /* 0x000fc800078e0200 */
[----:B--2---:R-:W-:Y:S01]  /*02a0*/  IMAD R0, R0, UR4, RZ ;  /* 0x0000000400007c24 */ /* 0x004fe2000f8e02ff */
[----:B------:R-:W-:-:S03]  /*02b0*/  UIADD3 UR4, UPT, UPT, UR4, -0x1, URZ ;  /* 0xffffffff04047890 */ /* 0x000fc6000fffe0ff */
[----:B---3--:R-:W-:Y:S01]  /*02c0*/  IMAD R4, R3, UR5, R0 ;  /* 0x0000000503047c24 */ /* 0x008fe2000f8e0200 */
[----:B------:R-:W-:-:S04]  /*02d0*/  LOP3.LUT R2, RZ, R0, RZ, 0x33, !PT ;  /* 0x00000000ff027212 */ /* 0x000fc800078e33ff */
[----:B------:R-:W-:Y:S01]  /*02e0*/  I2FP.F32.S32 R0, R4 ;  /* 0x0000000400007245 */ /* 0x000fe20000201400 */
[----:B------:R-:W-:Y:S01]  /*02f0*/  VIADD R5, R2, UR5 ;  /* 0x0000000502057c36 */ /* 0x000fe20008000000 */
[----:B------:R-:W-:-:S04]  /*0300*/  I2FP.F32.S32 R2, UR4 ;  /* 0x0000000400027c45 */ /* 0x000fc80008201400 */
[----:B------:R-:W-:-:S04]  /*0310*/  I2FP.F32.S32 R5, R5 ;  /* 0x0000000500057245 */ /* 0x000fc80000201400 */
[----:B------:R-:W-:-:S05]  /*0320*/  FMNMX R5, R2, R5, PT ;  /* 0x0000000502057209 */ /* 0x000fca0003800000 */
[----:B------:R-:W-:-:S06]  /*0330*/  FADD R5, R0, R5 ;  /* 0x0000000500057221 */ /* 0x000fcc0000000000 */
[----:B------:R-:W0:Y:S01]  /*0340*/  F2I.TRUNC.NTZ R5, R5 ;  /* 0x0000000500057305 */ /* 0x000e22000020f100 */
[----:B----4-:R-:W-:-:S04]  /*0350*/  FADD R7, R6, UR8 ;  /* 0x0000000806077e21 */ /* 0x010fc80008000000 */
[----:B------:R-:W-:-:S03]  /*0360*/  VIADD R0, R7, 0xf3000000 ;  /* 0xf300000007007836 */ /* 0x000fc60000000000 */
[----:B------:R1:W2:Y:S02]  /*0370*/  MUFU.RSQ R2, R7 ;  /* 0x0000000700027308 */ /* 0x0002a40000001400 */
[----:B------:R-:W-:-:S13]  /*0380*/  ISETP.GT.U32.AND P0, PT, R0, 0x727fffff, PT ;  /* 0x727fffff0000780c */ /* 0x000fda0003f04070 */
[----:B01----:R-:W-:Y:S05]  /*0390*/  @!P0 BRA `(.L_x_778) ;  /* 0x0000000000108947 */ /* 0x003fea0003800000 */
[----:B------:R-:W-:-:S07]  /*03a0*/  MOV R10, 0x3c0 ;  /* 0x000003c0000a7802 */ /* 0x000fce0000000f00 */
[----:B--2---:R-:W-:Y:S05]  /*03b0*/  CALL.REL.NOINC `($__internal_29_$__cuda_sm20_sqrt_rn_f32_slowpath) ;  /* 0x0000000400dc7944 */ /* 0x004fea0003c00000 */
[----:B------:R-:W-:Y:S01]  /*03c0*/  MOV R0, R2 ;  /* 0x0000000200007202 */ /* 0x000fe20000000f00 */
[----:B------:R-:W-:Y:S06]  /*03d0*/  BRA `(.L_x_779) ;  /* 0x0000000000107947 */ /* 0x000fec0003800000 */
.L_x_778:
[----:B--2---:R-:W-:Y:S01]  /*03e0*/  FMUL.FTZ R0, R7, R2 ;  /* 0x0000000207007220 */ /* 0x004fe20000410000 */
[----:B------:R-:W-:-:S03]  /*03f0*/  FMUL.FTZ R2, R2, 0.5 ;  /* 0x3f00000002027820 */ /* 0x000fc60000410000 */
[----:B------:R-:W-:-:S04]  /*0400*/  FFMA R7, -R0, R0, R7 ;  /* 0x0000000000077223 */ /* 0x000fc80000000107 */
[----:B------:R-:W-:-:S07]  /*0410*/  FFMA R0, R7, R2, R0 ;  /* 0x0000000207007223 */ /* 0x000fce0000000000 */
.L_x_779:
[----:B------:R-:W-:Y:S05]  /*0420*/  BSYNC.RECONVERGENT B0 ;  /* 0x0000000000007941 */ /* 0x000fea0003800200 */
.L_x_777:
[----:B------:R-:W-:Y:S01]  /*0430*/  VIADD R2, R0, 0x1800000 ;  /* 0x0180000000027836 */ /* 0x000fe20000000000 */
[----:B------:R-:W-:Y:S04]  /*0440*/  BSSY.RECONVERGENT B0, `(.L_x_780) ;  /* 0x000000b000007945 */ /* 0x000fe80003800200 */
[----:B------:R-:W-:-:S04]  /*0450*/  LOP3.LUT R2, R2, 0x7f800000, RZ, 0xc0, !PT ;  /* 0x7f80000002027812 */ /* 0x000fc800078ec0ff */
[----:B------:R-:W-:-:S13]  /*0460*/  ISETP.GT.U32.AND P0, PT, R2, 0x1ffffff, PT ;  /* 0x01ffffff0200780c */ /* 0x000fda0003f04070 */
[----:B------:R-:W-:Y:S05]  /*0470*/  @P0 BRA `(.L_x_781) ;  /* 0x00000000000c0947 */ /* 0x000fea0003800000 */
[----:B------:R-:W-:-:S07]  /*0480*/  MOV R6, 0x4a0 ;  /* 0x000004a000067802 */ /* 0x000fce0000000f00 */
[----:B------:R-:W-:Y:S05]  /*0490*/  CALL.REL.NOINC `($__internal_28_$__cuda_sm20_rcp_rn_f32_slowpath) ;  /* 0x0000000000d07944 */ /* 0x000fea0003c00000 */
[----:B------:R-:W-:Y:S05]  /*04a0*/  BRA `(.L_x_782) ;  /* 0x0000000000107947 */ /* 0x000fea0003800000 */
.L_x_781:
[----:B------:R-:W0:Y:S02]  /*04b0*/  MUFU.RCP R7, R0 ;  /* 0x0000000000077308 */ /* 0x000e240000001000 */
[----:B0-----:R-:W-:-:S04]  /*04c0*/  FFMA R2, R7, R0, -1 ;  /* 0xbf80000007027423 */ /* 0x001fc80000000000 */
[----:B------:R-:W-:-:S04]  /*04d0*/  FADD.FTZ R2, -R2, -RZ ;  /* 0x800000ff02027221 */ /* 0x000fc80000010100 */
[----:B------:R-:W-:-:S07]  /*04e0*/  FFMA R0, R7, R2, R7 ;  /* 0x0000000207007223 */ /* 0x000fce0000000007 */
.L_x_782:
[----:B------:R-:W-:Y:S05]  /*04f0*/  BSYNC.RECONVERGENT B0 ;  /* 0x0000000000007941 */ /* 0x000fea0003800200 */
.L_x_780:
[----:B------:R-:W0:Y:S01]  /*0500*/  LDC.64 R6, c[0x0][0x398] ;  /* 0x0000e600ff067b82 */ /* 0x000e220000000a00 */
[----:B------:R-:W-:Y:S01]  /*0510*/  ISETP.GE.AND P0, PT, R5, R4, PT ;  /* 0x000000040500720c */ /* 0x000fe20003f06270 */
[----:B0-----:R-:W-:-:S12]  /*0520*/  IMAD.WIDE R6, R3, 0x4, R6 ;  /* 0x0000000403067825 */ /* 0x001fd800078e0206 */
[----:B------:R-:W-:Y:S05]  /*0530*/  @!P0 EXIT ;  /* 0x000000000000894d */ /* 0x000fea0003800000 */
[----:B------:R-:W2:Y:S01]  /*0540*/  LDG.E.CONSTANT R7, desc[UR6][R6.64] ;  /* 0x0000000606077981 */ /* 0x000ea2000c1e9900 */
[----:B------:R-:W-:Y:S01]  /*0550*/  IADD3 R3, PT, PT, R5, -R4, RZ ;  /* 0x8000000405037210 */ /* 0x000fe20007ffe0ff */
[----:B------:R-:W-:Y:S03]  /*0560*/  BSSY.RECONVERGENT B0, `(.L_x_783) ;  /* 0x0000010000007945 */ /* 0x000fe60003800200 */
[C---:B------:R-:W-:Y:S01]  /*0570*/  ISETP.GE.U32.AND P1, PT, R3.reuse, 0x3, PT ;  /* 0x000000030300780c */ /* 0x040fe20003f26070 */
[----:B------:R-:W-:-:S05]  /*0580*/  VIADD R2, R3, 0x1 ;  /* 0x0000000103027836 */ /* 0x000fca0000000000 */
[----:B------:R-:W-:Y:S01]  /*0590*/  LOP3.LUT P0, R2, R2, 0x3, RZ, 0xc0, !PT ;  /* 0x0000000302027812 */ /* 0x000fe2000780c0ff */
[----:B--2---:R-:W-:-:S12]  /*05a0*/  FMUL R10, R7, R0 ;  /* 0x00000000070a7220 */ /* 0x004fd80000400000 */
[----:B------:R-:W-:Y:S05]  /*05b0*/  @!P0 BRA `(.L_x_784) ;  /* 0x0000000000288947 */ /* 0x000fea0003800000 */
[----:B------:R-:W0:Y:S01]  /*05c0*/  LDC.64 R6, c[0x0][0x390] ;  /* 0x0000e400ff067b82 */ /* 0x000e220000000a00 */
[----:B------:R-:W-:-:S07]  /*05d0*/  IADD3 R8, PT, PT, -R2, RZ, RZ ;  /* 0x000000ff02087210 */ /* 0x000fce0007ffe1ff */
.L_x_785:
[----:B01----:R-:W-:-:S05]  /*05e0*/  IMAD.WIDE R2, R4, 0x4, R6 ;  /* 0x0000000404027825 */ /* 0x003fca00078e0206 */
[----:B------:R-:W2:Y:S01]  /*05f0*/  LDG.E R9, desc[UR6][R2.64] ;  /* 0x0000000602097981 */ /* 0x000ea2000c1e1900 */
[----:B------:R-:W-:Y:S01]  /*0600*/  VIADD R8, R8, 0x1 ;  /* 0x0000000108087836 */ /* 0x000fe20000000000 */
[----:B------:R-:W-:-:S04]  /*0610*/  IADD3 R4, PT, PT, R4, 0x1, RZ ;  /* 0x0000000104047810 */ /* 0x000fc80007ffe0ff */
[----:B------:R-:W-:Y:S01]  /*0620*/  ISETP.NE.AND P0, PT, R8, RZ, PT ;  /* 0x000000ff0800720c */ /* 0x000fe20003f05270 */
[----:B--2---:R-:W-:-:S05]  /*0630*/  FFMA R9, R9, R0, -R10 ;  /* 0x0000000009097223 */ /* 0x004fca000000080a */
[----:B------:R1:W-:Y:S07]  /*0640*/  STG.E desc[UR6][R2.64], R9 ;  /* 0x0000000902007986 */ /* 0x0003ee000c101906 */
[----:B------:R-:W-:Y:S05]  /*0650*/  @P0 BRA `(.L_x_785) ;  /* 0xfffffffc00e00947 */ /* 0x000fea000383ffff */
.L_x_784:
[----:B------:R-:W-:Y:S05]  /*0660*/  BSYNC.RECONVERGENT B0 ;  /* 0x0000000000007941 */ /* 0x000fea0003800200 */
.L_x_783:
[----:B------:R-:W-:Y:S05]  /*0670*/  @!P1 EXIT ;  /* 0x000000000000994d */ /* 0x000fea0003800000 */
[----:B-1----:R-:W0:Y:S01]  /*0680*/  LDC.64 R2, c[0x0][0x390] ;  /* 0x0000e400ff027b82 */ /* 0x002e220000000a00 */
[C---:B------:R-:W-:Y:S01]  /*0690*/  IMAD.IADD R6, R4.reuse, 0x1, -R5 ;  /* 0x0000000104067824 */ /* 0x040fe200078e0a05 */
[----:B------:R-:W-:-:S07]  /*06a0*/  IADD3 R7, PT, PT, R4, -0x1, RZ ;  /* 0xffffffff04077810 */ /* 0x000fce0007ffe0ff */
.L_x_786:
[----:B-1----:R-:W-:-:S04]  /*06b0*/  VIADD R5, R7, 0x1 ;  /* 0x0000000107057836 */ /* 0x002fc80000000000 */
[----:B0-----:R-:W-:-:S05]  /*06c0*/  IMAD.WIDE R4, R5, 0x4, R2 ;  /* 0x0000000405047825 */ /* 0x001fca00078e0202 */
[----:B------:R-:W2:Y:S04]  /*06d0*/  LDG.E R9, desc[UR6][R4.64] ;  /* 0x0000000604097981 */ /* 0x000ea8000c1e1900 */
[----:B------:R-:W3:Y:S04]  /*06e0*/  LDG.E R11, desc[UR6][R4.64+0x4] ;  /* 0x00000406040b7981 */ /* 0x000ee8000c1e1900 */
[----:B------:R-:W4:Y:S04]  /*06f0*/  LDG.E R13, desc[UR6][R4.64+0x8] ;  /* 0x00000806040d7981 */ /* 0x000f28000c1e1900 */
[----:B------:R-:W5:Y:S01]  /*0700*/  LDG.E R15, desc[UR6][R4.64+0xc] ;  /* 0x00000c06040f7981 */ /* 0x000f62000c1e1900 */
[----:B------:R-:W-:Y:S01]  /*0710*/  IADD3 R6, PT, PT, R6, 0x4, RZ ;  /* 0x0000000406067810 */ /* 0x000fe20007ffe0ff */
[----:B------:R-:W-:-:S03]  /*0720*/  VIADD R7, R7, 0x4 ;  /* 0x0000000407077836 */ /* 0x000fc60000000000 */
[----:B------:R-:W-:Y:S01]  /*0730*/  ISETP.NE.AND P0, PT, R6, 0x1, PT ;  /* 0x000000010600780c */ /* 0x000fe20003f05270 */
[-CC-:B--2---:R-:W-:Y:S01]  /*0740*/  FFMA R9, R9, R0.reuse, -R10.reuse ;  /* 0x0000000009097223 */ /* 0x184fe2000000080a */
[----:B---3--:R-:W-:-:S04]  /*0750*/  FFMA R11, R11, R0, -R10 ;  /* 0x000000000b0b7223 */ /* 0x008fc8000000080a */
[----:B------:R1:W-:Y:S01]  /*0760*/  STG.E desc[UR6][R4.64], R9 ;  /* 0x0000000904007986 */ /* 0x0003e2000c101906 */
[----:B----4-:R-:W-:-:S03]  /*0770*/  FFMA R13, R13, R0, -R10 ;  /* 0x000000000d0d7223 */ /* 0x010fc6000000080a */
[----:B------:R1:W-:Y:S01]  /*0780*/  STG.E desc[UR6][R4.64+0x4], R11 ;  /* 0x0000040b04007986 */ /* 0x0003e2000c101906 */
[----:B-----5:R-:W-:-:S03]  /*0790*/  FFMA R15, R15, R0, -R10 ;  /* 0x000000000f0f7223 */ /* 0x020fc6000000080a */
[----:B------:R1:W-:Y:S04]  /*07a0*/  STG.E desc[UR6][R4.64+0x8], R13 ;  /* 0x0000080d04007986 */ /* 0x0003e8000c101906 */
[----:B------:R1:W-:Y:S01]  /*07b0*/  STG.E desc[UR6][R4.64+0xc], R15 ;  /* 0x00000c0f04007986 */ /* 0x0003e2000c101906 */
[----:B------:R-:W-:Y:S05]  /*07c0*/  @P0 BRA `(.L_x_786) ;  /* 0xfffffffc00b80947 */ /* 0x000fea000383ffff */
[----:B------:R-:W-:Y:S05]  /*07d0*/  EXIT ;  /* 0x000000000000794d */ /* 0x000fea0003800000 */
        .weak           $__internal_28_$__cuda_sm20_rcp_rn_f32_slowpath
        .type           $__internal_28_$__cuda_sm20_rcp_rn_f32_slowpath,@function
        .size           $__internal_28_$__cuda_sm20_rcp_rn_f32_slowpath,($__internal_29_$__cuda_sm20_sqrt_rn_f32_slowpath - $__internal_28_$__cuda_sm20_rcp_rn_f32_slowpath)
$__internal_28_$__cuda_sm20_rcp_rn_f32_slowpath:
[----:B------:R-:W-:Y:S01]  /*07e0*/  SHF.L.U32 R2, R0, 0x1, RZ ;  /* 0x0000000100027819 */ /* 0x000fe200000006ff */
[----:B------:R-:W-:Y:S03]  /*07f0*/  BSSY.RECONVERGENT B1, `(.L_x_787) ;  /* 0x0000030000017945 */ /* 0x000fe60003800200 */
[----:B------:R-:W-:-:S04]  /*0800*/  SHF.R.U32.HI R11, RZ, 0x18, R2 ;  /* 0x00000018ff0b7819 */ /* 0x000fc80000011602 */
[----:B------:R-:W-:-:S13]  /*0810*/  ISETP.NE.U32.AND P0, PT, R11, RZ, PT ;  /* 0x000000ff0b00720c */ /* 0x000fda0003f05070 */
[----:B------:R-:W-:Y:S05]  /*0820*/  @P0 BRA `(.L_x_788) ;  /* 0x0000000000280947 */ /* 0x000fea0003800000 */
[----:B------:R-:W-:-:S05]  /*0830*/  IMAD.SHL.U32 R2, R0, 0x2, RZ ;  /* 0x0000000200027824 */ /* 0x000fca00078e00ff */
        /* <DEDUP_REMOVED lines=9> */
.L_x_788:
        /* <DEDUP_REMOVED lines=21> */
[----:B------:R-:W-:-:S04]  /*0a20*/  LOP3.LUT P2, RZ, R10, 0x2, RZ, 0xc0, !PT ;  /* 0x000000020aff7812 */ /* 0x000fc8000784c0ff */
[----:B------:R-:W-:Y:S02]  /*0a30*/  PLOP3.LUT P0, PT, P0, P1, P2, 0xe0, 0x0 ;  /* 0x000000000000781c */ /* 0x000fe40000703c20 */
[----:B------:R-:W-:Y:S02]  /*0a40*/  LOP3.LUT P1, RZ, R0, 0x7fffff, RZ, 0xc0, !PT ;  /* 0x007fffff00ff7812 */ /* 0x000fe4000782c0ff */
[----:B------:R-:W-:-:S05]  /*0a50*/  SEL R2, RZ, 0x1, !P0 ;  /* 0x00000001ff027807 */ /* 0x000fca0004000000 */
[----:B------:R-:W-:-:S05]  /*0a60*/  IMAD.MOV R2, RZ, RZ, -R2 ;  /* 0x000000ffff027224 */ /* 0x000fca00078e0a02 */
[----:B------:R-:W-:Y:S02]  /*0a70*/  ISETP.GE.AND P0, PT, R2, RZ, PT ;  /* 0x000000ff0200720c */ /* 0x000fe40003f06270 */
[----:B------:R-:W-:-:S04]  /*0a80*/  IADD3 R2, PT, PT, R11, -0xfc, RZ ;  /* 0xffffff040b027810 */ /* 0x000fc80007ffe0ff */
[----:B------:R-:W-:-:S07]  /*0a90*/  SHF.R.U32.HI R7, RZ, R2, R7 ;  /* 0x00000002ff077219 */ /* 0x000fce0000011607 */
[----:B------:R-:W-:-:S05]  /*0aa0*/  @!P0 VIADD R7, R7, 0x1 ;  /* 0x0000000107078836 */ /* 0x000fca0000000000 */
[----:B------:R-:W-:-:S04]  /*0ab0*/  @!P1 SHF.L.U32 R7, R7, 0x1, RZ ;  /* 0x0000000107079819 */ /* 0x000fc800000006ff */
[----:B------:R-:W-:Y:S01]  /*0ac0*/  LOP3.LUT R7, R7, 0x80000000, R0, 0xf8, !PT ;  /* 0x8000000007077812 */ /* 0x000fe200078ef800 */
[----:B------:R-:W-:Y:S06]  /*0ad0*/  BRA `(.L_x_789) ;  /* 0x0000000000047947 */ /* 0x000fec0003800000 */
.L_x_790:
[----:B------:R0:W1:Y:S02]  /*0ae0*/  MUFU.RCP R7, R0 ;  /* 0x0000000000077308 */ /* 0x0000640000001000 */
.L_x_789:
[----:B------:R-:W-:Y:S05]  /*0af0*/  BSYNC.RECONVERGENT B1 ;  /* 0x0000000000017941 */ /* 0x000fea0003800200 */
.L_x_787:
[----:B01----:R-:W-:Y:S02]  /*0b00*/  IMAD.MOV.U32 R0, RZ, RZ, R7 ;  /* 0x000000ffff007224 */ /* 0x003fe400078e0007 */
[----:B------:R-:W-:-:S04]  /*0b10*/  HFMA2 R7, -RZ, RZ, 0, 0 ;  /* 0x00000000ff077431 */ /* 0x000fc800000001ff */
[----:B------:R-:W-:Y:S05]  /*0b20*/  RET.REL.NODEC R6 `(StandardizeInPlaceByRow) ;  /* 0xfffffff406347950 */ /* 0x000fea0003c3ffff */
        .weak           $__internal_29_$__cuda_sm20_sqrt_rn_f32_slowpath
        .type           $__internal_29_$__cuda_sm20_sqrt_rn_f32_slowpath,@function
        .size           $__internal_29_$__cuda_sm20_sqrt_rn_f32_slowpath,(.L_x_845 - $__internal_29_$__cuda_sm20_sqrt_rn_f32_slowpath)
$__internal_29_$__cuda_sm20_sqrt_rn_f32_slowpath:
[----:B------:R-:W-:-:S13]  /*0b30*/  LOP3.LUT P0, RZ, R7, 0x7fffffff, RZ, 0xc0, !PT ;  /* 0x7fffffff07ff7812 */ /* 0x000fda000780c0ff */
[----:B------:R-:W-:Y:S01]  /*0b40*/  @!P0 IMAD.MOV.U32 R2, RZ, RZ, R7 ;  /* 0x000000ffff028224 */ /* 0x000fe200078e0007 */
[----:B------:R-:W-:Y:S06]  /*0b50*/  @!P0 BRA `(.L_x_791) ;  /* 0x0000000000448947 */ /* 0x000fec0003800000 */
[----:B------:R-:W-:Y:S02]  /*0b60*/  FSETP.GEU.FTZ.AND P0, PT, R7, RZ, PT ;  /* 0x000000ff0700720b */ /* 0x000fe40003f1e000 */
[----:B------:R-:W-:-:S11]  /*0b70*/  MOV R0, R7 ;  /* 0x0000000700007202 */ /* 0x000fd60000000f00 */
        /* <DEDUP_REMOVED lines=9> */
[----:B------:R-:W-:-:S03]  /*0c10*/  @P0 FMUL.FTZ R7, R7, 0.5 ;  /* 0x3f00000007070820 */ /* 0x000fc60000410000 */
[----:B------:R-:W-:-:S04]  /*0c20*/  @P0 FADD.FTZ R2, -R9, -RZ ;  /* 0x800000ff09020221 */ /* 0x000fc80000010100 */
[----:B------:R-:W-:Y:S01]  /*0c30*/  @P0 FFMA R8, R9, R2, R6 ;  /* 0x0000000209080223 */ /* 0x000fe20000000006 */
[----:B------:R-:W-:-:S03]  /*0c40*/  @!P0 MOV R2, R0 ;  /* 0x0000000000028202 */ /* 0x000fc60000000f00 */
[----:B------:R-:W-:-:S04]  /*0c50*/  @P0 FFMA R7, R8, R7, R9 ;  /* 0x0000000708070223 */ /* 0x000fc80000000009 */
[----:B------:R-:W-:-:S07]  /*0c60*/  @P0 FMUL.FTZ R2, R7, 2.3283064365386962891e-10 ;  /* 0x2f80000007020820 */ /* 0x000fce0000410000 */
.L_x_791:
[----:B------:R-:W-:Y:S02]  /*0c70*/  HFMA2 R7, -RZ, RZ, 0, 0 ;  /* 0x00000000ff077431 */ /* 0x000fe400000001ff */
[----:B------:R-:W-:-:S04]  /*0c80*/  IMAD.MOV.U32 R6, RZ, RZ, R10 ;  /* 0x000000ffff067224 */ /* 0x000fc800078e000a */
[----:B------:R-:W-:Y:S05]  /*0c90*/  RET.REL.NODEC R6 `(StandardizeInPlaceByRow) ;  /* 0xfffffff006d87950 */ /* 0x000fea0003c3ffff */
.L_x_792:
        /* <DEDUP_REMOVED lines=14> */
.L_x_845:


//--------------------- .text.UpdateAdamOptimizer --------------------------
	.section	.text.UpdateAdamOptimizer,"ax",@progbits
	.align	128
        .global         UpdateAdamOptimizer
        .type           UpdateAdamOptimizer,@function
        .size           UpdateAdamOptimizer,(.L_x_847 - UpdateAdamOptimizer)
        .other          UpdateAdamOptimizer,@"STO_CUDA_ENTRY STV_DEFAULT"
UpdateAdamOptimizer:
.text.UpdateAdamOptimizer:
        /* <DEDUP_REMOVED lines=10> */
[----:B------:R-:W2:Y:S06]  /*00a0*/  LDCU.64 UR6, c[0x0][0x358] ;  /* 0x00006b00ff0677ac */ /* 0x000eac0008000a00 */
[----:B------:R-:W3:Y:S01]  /*00b0*/  LDC R12, c[0x0][0x388] ;  /* 0x0000e200ff0c7b82 */ /* 0x000ee20000000800 */
[----:B------:R-:W4:Y:S01]  /*00c0*/  LDCU UR10, c[0x0][0x388] ;  /* 0x00007100ff0a77ac */ /* 0x000f220008000800 */
[----:B------:R-:W0:Y:S06]  /*00d0*/  LDCU UR5, c[0x0][0x394] ;  /* 0x00007280ff0577ac */ /* 0x000e2c0008000800 */
[----:B------:R-:W2:Y:S01]  /*00e0*/  LDC.64 R4, c[0x0][0x398] ;  /* 0x0000e600ff047b82 */ /* 0x000ea20000000a00 */
[----:B------:R-:W0:Y:S01]  /*00f0*/  LDCU UR8, c[0x0][0x38c] ;  /* 0x00007180ff0877ac */ /* 0x000e220008000800 */
[----:B-1----:R-:W-:Y:S01]  /*0100*/  IMAD R14, R14, UR4, RZ ;  /* 0x000000040e0e7c24 */ /* 0x002fe2000f8e02ff */
[----:B------:R-:W1:Y:S05]  /*0110*/  LDCU UR9, c[0x0][0x390] ;  /* 0x00007200ff0977ac */ /* 0x000e6a0008000800 */
[----:B------:R-:W1:Y:S01]  /*0120*/  LDC.64 R6, c[0x0][0x3a8] ;  /* 0x0000ea00ff067b82 */ /* 0x000e620000000a00 */
[----:B0-----:R-:W-:Y:S01]  /*0130*/  FADD R13, -R13, 1 ;  /* 0x3f8000000d0d7421 */ /* 0x001fe20000000100 */
[----:B------:R-:W0:Y:S06]  /*0140*/  LDCU.64 UR12, c[0x0][0x380] ;  /* 0x00007000ff0c77ac */ /* 0x000e2c0008000a00 */
[----:B------:R-:W0:Y:S01]  /*0150*/  LDC.64 R8, c[0x0][0x3b0] ;  /* 0x0000ec00ff087b82 */ /* 0x000e220000000a00 */
[----:B---3--:R-:W-:-:S07]  /*0160*/  FADD R12, -R12, 1 ;  /* 0x3f8000000c0c7421 */ /* 0x008fce0000000100 */
[----:B----4-:R-:W3:Y:S02]  /*0170*/  LDC.64 R10, c[0x0][0x3a0] ;  /* 0x0000e800ff0a7b82 */ /* 0x010ee40000000a00 */
.L_x_798:
[----:B-1--4-:R-:W-:-:S04]  /*0180*/  IMAD.WIDE R2, R15, 0x4, R6 ;  /* 0x000000040f027825 */ /* 0x012fc800078e0206 */
[C---:B--2---:R-:W-:Y:S01]  /*0190*/  IMAD.WIDE R20, R15.reuse, 0x4, R4 ;  /* 0x000000040f147825 */ /* 0x044fe200078e0204 */
[----:B------:R-:W2:Y:S05]  /*01a0*/  LDG.E R0, desc[UR6][R2.64] ;  /* 0x0000000602007981 */ /* 0x000eaa000c1e1900 */
[----:B------:R-:W4:Y:S01]  /*01b0*/  LDG.E.CONSTANT R20, desc[UR6][R20.64] ;  /* 0x0000000614147981 */ /* 0x000f22000c1e9900 */
[----:B0-----:R-:W-:-:S04]  /*01c0*/  IMAD.WIDE R18, R15, 0x4, R8 ;  /* 0x000000040f127825 */ /* 0x001fc800078e0208 */
[----:B--2---:R-:W-:-:S04]  /*01d0*/  FMUL R0, R0, UR13 ;  /* 0x0000000d00007c20 */ /* 0x004fc80008400000 */
[----:B----4-:R-:W-:-:S05]  /*01e0*/  FFMA R23, R13, R20, R0 ;  /* 0x000000140d177223 */ /* 0x010fca0000000000 */
[----:B------:R0:W-:Y:S04]  /*01f0*/  STG.E desc[UR6][R2.64], R23 ;  /* 0x0000001702007986 */ /* 0x0001e8000c101906 */
[----:B------:R-:W2:Y:S01]  /*0200*/  LDG.E R0, desc[UR6][R18.64] ;  /* 0x0000000612007981 */ /* 0x000ea2000c1e1900 */
[----:B------:R-:W-:Y:S01]  /*0210*/  FMUL R16, R12, R20 ;  /* 0x000000140c107220 */ /* 0x000fe20000400000 */
[----:B------:R-:W-:Y:S01]  /*0220*/  BSSY.RECONVERGENT B0, `(.L_x_793) ;  /* 0x0000014000007945 */ /* 0x000fe20003800200 */
[----:B--2---:R-:W-:-:S04]  /*0230*/  FMUL R17, R0, UR10 ;  /* 0x0000000a00117c20 */ /* 0x004fc80008400000 */
[----:B------:R-:W-:Y:S01]  /*0240*/  FFMA R22, R20, R16, R17 ;  /* 0x0000001014167223 */ /* 0x000fe20000000011 */
[--C-:B------:R-:W-:Y:S02]  /*0250*/  IMAD.MOV.U32 R17, RZ, RZ, R15.reuse ;  /* 0x000000ffff117224 */ /* 0x100fe400078e000f */
[----:B------:R-:W-:Y:S01]  /*0260*/  IMAD.IADD R15, R14, 0x1, R15 ;  /* 0x000000010e0f7824 */ /* 0x000fe200078e020f */
[----:B------:R0:W1:Y:S01]  /*0270*/  MUFU.RSQ R21, R22 ;  /* 0x0000001600157308 */ /* 0x0000620000001400 */
[----:B------:R0:W-:Y:S01]  /*0280*/  STG.E desc[UR6][R18.64], R22 ;  /* 0x0000001612007986 */ /* 0x0001e2000c101906 */
[----:B------:R-:W-:Y:S02]  /*0290*/  IADD3 R0, PT, PT, R22, -0xd000000, RZ ;  /* 0xf300000016007810 */ /* 0x000fe40007ffe0ff */
[----:B------:R-:W-:Y:S02]  /*02a0*/  ISETP.GE.AND P2, PT, R15, UR12, PT ;  /* 0x0000000c0f007c0c */ /* 0x000fe4000bf46270 */
[----:B------:R-:W-:Y:S01]  /*02b0*/  ISETP.GT.U32.AND P0, PT, R0, 0x727fffff, PT ;  /* 0x727fffff0000780c */ /* 0x000fe20003f04070 */
[----:B------:R-:W-:-:S12]  /*02c0*/  FMUL R0, R23, UR5 ;  /* 0x0000000517007c20 */ /* 0x000fd80008400000 */
[----:B01----:R-:W-:Y:S05]  /*02d0*/  @!P0 BRA `(.L_x_794) ;  /* 0x0000000000108947 */ /* 0x003fea0003800000 */
[----:B------:R-:W-:-:S07]  /*02e0*/  MOV R21, 0x300 ;  /* 0x0000030000157802 */ /* 0x000fce0000000f00 */
[----:B---3--:R-:W-:Y:S05]  /*02f0*/  CALL.REL.NOINC `($__internal_30_$__cuda_sm20_sqrt_rn_f32_slowpath) ;  /* 0x0000000000707944 */ /* 0x008fea0003c00000 */
[----:B------:R-:W-:Y:S01]  /*0300*/  IMAD.MOV.U32 R3, RZ, RZ, R16 ;  /* 0x000000ffff037224 */ /* 0x000fe200078e0010 */
[----:B------:R-:W-:Y:S06]  /*0310*/  BRA `(.L_x_795) ;  /* 0x0000000000107947 */ /* 0x000fec0003800000 */
.L_x_794:
[----:B------:R-:W-:Y:S01]  /*0320*/  FMUL.FTZ R3, R22, R21 ;  /* 0x0000001516037220 */ /* 0x000fe20000410000 */
[----:B------:R-:W-:-:S03]  /*0330*/  FMUL.FTZ R16, R21, 0.5 ;  /* 0x3f00000015107820 */ /* 0x000fc60000410000 */
[----:B------:R-:W-:-:S04]  /*0340*/  FFMA R2, -R3, R3, R22 ;  /* 0x0000000303027223 */ /* 0x000fc80000000116 */
[----:B------:R-:W-:-:S07]  /*0350*/  FFMA R3, R2, R16, R3 ;  /* 0x0000001002037223 */ /* 0x000fce0000000003 */
.L_x_795:
[----:B------:R-:W-:Y:S05]  /*0360*/  BSYNC.RECONVERGENT B0 ;  /* 0x0000000000007941 */ /* 0x000fea0003800200 */
.L_x_793:
[----:B------:R-:W-:Y:S01]  /*0370*/  FADD R3, R3, UR8 ;  /* 0x0000000803037e21 */ /* 0x000fe20008000000 */
        /* <DEDUP_REMOVED lines=10> */
[----:B---3--:R-:W-:Y:S05]  /*0420*/  CALL.REL.NOINC `($__internal_31_$__cuda_sm3x_div_rn_noftz_f32_slowpath) ;  /* 0x0000000000847944 */ /* 0x008fea0003c00000 */
[----:B------:R-:W-:-:S07]  /*0430*/  IMAD.MOV.U32 R16, RZ, RZ, R0 ;  /* 0x000000ffff107224 */ /* 0x000fce00078e0000 */
.L_x_797:
[----:B------:R-:W-:Y:S05]  /*0440*/  BSYNC.RECONVERGENT B0 ;  /* 0x0000000000007941 */ /* 0x000fea0003800200 */
.L_x_796:
[----:B---3--:R-:W-:-:S05]  /*0450*/  IMAD.WIDE R2, R17, 0x4, R10 ;  /* 0x0000000411027825 */ /* 0x008fca00078e020a */
[----:B------:R-:W2:Y:S02]  /*0460*/  LDG.E R17, desc[UR6][R2.64] ;  /* 0x0000000602117981 */ /* 0x000ea4000c1e1900 */
[----:B--2---:R-:W-:-:S04]  /*0470*/  FFMA R16, R17, UR9, R16 ;  /* 0x0000000911107c23 */ /* 0x004fc80008000010 */
[----:B------:R-:W-:-:S05]  /*0480*/  FADD R17, R17, -R16 ;  /* 0x8000001011117221 */ /* 0x000fca0000000000 */
[----:B------:R4:W-:Y:S01]  /*0490*/  STG.E desc[UR6][R2.64], R17 ;  /* 0x0000001102007986 */ /* 0x0009e2000c101906 */
[----:B------:R-:W-:Y:S05]  /*04a0*/  @!P2 BRA `(.L_x_798) ;  /* 0xfffffffc0034a947 */ /* 0x000fea000383ffff */
[----:B------:R-:W-:Y:S05]  /*04b0*/  EXIT ;  /* 0x000000000000794d */ /* 0x000fea0003800000 */
        .weak           $__internal_30_$__cuda_sm20_sqrt_rn_f32_slowpath
        .type           $__internal_30_$__cuda_sm20_sqrt_rn_f32_slowpath,@function
        .size           $__internal_30_$__cuda_sm20_sqrt_rn_f32_slowpath,($__internal_31_$__cuda_sm3x_div_rn_noftz_f32_slowpath - $__internal_30_$__cuda_sm20_sqrt_rn_f32_slowpath)
$__internal_30_$__cuda_sm20_sqrt_rn_f32_slowpath:
[----:B------:R-:W-:-:S13]  /*04c0*/  LOP3.LUT P0, RZ, R22, 0x7fffffff, RZ, 0xc0, !PT ;  /* 0x7fffffff16ff7812 */ /* 0x000fda000780c0ff */
[----:B------:R-:W-:Y:S01]  /*04d0*/  @!P0 MOV R3, R22 ;  /* 0x0000001600038202 */ /* 0x000fe20000000f00 */
[----:B------:R-:W-:Y:S06]  /*04e0*/  @!P0 BRA `(.L_x_799) ;  /* 0x0000000000448947 */ /* 0x000fec0003800000 */
[----:B------:R-:W-:Y:S01]  /*04f0*/  FSETP.GEU.FTZ.AND P0, PT, R22, RZ, PT ;  /* 0x000000ff1600720b */ /* 0x000fe20003f1e000 */
[----:B------:R-:W-:-:S12]  /*0500*/  IMAD.MOV.U32 R2, RZ, RZ, R22 ;  /* 0x000000ffff027224 */ /* 0x000fd800078e0016 */
        /* <DEDUP_REMOVED lines=15> */
.L_x_799:
[----:B------:R-:W-:Y:S02]  /*0600*/  IMAD.MOV.U32 R16, RZ, RZ, R3 ;  /* 0x000000ffff107224 */ /* 0x000fe400078e0003 */
[----:B------:R-:W-:Y:S02]  /*0610*/  HFMA2 R3, -RZ, RZ, 0, 0 ;  /* 0x00000000ff037431 */ /* 0x000fe400000001ff */
[----:B------:R-:W-:-:S04]  /*0620*/  IMAD.MOV.U32 R2, RZ, RZ, R21 ;  /* 0x000000ffff027224 */ /* 0x000fc800078e0015 */
[----:B------:R-:W-:Y:S05]  /*0630*/  RET.REL.NODEC R2 `(UpdateAdamOptimizer) ;  /* 0xfffffff802707950 */ /* 0x000fea0003c3ffff */
        .weak           $__internal_31_$__cuda_sm3x_div_rn_noftz_f32_slowpath
        .type           $__internal_31_$__cuda_sm3x_div_rn_noftz_f32_slowpath,@function
        .size           $__internal_31_$__cuda_sm3x_div_rn_noftz_f32_slowpath,(.L_x_847 - $__internal_31_$__cuda_sm3x_div_rn_noftz_f32_slowpath)
$__internal_31_$__cuda_sm3x_div_rn_noftz_f32_slowpath:
[--C-:B------:R-:W-:Y:S01]  /*0640*/  SHF.R.U32.HI R16, RZ, 0x17, R3.reuse ;  /* 0x00000017ff107819 */ /* 0x100fe20000011603 */
[----:B------:R-:W-:Y:S01]  /*0650*/  BSSY.RECONVERGENT B1, `(.L_x_800) ;  /* 0x0000064000017945 */ /* 0x000fe20003800200 */
[----:B------:R-:W-:Y:S01]  /*0660*/  SHF.R.U32.HI R18, RZ, 0x17, R0 ;  /* 0x00000017ff127819 */ /* 0x000fe20000011600 */
[----:B------:R-:W-:Y:S01]  /*0670*/  IMAD.MOV.U32 R20, RZ, RZ, R3 ;  /* 0x000000ffff147224 */ /* 0x000fe200078e0003 */
[----:B------:R-:W-:Y:S02]  /*0680*/  LOP3.LUT R16, R16, 0xff, RZ, 0xc0, !PT ;  /* 0x000000ff10107812 */ /* 0x000fe400078ec0ff */
[----:B------:R-:W-:Y:S02]  /*0690*/  LOP3.LUT R21, R18, 0xff, RZ, 0xc0, !PT ;  /* 0x000000ff12157812 */ /* 0x000fe400078ec0ff */
[----:B------:R-:W-:Y:S01]  /*06a0*/  MOV R19, R0 ;  /* 0x0000000000137202 */ /* 0x000fe20000000f00 */
        /* <DEDUP_REMOVED lines=29> */
.L_x_801:
[----:B------:R-:W-:Y:S01]  /*0880*/  LEA R3, R16, 0xc0800000, 0x17 ;  /* 0xc080000010037811 */ /* 0x000fe200078eb8ff */
[----:B------:R-:W-:Y:S01]  /*0890*/  BSSY.RECONVERGENT B2, `(.L_x_806) ;  /* 0x0000036000027945 */ /* 0x000fe20003800200 */
[----:B------:R-:W-:-:S03]  /*08a0*/  IADD3 R21, PT, PT, R21, -0x7f, RZ ;  /* 0xffffff8115157810 */ /* 0x000fc60007ffe0ff */
[----:B------:R-:W-:Y:S02]  /*08b0*/  IMAD.IADD R22, R20, 0x1, -R3 ;  /* 0x0000000114167824 */ /* 0x000fe400078e0a03 */
[C---:B------:R-:W-:Y:S01]  /*08c0*/  IMAD R0, R21.reuse, -0x800000, R19 ;  /* 0xff80000015007824 */ /* 0x040fe200078e0213 */
[----:B------:R-:W-:Y:S01]  /*08d0*/  IADD3 R21, PT, PT, R21, 0x7f, -R16 ;  /* 0x0000007f15157810 */ /* 0x000fe20007ffe810 */
[----:B------:R-:W0:Y:S01]  /*08e0*/  MUFU.RCP R3, R22 ;  /* 0x0000001600037308 */ /* 0x000e220000001000 */
[----:B------:R-:W-:-:S03]  /*08f0*/  FADD.FTZ R23, -R22, -RZ ;  /* 0x800000ff16177221 */ /* 0x000fc60000010100 */
        /* <DEDUP_REMOVED lines=22> */
[C---:B------:R-:W-:Y:S02]  /*0a60*/  ISETP.NE.AND P3, PT, R22.reuse, RZ, PT ;  /* 0x000000ff1600720c */ /* 0x040fe40003f65270 */
[----:B------:R-:W-:Y:S02]  /*0a70*/  ISETP.NE.AND P1, PT, R22, RZ, PT ;  /* 0x000000ff1600720c */ /* 0x000fe40003f25270 */
[----:B------:R-:W-:Y:S01]  /*0a80*/  LOP3.LUT R18, R16, 0x7fffff, RZ, 0xc0, !PT ;  /* 0x007fffff10127812 */ /* 0x000fe200078ec0ff */
[CCC-:B------:R-:W-:Y:S01]  /*0a90*/  FFMA.RP R16, R3.reuse, R19.reuse, R20.reuse ;  /* 0x0000001303107223 */ /* 0x1c0fe20000008014 */
[----:B------:R-:W-:Y:S01]  /*0aa0*/  FFMA.RM R3, R3, R19, R20 ;  /* 0x0000001303037223 */ /* 0x000fe20000004014 */
        /* <DEDUP_REMOVED lines=16> */
.L_x_808:
[----:B------:R-:W-:-:S04]  /*0bb0*/  LOP3.LUT R0, R0, 0x80000000, RZ, 0xc0, !PT ;  /* 0x8000000000007812 */ /* 0x000fc800078ec0ff */
[----:B------:R-:W-:Y:S01]  /*0bc0*/  LOP3.LUT R0, R0, 0x7f800000, RZ, 0xfc, !PT ;  /* 0x7f80000000007812 */ /* 0x000fe200078efcff */
[----:B------:R-:W-:Y:S06]  /*0bd0*/  BRA `(.L_x_809) ;  /* 0x0000000000047947 */ /* 0x000fec0003800000 */
.L_x_807:
[----:B------:R-:W-:-:S07]  /*0be0*/  IMAD R0, R21, 0x800000, R0 ;  /* 0x0080000015007824 */ /* 0x000fce00078e0200 */
.L_x_809:
[----:B------:R-:W-:Y:S05]  /*0bf0*/  BSYNC.RECONVERGENT B2 ;  /* 0x0000000000027941 */ /* 0x000fea0003800200 */
.L_x_806:
[----:B------:R-:W-:Y:S05]  /*0c00*/  BRA `(.L_x_810) ;  /* 0x0000000000207947 */ /* 0x000fea0003800000 */
.L_x_805:
[----:B------:R-:W-:-:S04]  /*0c10*/  LOP3.LUT R0, R20, 0x80000000, R19, 0x48, !PT ;  /* 0x8000000014007812 */ /* 0x000fc800078e4813 */
[----:B------:R-:W-:Y:S01]  /*0c20*/  LOP3.LUT R0, R0, 0x7f800000, RZ, 0xfc, !PT ;  /* 0x7f80000000007812 */ /* 0x000fe200078efcff */
[----:B------:R-:W-:Y:S06]  /*0c30*/  BRA `(.L_x_810) ;  /* 0x0000000000147947 */ /* 0x000fec0003800000 */
.L_x_804:
[----:B------:R-:W-:Y:S01]  /*0c40*/  LOP3.LUT R0, R20, 0x80000000, R19, 0x48, !PT ;  /* 0x8000000014007812 */ /* 0x000fe200078e4813 */
[----:B------:R-:W-:Y:S06]  /*0c50*/  BRA `(.L_x_810) ;  /* 0x00000000000c7947 */ /* 0x000fec0003800000 */
.L_x_803:
[----:B------:R-:W0:Y:S01]  /*0c60*/  MUFU.RSQ R0, -QNAN ;  /* 0xffc0000000007908 */ /* 0x000e220000001400 */
[----:B------:R-:W-:Y:S05]  /*0c70*/  BRA `(.L_x_810) ;  /* 0x0000000000047947 */ /* 0x000fea0003800000 */
.L_x_802:
[----:B------:R-:W-:-:S07]  /*0c80*/  FADD.FTZ R0, R0, R3 ;  /* 0x0000000300007221 */ /* 0x000fce0000010000 */
.L_x_810:
[----:B------:R-:W-:Y:S05]  /*0c90*/  BSYNC.RECONVERGENT B1 ;  /* 0x0000000000017941 */ /* 0x000fea0003800200 */
.L_x_800:
[----:B------:R-:W-:-:S04]  /*0ca0*/  HFMA2 R3, -RZ, RZ, 0, 0 ;  /* 0x00000000ff037431 */ /* 0x000fc800000001ff */
[----:B0-----:R-:W-:Y:S05]  /*0cb0*/  RET.REL.NODEC R2 `(UpdateAdamOptimizer) ;  /* 0xfffffff002d07950 */ /* 0x001fea0003c3ffff */
.L_x_811:
        /* <DEDUP_REMOVED lines=12> */
.L_x_847:


//--------------------- .text.Sum                 --------------------------
	.section	.text.Sum,"ax",@progbits
	.align	128
        .global         Sum
        .type           Sum,@function
        .size           Sum,(.L_x_904 - Sum)
        .other          Sum,@"STO_CUDA_ENTRY STV_DEFAULT"
Sum:
.text.Sum:
        /* <DEDUP_REMOVED lines=10> */
[----:B------:R-:W2:Y:S06]  /*00a0*/  LDCU.64 UR6, c[0x0][0x358] ;  /* 0x00006b00ff0677ac */ /* 0x000eac0008000a00 */
[----:B------:R-:W3:Y:S08]  /*00b0*/  LDC.64 R10, c[0x0][0x390] ;  /* 0x0000e400ff0a7b82 */ /* 0x000ef00000000a00 */
[----:B------:R-:W4:Y:S01]  /*00c0*/  LDC.64 R12, c[0x0][0x398] ;  /* 0x0000e600ff0c7b82 */ /* 0x000f220000000a00 */
[----:B-1----:R-:W-:-:S07]  /*00d0*/  IMAD R15, R15, UR4, RZ ;  /* 0x000000040f0f7c24 */ /* 0x002fce000f8e02ff */
.L_x_812:
[----:B0-----:R-:W-:-:S04]  /*00e0*/  IMAD.WIDE R2, R0, 0x4, R8 ;  /* 0x0000000400027825 */ /* 0x001fc800078e0208 */
[C---:B---3--:R-:W-:Y:S02]  /*00f0*/  IMAD.WIDE R4, R0.reuse, 0x4, R10 ;  /* 0x0000000400047825 */ /* 0x048fe400078e020a */
[----:B--2---:R-:W2:Y:S04]  /*0100*/  LDG.E.CONSTANT R2, desc[UR6][R2.64] ;  /* 0x0000000602027981 */ /* 0x004ea8000c1e9900 */
[----:B------:R-:W2:Y:S01]  /*0110*/  LDG.E.CONSTANT R5, desc[UR6][R4.64] ;  /* 0x0000000604057981 */ /* 0x000ea2000c1e9900 */
[----:B-1--4-:R-:W-:Y:S01]  /*0120*/  IMAD.WIDE R6, R0, 0x4, R12 ;  /* 0x0000000400067825 */ /* 0x012fe200078e020c */
[----:B------:R-:W-:-:S04]  /*0130*/  IADD3 R0, PT, PT, R15, R0, RZ ;  /* 0x000000000f007210 */ /* 0x000fc80007ffe0ff */
[----:B------:R-:W-:Y:S01]  /*0140*/  ISETP.GE.AND P0, PT, R0, UR5, PT ;  /* 0x0000000500007c0c */ /* 0x000fe2000bf06270 */
[----:B--2---:R-:W-:-:S05]  /*0150*/  FADD R17, R2, R5 ;  /* 0x0000000502117221 */ /* 0x004fca0000000000 */
[----:B------:R1:W-:Y:S07]  /*0160*/  STG.E desc[UR6][R6.64], R17 ;  /* 0x0000001106007986 */ /* 0x0003ee000c101906 */
[----:B------:R-:W-:Y:S05]  /*0170*/  @!P0 BRA `(.L_x_812) ;  /* 0xfffffffc00d88947 */ /* 0x000fea000383ffff */
[----:B------:R-:W-:Y:S05]  /*0180*/  EXIT ;  /* 0x000000000000794d */ /* 0x000fea0003800000 */
.L_x_813:
        /* <DEDUP_REMOVED lines=15> */
.L_x_904:


//--------------------- .nv.global.init           --------------------------
	.section	.nv.global.init,"aw",@progbits
	.align	4
.nv.global.init:
	.type		__cudart_i2opi_f,@object
	.size		__cudart_i2opi_f,(.L_0 - __cudart_i2opi_f)
__cudart_i2opi_f:
        /*0000*/ 	.byte	0x41, 0x90, 0x43, 0x3c, 0x99, 0x95, 0x62, 0xdb, 0xc0, 0xdd, 0x34, 0xf5, 0xd1, 0x57, 0x27, 0xfc
        /*0010*/ 	.byte	0x29, 0x15, 0x44, 0x4e, 0x6e, 0x83, 0xf9, 0xa2
.L_0:


//--------------------- .nv.shared.Compute_Row_Mean_Variance_V2 --------------------------
	.section	.nv.shared.Compute_Row_Mean_Variance_V2,"aw",@nobits
	.sectionflags	@""
	.align	16
	.zero		1024


//--------------------- .nv.shared.reserved.0     --------------------------
	.section	.nv.shared.reserved.0,"aw",@nobits
	.weak		__nv_reservedSMEM_offset_0_alias
	.size		__nv_reservedSMEM_offset_0_alias, 0, 64
	.other		__nv_reservedSMEM_offset_0_alias,@"STO_CUDA_RESERVED_SHARED STV_DEFAULT"
__nv_reservedSMEM_offset_0_alias:
	.zero		0
	.zero		64


//--------------------- .nv.shared.TransposeSecondAndThirdDimension_V3 --------------------------
	.section	.nv.shared.TransposeSecondAndThirdDimension_V3,"aw",@nobits
	.sectionflags	@""
	.align	16
	.zero		1024


//--------------------- .nv.shared.TransposeSecondAndThirdDimension_V2 --------------------------
	.section	.nv.shared.TransposeSecondAndThirdDimension_V2,"aw",@nobits
	.sectionflags	@""
	.align	16
	.zero		1024


//--------------------- .nv.shared.TransposeSecondAndThirdDimension_V1 --------------------------
	.section	.nv.shared.TransposeSecondAndThirdDimension_V1,"aw",@nobits
	.sectionflags	@""
	.align	16
	.zero		1024


//--------------------- .nv.shared.UpdateWithPositionalEncoding_AttnIsAllYouNeed --------------------------
	.section	.nv.shared.UpdateWithPositionalEncoding_AttnIsAllYouNeed,"aw",@nobits
	.sectionflags	@""
	.align	16
	.zero		1024


//--------------------- .nv.shared.SwitchSecondAndThirdDimension --------------------------
	.section	.nv.shared.SwitchSecondAndThirdDimension,"aw",@nobits
	.sectionflags	@""
	.align	16
	.zero		1024


//--------------------- .nv.shared.Switch_First_2_axis --------------------------
	.section	.nv.shared.Switch_First_2_axis,"aw",@nobits
	.sectionflags	@""
	.align	16
	.zero		1024


//--------------------- .nv.shared.Split3         --------------------------
	.section	.nv.shared.Split3,"aw",@nobits
	.sectionflags	@""
	.align	16
	.zero		1024


//--------------------- .nv.shared.Split          --------------------------
	.section	.nv.shared.Split,"aw",@nobits
	.sectionflags	@""
	.align	16
	.zero		1024


//--------------------- .nv.shared.Concatenate3   --------------------------
	.section	.nv.shared.Concatenate3,"aw",@nobits
	.sectionflags	@""
	.align	16
	.zero		1024


//--------------------- .nv.shared.Concatenate    --------------------------
	.section	.nv.shared.Concatenate,"aw",@nobits
	.sectionflags	@""
	.align	16
	.zero		1024


//--------------------- .nv.shared.LinearFunction --------------------------
	.section	.nv.shared.LinearFunction,"aw",@nobits
	.sectionflags	@""
	.align	16
	.zero		1024


//--------------------- .nv.shared.MaeGradient    --------------------------
	.section	.nv.shared.MaeGradient,"aw",@nobits
	.sectionflags	@""
	.align	16
	.zero		1024


//--------------------- .nv.shared.MaeLossBuffer  --------------------------
	.section	.nv.shared.MaeLossBuffer,"aw",@nobits
	.sectionflags	@""
	.align	16
	.zero		1024


//--------------------- .nv.shared.MseOfLogGradient --------------------------
	.section	.nv.shared.MseOfLogGradient,"aw",@nobits
	.sectionflags	@""
	.align	16
	.zero		1024


//--------------------- .nv.shared.MseOfLogLossBuffer --------------------------
	.section	.nv.shared.MseOfLogLossBuffer,"aw",@nobits
	.sectionflags	@""
	.align	16
	.zero		1024


//--------------------- .nv.shared.MeanSquaredLogErrorLossBuffer --------------------------
	.section	.nv.shared.MeanSquaredLogErrorLossBuffer,"aw",@nobits
	.sectionflags	@""
	.align	16
	.zero		1024


//--------------------- .nv.shared.CosineSimilarityGradient --------------------------
	.section	.nv.shared.CosineSimilarityGradient,"aw",@nobits
	.sectionflags	@""
	.align	16
	.zero		1024


//--------------------- .nv.shared.CosineSimilarityLossBuffer --------------------------
	.section	.nv.shared.CosineSimilarityLossBuffer,"aw",@nobits
	.sectionflags	@""
	.align	16
	.zero		1024


//--------------------- .nv.shared.SparseCategoricalCrossentropyGradient --------------------------
	.section	.nv.shared.SparseCategoricalCrossentropyGradient,"aw",@nobits
	.sectionflags	@""
	.align	16
	.zero		1024


//--------------------- .nv.shared.SparseCategoricalCrossentropyLossBuffer --------------------------
	.section	.nv.shared.SparseCategoricalCrossentropyLossBuffer,"aw",@nobits
	.sectionflags	@""
	.align	16
	.zero		1024


//--------------------- .nv.shared.MseGradient    --------------------------
	.section	.nv.shared.MseGradient,"aw",@nobits
	.sectionflags	@""
	.align	16
	.zero		1024


//--------------------- .nv.shared.MseLossBuffer  --------------------------
	.section	.nv.shared.MseLossBuffer,"aw",@nobits
	.sectionflags	@""
	.align	16
	.zero		1024


//--------------------- .nv.shared.HuberGradient  --------------------------
	.section	.nv.shared.HuberGradient,"aw",@nobits
	.sectionflags	@""
	.align	16
	.zero		1024


//--------------------- .nv.shared.HuberLossBuffer --------------------------
	.section	.nv.shared.HuberLossBuffer,"aw",@nobits
	.sectionflags	@""
	.align	16
	.zero		1024


//--------------------- .nv.shared.CategoricalCrossentropyWithHierarchyGradient --------------------------
	.section	.nv.shared.CategoricalCrossentropyWithHierarchyGradient,"aw",@nobits
	.sectionflags	@""
	.align	16
	.zero		1024


//--------------------- .nv.shared.CategoricalCrossentropyWithHierarchyLossBuffer --------------------------
	.section	.nv.shared.CategoricalCrossentropyWithHierarchyLossBuffer,"aw",@nobits
	.sectionflags	@""
	.align	16
	.zero		1024


//--------------------- .nv.shared.CategoricalCrossentropyLossBuffer --------------------------
	.section	.nv.shared.CategoricalCrossentropyLossBuffer,"aw",@nobits
	.sectionflags	@""
	.align	16
	.zero		1024


//--------------------- .nv.shared.BinaryCrossentropyLossBuffer --------------------------
	.section	.nv.shared.BinaryCrossentropyLossBuffer,"aw",@nobits
	.sectionflags	@""
	.align	16
	.zero		1024


//--------------------- .nv.shared.UpSampling2D   --------------------------
	.section	.nv.shared.UpSampling2D,"aw",@nobits
	.sectionflags	@""
	.align	16
	.zero		1024


//--------------------- .nv.shared.YOLOV3Forward  --------------------------
	.section	.nv.shared.YOLOV3Forward,"aw",@nobits
	.sectionflags	@""
	.align	16
	.zero		1024


//--------------------- .nv.shared.WordEmbeddingBackwardPropagation --------------------------
	.section	.nv.shared.WordEmbeddingBackwardPropagation,"aw",@nobits
	.sectionflags	@""
	.align	16
	.zero		1024


//--------------------- .nv.shared.WordEmbeddingForwardPropagation --------------------------
	.section	.nv.shared.WordEmbeddingForwardPropagation,"aw",@nobits
	.sectionflags	@""
	.align	16
	.zero		1024


//--------------------- .nv.shared.ApplyZeroPaddingForRowId --------------------------
	.section	.nv.shared.ApplyZeroPaddingForRowId,"aw",@nobits
	.sectionflags	@""
	.align	16
	.zero		1024


//--------------------- .nv.shared.Clip           --------------------------
	.section	.nv.shared.Clip,"aw",@nobits
	.sectionflags	@""
	.align	16
	.zero		1024


//--------------------- .nv.shared.MultiplyEachRowIntoSingleValue --------------------------
	.section	.nv.shared.MultiplyEachRowIntoSingleValue,"aw",@nobits
	.sectionflags	@""
	.align	16
	.zero		1024


//--------------------- .nv.shared.SetToZeroAllElementsBelowMainDiagonal --------------------------
	.section	.nv.shared.SetToZeroAllElementsBelowMainDiagonal,"aw",@nobits
	.sectionflags	@""
	.align	16
	.zero		1024


//--------------------- .nv.shared.SetAllElementsAboveMainDiagonal --------------------------
	.section	.nv.shared.SetAllElementsAboveMainDiagonal,"aw",@nobits
	.sectionflags	@""
	.align	16
	.zero		1024


//--------------------- .nv.shared.Set1InMainDiagonal --------------------------
	.section	.nv.shared.Set1InMainDiagonal,"aw",@nobits
	.sectionflags	@""
	.align	16
	.zero		1024


//--------------------- .nv.shared.LnGradient     --------------------------
	.section	.nv.shared.LnGradient,"aw",@nobits
	.sectionflags	@""
	.align	16
	.zero		1024


//--------------------- .nv.shared.ComputeLn      --------------------------
	.section	.nv.shared.ComputeLn,"aw",@nobits
	.sectionflags	@""
	.align	16
	.zero		1024


//--------------------- .nv.shared.SwishGradient  --------------------------
	.section	.nv.shared.SwishGradient,"aw",@nobits
	.sectionflags	@""
	.align	16
	.zero		1024


//--------------------- .nv.shared.ComputeSoftmaxGradientWitHierarchy --------------------------
	.section	.nv.shared.ComputeSoftmaxGradientWitHierarchy,"aw",@nobits
	.sectionflags	@""
	.align	16
	.zero		1024


//--------------------- .nv.shared.ComputeSoftmaxWithHierarchy --------------------------
	.section	.nv.shared.ComputeSoftmaxWithHierarchy,"aw",@nobits
	.sectionflags	@""
	.align	16
	.zero		1024


//--------------------- .nv.shared.ComputeSingleAccuracyForCategoricalCrossentropyWithHierarchy --------------------------
	.section	.nv.shared.ComputeSingleAccuracyForCategoricalCrossentropyWithHierarchy,"aw",@nobits
	.sectionflags	@""
	.align	16
	.zero		1024


//--------------------- .nv.shared.ArgMax         --------------------------
	.section	.nv.shared.ArgMax,"aw",@nobits
	.sectionflags	@""
	.align	16
	.zero		1024


//--------------------- .nv.shared.ComputeSparseAccuracy --------------------------
	.section	.nv.shared.ComputeSparseAccuracy,"aw",@nobits
	.sectionflags	@""
	.align	16
	.zero		1024


//--------------------- .nv.shared.ComputeAccuracy --------------------------
	.section	.nv.shared.ComputeAccuracy,"aw",@nobits
	.sectionflags	@""
	.align	16
	.zero		1024


//--------------------- .nv.shared.Compute_Row_Mean_Variance --------------------------
	.section	.nv.shared.Compute_Row_Mean_Variance,"aw",@nobits
	.sectionflags	@""
	.align	16
	.zero		1024


//--------------------- .nv.shared.LayerNormalizationBackward_dx --------------------------
	.section	.nv.shared.LayerNormalizationBackward_dx,"aw",@nobits
	.sectionflags	@""
	.align	16
	.zero		1024


//--------------------- .nv.shared.LayerNormalizationBackward_dmean_dvariance --------------------------
	.section	.nv.shared.LayerNormalizationBackward_dmean_dvariance,"aw",@nobits
	.sectionflags	@""
	.align	16
	.zero		1024


//--------------------- .nv.shared.numpy_sum_RowByRow --------------------------
	.section	.nv.shared.numpy_sum_RowByRow,"aw",@nobits
	.sectionflags	@""
	.align	16
	.zero		1024


//--------------------- .nv.shared.numpy_sum_ColByCol --------------------------
	.section	.nv.shared.numpy_sum_ColByCol,"aw",@nobits
	.sectionflags	@""
	.align	16
	.zero		1024


//--------------------- .nv.shared.StandardizeRowsInPlaceBroadcastGammasBetas --------------------------
	.section	.nv.shared.StandardizeRowsInPlaceBroadcastGammasBetas,"aw",@nobits
	.sectionflags	@""
	.align	16
	.zero		1024


//--------------------- .nv.shared.StandardizeInPlaceByRow --------------------------
	.section	.nv.shared.StandardizeInPlaceByRow,"aw",@nobits
	.sectionflags	@""
	.align	16
	.zero		1024


//--------------------- .nv.shared.UpdateAdamOptimizer --------------------------
	.section	.nv.shared.UpdateAdamOptimizer,"aw",@nobits
	.sectionflags	@""
	.align	16
	.zero		1024


//--------------------- .nv.shared.Sum            --------------------------
	.section	.nv.shared.Sum,"aw",@nobits
	.sectionflags	@""
	.align	16
	.zero		1024


//--------------------- .nv.constant0.Compute_Row_Mean_Variance_V2 --------------------------
	.section	.nv.constant0.Compute_Row_Mean_Variance_V2,"a",@progbits
	.sectionflags	@""
	.align	4
.nv.constant0.Compute_Row_Mean_Variance_V2:
	.zero		937


//--------------------- .nv.constant0.TransposeSecondAndThirdDimension_V3 --------------------------
	.section	.nv.constant0.TransposeSecondAndThirdDimension_V3,"a",@progbits
	.sectionflags	@""
	.align	4
.nv.constant0.TransposeSecondAndThirdDimension_V3:
	.zero		928


//--------------------- .nv.constant0.TransposeSecondAndThirdDimension_V2 --------------------------
	.section	.nv.constant0.TransposeSecondAndThirdDimension_V2,"a",@progbits
	.sectionflags	@""
	.align	4
.nv.constant0.TransposeSecondAndThirdDimension_V2:
	.zero		928


//--------------------- .nv.constant0.TransposeSecondAndThirdDimension_V1 --------------------------
	.section	.nv.constant0.TransposeSecondAndThirdDimension_V1,"a",@progbits
	.sectionflags	@""
	.align	4
.nv.constant0.TransposeSecondAndThirdDimension_V1:
	.zero		928


//--------------------- .nv.constant0.UpdateWithPositionalEncoding_AttnIsAllYouNeed --------------------------
	.section	.nv.constant0.UpdateWithPositionalEncoding_AttnIsAllYouNeed,"a",@progbits
	.sectionflags	@""
	.align	4
.nv.constant0.UpdateWithPositionalEncoding_AttnIsAllYouNeed:
	.zero		920


//--------------------- .nv.constant0.SwitchSecondAndThirdDimension --------------------------
	.section	.nv.constant0.SwitchSecondAndThirdDimension,"a",@progbits
	.sectionflags	@""
	.align	4
.nv.constant0.SwitchSecondAndThirdDimension:
	.zero		928


//--------------------- .nv.constant0.Switch_First_2_axis --------------------------
	.section	.nv.constant0.Switch_First_2_axis,"a",@progbits
	.sectionflags	@""
	.align	4
.nv.constant0.Switch_First_2_axis:
	.zero		928


//--------------------- .nv.constant0.Split3      --------------------------
	.section	.nv.constant0.Split3,"a",@progbits
	.sectionflags	@""
	.align	4
.nv.constant0.Split3:
	.zero		964


//--------------------- .nv.constant0.Split       --------------------------
	.section	.nv.constant0.Split,"a",@progbits
	.sectionflags	@""
	.align	4
.nv.constant0.Split:
	.zero		948


//--------------------- .nv.constant0.Concatenate3 --------------------------
	.section	.nv.constant0.Concatenate3,"a",@progbits
	.sectionflags	@""
	.align	4
.nv.constant0.Concatenate3:
	.zero		964


//--------------------- .nv.constant0.Concatenate --------------------------
	.section	.nv.constant0.Concatenate,"a",@progbits
	.sectionflags	@""
	.align	4
.nv.constant0.Concatenate:
	.zero		948


//--------------------- .nv.constant0.LinearFunction --------------------------
	.section	.nv.constant0.LinearFunction,"a",@progbits
	.sectionflags	@""
	.align	4
.nv.constant0.LinearFunction:
	.zero		932


//--------------------- .nv.constant0.MaeGradient --------------------------
	.section	.nv.constant0.MaeGradient,"a",@progbits
	.sectionflags	@""
	.align	4
.nv.constant0.MaeGradient:
	.zero		928


//--------------------- .nv.constant0.MaeLossBuffer --------------------------
	.section	.nv.constant0.MaeLossBuffer,"a",@progbits
	.sectionflags	@""
	.align	4
.nv.constant0.MaeLossBuffer:
	.zero		928


//--------------------- .nv.constant0.MseOfLogGradient --------------------------
	.section	.nv.constant0.MseOfLogGradient,"a",@progbits
	.sectionflags	@""
	.align	4
.nv.constant0.MseOfLogGradient:
	.zero		932


//--------------------- .nv.constant0.MseOfLogLossBuffer --------------------------
	.section	.nv.constant0.MseOfLogLossBuffer,"a",@progbits
	.sectionflags	@""
	.align	4
.nv.constant0.MseOfLogLossBuffer:
	.zero		932


//--------------------- .nv.constant0.MeanSquaredLogErrorLossBuffer --------------------------
	.section	.nv.constant0.MeanSquaredLogErrorLossBuffer,"a",@progbits
	.sectionflags	@""
	.align	4
.nv.constant0.MeanSquaredLogErrorLossBuffer:
	.zero		928


//--------------------- .nv.constant0.CosineSimilarityGradient --------------------------
	.section	.nv.constant0.CosineSimilarityGradient,"a",@progbits
	.sectionflags	@""
	.align	4
.nv.constant0.CosineSimilarityGradient:
	.zero		928


//--------------------- .nv.constant0.CosineSimilarityLossBuffer --------------------------
	.section	.nv.constant0.CosineSimilarityLossBuffer,"a",@progbits
	.sectionflags	@""
	.align	4
.nv.constant0.CosineSimilarityLossBuffer:
	.zero		928


//--------------------- .nv.constant0.SparseCategoricalCrossentropyGradient --------------------------
	.section	.nv.constant0.SparseCategoricalCrossentropyGradient,"a",@progbits
	.sectionflags	@""
	.align	4
.nv.constant0.SparseCategoricalCrossentropyGradient:
	.zero		928


//--------------------- .nv.constant0.SparseCategoricalCrossentropyLossBuffer --------------------------
	.section	.nv.constant0.SparseCategoricalCrossentropyLossBuffer,"a",@progbits
	.sectionflags	@""
	.align	4
.nv.constant0.SparseCategoricalCrossentropyLossBuffer:
	.zero		928


//--------------------- .nv.constant0.MseGradient --------------------------
	.section	.nv.constant0.MseGradient,"a",@progbits
	.sectionflags	@""
	.align	4
.nv.constant0.MseGradient:
	.zero		928


//--------------------- .nv.constant0.MseLossBuffer --------------------------
	.section	.nv.constant0.MseLossBuffer,"a",@progbits
	.sectionflags	@""
	.align	4
.nv.constant0.MseLossBuffer:
	.zero		928


//--------------------- .nv.constant0.HuberGradient --------------------------
	.section	.nv.constant0.HuberGradient,"a",@progbits
	.sectionflags	@""
	.align	4
.nv.constant0.HuberGradient:
	.zero		936


//--------------------- .nv.constant0.HuberLossBuffer --------------------------
	.section	.nv.constant0.HuberLossBuffer,"a",@progbits
	.sectionflags	@""
	.align	4
.nv.constant0.HuberLossBuffer:
	.zero		936


//--------------------- .nv.constant0.CategoricalCrossentropyWithHierarchyGradient --------------------------
	.section	.nv.constant0.CategoricalCrossentropyWithHierarchyGradient,"a",@progbits
	.sectionflags	@""
	.align	4
.nv.constant0.CategoricalCrossentropyWithHierarchyGradient:
	.zero		928


//--------------------- .nv.constant0.CategoricalCrossentropyWithHierarchyLossBuffer --------------------------
	.section	.nv.constant0.CategoricalCrossentropyWithHierarchyLossBuffer,"a",@progbits
	.sectionflags	@""
	.align	4
.nv.constant0.CategoricalCrossentropyWithHierarchyLossBuffer:
	.zero		928


//--------------------- .nv.constant0.CategoricalCrossentropyLossBuffer --------------------------
	.section	.nv.constant0.CategoricalCrossentropyLossBuffer,"a",@progbits
	.sectionflags	@""
	.align	4
.nv.constant0.CategoricalCrossentropyLossBuffer:
	.zero		928


//--------------------- .nv.constant0.BinaryCrossentropyLossBuffer --------------------------
	.section	.nv.constant0.BinaryCrossentropyLossBuffer,"a",@progbits
	.sectionflags	@""
	.align	4
.nv.constant0.BinaryCrossentropyLossBuffer:
	.zero		928


//--------------------- .nv.constant0.UpSampling2D --------------------------
	.section	.nv.constant0.UpSampling2D,"a",@progbits
	.sectionflags	@""
	.align	4
.nv.constant0.UpSampling2D:
	.zero		937


//--------------------- .nv.constant0.YOLOV3Forward --------------------------
	.section	.nv.constant0.YOLOV3Forward,"a",@progbits
	.sectionflags	@""
	.align	4
.nv.constant0.YOLOV3Forward:
	.zero		964


//--------------------- .nv.constant0.WordEmbeddingBackwardPropagation --------------------------
	.section	.nv.constant0.WordEmbeddingBackwardPropagation,"a",@progbits
	.sectionflags	@""
	.align	4
.nv.constant0.WordEmbeddingBackwardPropagation:
	.zero		960


//--------------------- .nv.constant0.WordEmbeddingForwardPropagation --------------------------
	.section	.nv.constant0.WordEmbeddingForwardPropagation,"a",@progbits
	.sectionflags	@""
	.align	4
.nv.constant0.WordEmbeddingForwardPropagation:
	.zero		952


//--------------------- .nv.constant0.ApplyZeroPaddingForRowId --------------------------
	.section	.nv.constant0.ApplyZeroPaddingForRowId,"a",@progbits
	.sectionflags	@""
	.align	4
.nv.constant0.ApplyZeroPaddingForRowId:
	.zero		945


//--------------------- .nv.constant0.Clip        --------------------------
	.section	.nv.constant0.Clip,"a",@progbits
	.sectionflags	@""
	.align	4
.nv.constant0.Clip:
	.zero		920


//--------------------- .nv.constant0.MultiplyEachRowIntoSingleValue --------------------------
	.section	.nv.constant0.MultiplyEachRowIntoSingleValue,"a",@progbits
	.sectionflags	@""
	.align	4
.nv.constant0.MultiplyEachRowIntoSingleValue:
	.zero		928


//--------------------- .nv.constant0.SetToZeroAllElementsBelowMainDiagonal --------------------------
	.section	.nv.constant0.SetToZeroAllElementsBelowMainDiagonal,"a",@progbits
	.sectionflags	@""
	.align	4
.nv.constant0.SetToZeroAllElementsBelowMainDiagonal:
	.zero		912


//--------------------- .nv.constant0.SetAllElementsAboveMainDiagonal --------------------------
	.section	.nv.constant0.SetAllElementsAboveMainDiagonal,"a",@progbits
	.sectionflags	@""
	.align	4
.nv.constant0.SetAllElementsAboveMainDiagonal:
	.zero		920


//--------------------- .nv.constant0.Set1InMainDiagonal --------------------------
	.section	.nv.constant0.Set1InMainDiagonal,"a",@progbits
	.sectionflags	@""
	.align	4
.nv.constant0.Set1InMainDiagonal:
	.zero		912


//--------------------- .nv.constant0.LnGradient  --------------------------
	.section	.nv.constant0.LnGradient,"a",@progbits
	.sectionflags	@""
	.align	4
.nv.constant0.LnGradient:
	.zero		928


//--------------------- .nv.constant0.ComputeLn   --------------------------
	.section	.nv.constant0.ComputeLn,"a",@progbits
	.sectionflags	@""
	.align	4
.nv.constant0.ComputeLn:
	.zero		920


//--------------------- .nv.constant0.SwishGradient --------------------------
	.section	.nv.constant0.SwishGradient,"a",@progbits
	.sectionflags	@""
	.align	4
.nv.constant0.SwishGradient:
	.zero		936


//--------------------- .nv.constant0.ComputeSoftmaxGradientWitHierarchy --------------------------
	.section	.nv.constant0.ComputeSoftmaxGradientWitHierarchy,"a",@progbits
	.sectionflags	@""
	.align	4
.nv.constant0.ComputeSoftmaxGradientWitHierarchy:
	.zero		936


//--------------------- .nv.constant0.ComputeSoftmaxWithHierarchy --------------------------
	.section	.nv.constant0.ComputeSoftmaxWithHierarchy,"a",@progbits
	.sectionflags	@""
	.align	4
.nv.constant0.ComputeSoftmaxWithHierarchy:
	.zero		920


//--------------------- .nv.constant0.ComputeSingleAccuracyForCategoricalCrossentropyWithHierarchy --------------------------
	.section	.nv.constant0.ComputeSingleAccuracyForCategoricalCrossentropyWithHierarchy,"a",@progbits
	.sectionflags	@""
	.align	4
.nv.constant0.ComputeSingleAccuracyForCategoricalCrossentropyWithHierarchy:
	.zero		928


//--------------------- .nv.constant0.ArgMax      --------------------------
	.section	.nv.constant0.ArgMax,"a",@progbits
	.sectionflags	@""
	.align	4
.nv.constant0.ArgMax:
	.zero		920


//--------------------- .nv.constant0.ComputeSparseAccuracy --------------------------
	.section	.nv.constant0.ComputeSparseAccuracy,"a",@progbits
	.sectionflags	@""
	.align	4
.nv.constant0.ComputeSparseAccuracy:
	.zero		928


//--------------------- .nv.constant0.ComputeAccuracy --------------------------
	.section	.nv.constant0.ComputeAccuracy,"a",@progbits
	.sectionflags	@""
	.align	4
.nv.constant0.ComputeAccuracy:
	.zero		928


//--------------------- .nv.constant0.Compute_Row_Mean_Variance --------------------------
	.section	.nv.constant0.Compute_Row_Mean_Variance,"a",@progbits
	.sectionflags	@""
	.align	4
.nv.constant0.Compute_Row_Mean_Variance:
	.zero		929


//--------------------- .nv.constant0.LayerNormalizationBackward_dx --------------------------
	.section	.nv.constant0.LayerNormalizationBackward_dx,"a",@progbits
	.sectionflags	@""
	.align	4
.nv.constant0.LayerNormalizationBackward_dx:
	.zero		984


//--------------------- .nv.constant0.LayerNormalizationBackward_dmean_dvariance --------------------------
	.section	.nv.constant0.LayerNormalizationBackward_dmean_dvariance,"a",@progbits
	.sectionflags	@""
	.align	4
.nv.constant0.LayerNormalizationBackward_dmean_dvariance:
	.zero		968


//--------------------- .nv.constant0.numpy_sum_RowByRow --------------------------
	.section	.nv.constant0.numpy_sum_RowByRow,"a",@progbits
	.sectionflags	@""
	.align	4
.nv.constant0.numpy_sum_RowByRow:
	.zero		920


//--------------------- .nv.constant0.numpy_sum_ColByCol --------------------------
	.section	.nv.constant0.numpy_sum_ColByCol,"a",@progbits
	.sectionflags	@""
	.align	4
.nv.constant0.numpy_sum_ColByCol:
	.zero		920


//--------------------- .nv.constant0.StandardizeRowsInPlaceBroadcastGammasBetas --------------------------
	.section	.nv.constant0.StandardizeRowsInPlaceBroadcastGammasBetas,"a",@progbits
	.sectionflags	@""
	.align	4
.nv.constant0.StandardizeRowsInPlaceBroadcastGammasBetas:
	.zero		960


//--------------------- .nv.constant0.StandardizeInPlaceByRow --------------------------
	.section	.nv.constant0.StandardizeInPlaceByRow,"a",@progbits
	.sectionflags	@""
	.align	4
.nv.constant0.StandardizeInPlaceByRow:
	.zero		940


//--------------------- .nv.constant0.UpdateAdamOptimizer --------------------------
	.section	.nv.constant0.UpdateAdamOptimizer,"a",@progbits
	.sectionflags	@""
	.align	4
.nv.constant0.UpdateAdamOptimizer:
	.zero		952


//--------------------- .nv.constant0.Sum         --------------------------
	.section	.nv.constant0.Sum,"a",@progbits
	.sectionflags	@""
	.align	4
.nv.constant0.Sum:
	.zero		928


//--------------------- SYMBOLS --------------------------

	.type		.nv.reservedSmem.offset0,@object
	.size		.nv.reservedSmem.offset0,0x4
	.type		.nv.reservedSmem.cap,@object
	.size		.nv.reservedSmem.cap,0x4
	.type		malloc,@function
	.type		free,@function
